	.target	sm_103a

	.elftype	@"ET_EXEC"


//--------------------- .note.nv.tkinfo           --------------------------
	.section	.note.nv.tkinfo,"",@"SHT_NOTE"
	.sectionflags	@"SHF_NOTE_NV_TKINFO"
	.tkinfo
        /*0018*/ 	.word	0x00000002
        /*0030*/ 	.string	""
        /*0030*/ 	.string	"ptxas"
        /*0030*/ 	.string	"Cuda compilation tools, release 13.0, V13.0.88"
        /*0030*/ 	.string	"Build cuda_13.0.r13.0/compiler.36424714_0"
        /*0030*/ 	.string	"-arch sm_103a -m 64 "



//--------------------- .note.nv.cuinfo           --------------------------
	.section	.note.nv.cuinfo,"",@"SHT_NOTE"
	.sectionflags	@"SHF_NOTE_NV_CUINFO"
        /*0018*/ 	.short	0x0002
        /*001a*/ 	.short	0x0067
        /*001c*/ 	.short	0x0082
	.zero		2


//--------------------- .nv.info                  --------------------------
	.section	.nv.info,"",@"SHT_CUDA_INFO"
	.align	4


	//----- nvinfo : EIATTR_REGCOUNT
	.align		4
        /*0000*/ 	.byte	0x04, 0x2f
        /*0002*/ 	.short	(.L_12 - .L_11)
	.align		4
.L_11:
        /*0004*/ 	.word	index@(_ZN7cutlass13device_kernelIN5flash11enable_sm90INS1_16FlashAttnFwdSm90INS1_25CollectiveMainloopFwdSm90ILi2EN4cute5tupleIJNS5_1CILi1EEES8_S8_EEENS6_IJNS7_ILi128EEENS7_ILi96EEENS7_ILi64EEEEEELi256ENS_10bfloat16_tEfNS_4arch4Sm90ELb1ELb0ELb0ELb1ELb0ELb1ELb1ELb1ELb0ELb0ELb0ELb0EEENS1_21CollectiveEpilogueFwdINS6_IJSA_NS7_ILi256EEESB_EEES9_SE_SG_Li256ELb1ELb0ELb0ELb0EEENS1_36VarlenDynamicPersistentTileSchedulerILi128ELi96ELi256ELi32ELb0ELb0ELb1ELb1ELb1ELb1EEEEEEEEEvNT_6ParamsE)
        /*0008*/ 	.word	0x00000004


	//----- nvinfo : EIATTR_FRAME_SIZE
	.align		4
.L_12:
        /*000c*/ 	.byte	0x04, 0x11
        /*000e*/ 	.short	(.L_14 - .L_13)
	.align		4
.L_13:
        /*0010*/ 	.word	index@(_ZN7cutlass13device_kernelIN5flash11enable_sm90INS1_16FlashAttnFwdSm90INS1_25CollectiveMainloopFwdSm90ILi2EN4cute5tupleIJNS5_1CILi1EEES8_S8_EEENS6_IJNS7_ILi128EEENS7_ILi96EEENS7_ILi64EEEEEELi256ENS_10bfloat16_tEfNS_4arch4Sm90ELb1ELb0ELb0ELb1ELb0ELb1ELb1ELb1ELb0ELb0ELb0ELb0EEENS1_21CollectiveEpilogueFwdINS6_IJSA_NS7_ILi256EEESB_EEES9_SE_SG_Li256ELb1ELb0ELb0ELb0EEENS1_36VarlenDynamicPersistentTileSchedulerILi128ELi96ELi256ELi32ELb0ELb0ELb1ELb1ELb1ELb1EEEEEEEEEvNT_6ParamsE)
        /*0014*/ 	.word	0x00000000


	//----- nvinfo : EIATTR_REGCOUNT
	.align		4
.L_14:
        /*0018*/ 	.byte	0x04, 0x2f
        /*001a*/ 	.short	(.L_16 - .L_15)
	.align		4
.L_15:
        /*001c*/ 	.word	index@(_ZN7cutlass13device_kernelIN5flash11enable_sm90INS1_16FlashAttnFwdSm90INS1_25CollectiveMainloopFwdSm90ILi2EN4cute5tupleIJNS5_1CILi1EEES8_S8_EEENS6_IJNS7_ILi128EEENS7_ILi96EEENS7_ILi64EEEEEELi256ENS_10bfloat16_tEfNS_4arch4Sm90ELb1ELb0ELb0ELb1ELb0ELb0ELb1ELb1ELb0ELb0ELb0ELb0EEENS1_21CollectiveEpilogueFwdINS6_IJSA_NS7_ILi256EEESB_EEES9_SE_SG_Li256ELb1ELb0ELb0ELb0EEENS1_36VarlenDynamicPersistentTileSchedulerILi128ELi96ELi256ELi32ELb0ELb0ELb1ELb1ELb1ELb1EEEEEEEEEvNT_6ParamsE)
        /*0020*/ 	.word	0x00000004


	//----- nvinfo : EIATTR_FRAME_SIZE
	.align		4
.L_16:
        /*0024*/ 	.byte	0x04, 0x11
        /*0026*/ 	.short	(.L_18 - .L_17)
	.align		4
.L_17:
        /*0028*/ 	.word	index@(_ZN7cutlass13device_kernelIN5flash11enable_sm90INS1_16FlashAttnFwdSm90INS1_25CollectiveMainloopFwdSm90ILi2EN4cute5tupleIJNS5_1CILi1EEES8_S8_EEENS6_IJNS7_ILi128EEENS7_ILi96EEENS7_ILi64EEEEEELi256ENS_10bfloat16_tEfNS_4arch4Sm90ELb1ELb0ELb0ELb1ELb0ELb0ELb1ELb1ELb0ELb0ELb0ELb0EEENS1_21CollectiveEpilogueFwdINS6_IJSA_NS7_ILi256EEESB_EEES9_SE_SG_Li256ELb1ELb0ELb0ELb0EEENS1_36VarlenDynamicPersistentTileSchedulerILi128ELi96ELi256ELi32ELb0ELb0ELb1ELb1ELb1ELb1EEEEEEEEEvNT_6ParamsE)
        /*002c*/ 	.word	0x00000000


	//----- nvinfo : EIATTR_REGCOUNT
	.align		4
.L_18:
        /*0030*/ 	.byte	0x04, 0x2f
        /*0032*/ 	.short	(.L_20 - .L_19)
	.align		4
.L_19:
        /*0034*/ 	.word	index@(_ZN7cutlass13device_kernelIN5flash11enable_sm90INS1_16FlashAttnFwdSm90INS1_25CollectiveMainloopFwdSm90ILi2EN4cute5tupleIJNS5_1CILi1EEES8_S8_EEENS6_IJNS7_ILi128EEENS7_ILi96EEENS7_ILi64EEEEEELi256ENS_10bfloat16_tEfNS_4arch4Sm90ELb1ELb0ELb0ELb1ELb0ELb1ELb0ELb1ELb0ELb0ELb0ELb0EEENS1_21CollectiveEpilogueFwdINS6_IJSA_NS7_ILi256EEESB_EEES9_SE_SG_Li256ELb1ELb0ELb0ELb0EEENS1_36VarlenDynamicPersistentTileSchedulerILi128ELi96ELi256ELi32ELb0ELb0ELb1ELb1ELb1ELb1EEEEEEEEEvNT_6ParamsE)
        /*0038*/ 	.word	0x00000004


	//----- nvinfo : EIATTR_FRAME_SIZE
	.align		4
.L_20:
        /*003c*/ 	.byte	0x04, 0x11
        /*003e*/ 	.short	(.L_22 - .L_21)
	.align		4
.L_21:
        /*0040*/ 	.word	index@(_ZN7cutlass13device_kernelIN5flash11enable_sm90INS1_16FlashAttnFwdSm90INS1_25CollectiveMainloopFwdSm90ILi2EN4cute5tupleIJNS5_1CILi1EEES8_S8_EEENS6_IJNS7_ILi128EEENS7_ILi96EEENS7_ILi64EEEEEELi256ENS_10bfloat16_tEfNS_4arch4Sm90ELb1ELb0ELb0ELb1ELb0ELb1ELb0ELb1ELb0ELb0ELb0ELb0EEENS1_21CollectiveEpilogueFwdINS6_IJSA_NS7_ILi256EEESB_EEES9_SE_SG_Li256ELb1ELb0ELb0ELb0EEENS1_36VarlenDynamicPersistentTileSchedulerILi128ELi96ELi256ELi32ELb0ELb0ELb1ELb1ELb1ELb1EEEEEEEEEvNT_6ParamsE)
        /*0044*/ 	.word	0x00000000


	//----- nvinfo : EIATTR_REGCOUNT
	.align		4
.L_22:
        /*0048*/ 	.byte	0x04, 0x2f
        /*004a*/ 	.short	(.L_24 - .L_23)
	.align		4
.L_23:
        /*004c*/ 	.word	index@(_ZN7cutlass13device_kernelIN5flash11enable_sm90INS1_16FlashAttnFwdSm90INS1_25CollectiveMainloopFwdSm90ILi2EN4cute5tupleIJNS5_1CILi1EEES8_S8_EEENS6_IJNS7_ILi128EEENS7_ILi96EEENS7_ILi64EEEEEELi256ENS_10bfloat16_tEfNS_4arch4Sm90ELb1ELb0ELb0ELb1ELb0ELb0ELb0ELb1ELb0ELb0ELb0ELb0EEENS1_21CollectiveEpilogueFwdINS6_IJSA_NS7_ILi256EEESB_EEES9_SE_SG_Li256ELb1ELb0ELb0ELb0EEENS1_36VarlenDynamicPersistentTileSchedulerILi128ELi96ELi256ELi32ELb0ELb0ELb1ELb1ELb1ELb1EEEEEEEEEvNT_6ParamsE)
        /*0050*/ 	.word	0x00000004


	//----- nvinfo : EIATTR_FRAME_SIZE
	.align		4
.L_24:
        /*0054*/ 	.byte	0x04, 0x11
        /*0056*/ 	.short	(.L_26 - .L_25)
	.align		4
.L_25:
        /*0058*/ 	.word	index@(_ZN7cutlass13device_kernelIN5flash11enable_sm90INS1_16FlashAttnFwdSm90INS1_25CollectiveMainloopFwdSm90ILi2EN4cute5tupleIJNS5_1CILi1EEES8_S8_EEENS6_IJNS7_ILi128EEENS7_ILi96EEENS7_ILi64EEEEEELi256ENS_10bfloat16_tEfNS_4arch4Sm90ELb1ELb0ELb0ELb1ELb0ELb0ELb0ELb1ELb0ELb0ELb0ELb0EEENS1_21CollectiveEpilogueFwdINS6_IJSA_NS7_ILi256EEESB_EEES9_SE_SG_Li256ELb1ELb0ELb0ELb0EEENS1_36VarlenDynamicPersistentTileSchedulerILi128ELi96ELi256ELi32ELb0ELb0ELb1ELb1ELb1ELb1EEEEEEEEEvNT_6ParamsE)
        /*005c*/ 	.word	0x00000000


	//----- nvinfo : EIATTR_REGCOUNT
	.align		4
.L_26:
        /*0060*/ 	.byte	0x04, 0x2f
        /*0062*/ 	.short	(.L_28 - .L_27)
	.align		4
.L_27:
        /*0064*/ 	.word	index@(_ZN7cutlass13device_kernelIN5flash11enable_sm90INS1_16FlashAttnFwdSm90INS1_25CollectiveMainloopFwdSm90ILi2EN4cute5tupleIJNS5_1CILi1EEES8_S8_EEENS6_IJNS7_ILi128EEENS7_ILi96EEENS7_ILi64EEEEEELi256ENS_10bfloat16_tEfNS_4arch4Sm90ELb1ELb0ELb0ELb0ELb0ELb0ELb1ELb1ELb0ELb0ELb0ELb0EEENS1_21CollectiveEpilogueFwdINS6_IJSA_NS7_ILi256EEESB_EEES9_SE_SG_Li256ELb0ELb0ELb0ELb0EEENS1_30DynamicPersistentTileSchedulerILi256ELi32ELb0ELb0ELb1EEEEEEEEEvNT_6ParamsE)
        /*0068*/ 	.word	0x00000004


	//----- nvinfo : EIATTR_FRAME_SIZE
	.align		4
.L_28:
        /*006c*/ 	.byte	0x04, 0x11
        /*006e*/ 	.short	(.L_30 - .L_29)
	.align		4
.L_29:
        /*0070*/ 	.word	index@(_ZN7cutlass13device_kernelIN5flash11enable_sm90INS1_16FlashAttnFwdSm90INS1_25CollectiveMainloopFwdSm90ILi2EN4cute5tupleIJNS5_1CILi1EEES8_S8_EEENS6_IJNS7_ILi128EEENS7_ILi96EEENS7_ILi64EEEEEELi256ENS_10bfloat16_tEfNS_4arch4Sm90ELb1ELb0ELb0ELb0ELb0ELb0ELb1ELb1ELb0ELb0ELb0ELb0EEENS1_21CollectiveEpilogueFwdINS6_IJSA_NS7_ILi256EEESB_EEES9_SE_SG_Li256ELb0ELb0ELb0ELb0EEENS1_30DynamicPersistentTileSchedulerILi256ELi32ELb0ELb0ELb1EEEEEEEEEvNT_6ParamsE)
        /*0074*/ 	.word	0x00000000


	//----- nvinfo : EIATTR_REGCOUNT
	.align		4
.L_30:
        /*0078*/ 	.byte	0x04, 0x2f
        /*007a*/ 	.short	(.L_32 - .L_31)
	.align		4
.L_31:
        /*007c*/ 	.word	index@(_ZN7cutlass13device_kernelIN5flash11enable_sm90INS1_16FlashAttnFwdSm90INS1_25CollectiveMainloopFwdSm90ILi2EN4cute5tupleIJNS5_1CILi1EEES8_S8_EEENS6_IJNS7_ILi128EEENS7_ILi96EEENS7_ILi64EEEEEELi256ENS_10bfloat16_tEfNS_4arch4Sm90ELb1ELb0ELb0ELb0ELb0ELb0ELb0ELb1ELb0ELb0ELb0ELb0EEENS1_21CollectiveEpilogueFwdINS6_IJSA_NS7_ILi256EEESB_EEES9_SE_SG_Li256ELb0ELb0ELb0ELb0EEENS1_30DynamicPersistentTileSchedulerILi256ELi32ELb0ELb0ELb1EEEEEEEEEvNT_6ParamsE)
        /*0080*/ 	.word	0x00000004


	//----- nvinfo : EIATTR_FRAME_SIZE
	.align		4
.L_32:
        /*0084*/ 	.byte	0x04, 0x11
        /*0086*/ 	.short	(.L_34 - .L_33)
	.align		4
.L_33:
        /*0088*/ 	.word	index@(_ZN7cutlass13device_kernelIN5flash11enable_sm90INS1_16FlashAttnFwdSm90INS1_25CollectiveMainloopFwdSm90ILi2EN4cute5tupleIJNS5_1CILi1EEES8_S8_EEENS6_IJNS7_ILi128EEENS7_ILi96EEENS7_ILi64EEEEEELi256ENS_10bfloat16_tEfNS_4arch4Sm90ELb1ELb0ELb0ELb0ELb0ELb0ELb0ELb1ELb0ELb0ELb0ELb0EEENS1_21CollectiveEpilogueFwdINS6_IJSA_NS7_ILi256EEESB_EEES9_SE_SG_Li256ELb0ELb0ELb0ELb0EEENS1_30DynamicPersistentTileSchedulerILi256ELi32ELb0ELb0ELb1EEEEEEEEEvNT_6ParamsE)
        /*008c*/ 	.word	0x00000000


	//----- nvinfo : EIATTR_REGCOUNT
	.align		4
.L_34:
        /*0090*/ 	.byte	0x04, 0x2f
        /*0092*/ 	.short	(.L_36 - .L_35)
	.align		4
.L_35:
        /*0094*/ 	.word	index@(_ZN7cutlass13device_kernelIN5flash11enable_sm90INS1_16FlashAttnFwdSm90INS1_25CollectiveMainloopFwdSm90ILi2EN4cute5tupleIJNS5_1CILi1EEES8_S8_EEENS6_IJNS7_ILi128EEENS7_ILi96EEENS7_ILi64EEEEEELi256ENS_10bfloat16_tEfNS_4arch4Sm90ELb0ELb1ELb0ELb1ELb0ELb1ELb1ELb1ELb0ELb0ELb0ELb0EEENS1_21CollectiveEpilogueFwdINS6_IJSA_NS7_ILi256EEESB_EEES9_SE_SG_Li256ELb1ELb0ELb0ELb0EEENS1_36VarlenDynamicPersistentTileSchedulerILi128ELi96ELi256ELi32ELb0ELb0ELb1ELb1ELb0ELb1EEEEEEEEEvNT_6ParamsE)
        /*0098*/ 	.word	0x00000004


	//----- nvinfo : EIATTR_FRAME_SIZE
	.align		4
.L_36:
        /*009c*/ 	.byte	0x04, 0x11
        /*009e*/ 	.short	(.L_38 - .L_37)
	.align		4
.L_37:
        /*00a0*/ 	.word	index@(_ZN7cutlass13device_kernelIN5flash11enable_sm90INS1_16FlashAttnFwdSm90INS1_25CollectiveMainloopFwdSm90ILi2EN4cute5tupleIJNS5_1CILi1EEES8_S8_EEENS6_IJNS7_ILi128EEENS7_ILi96EEENS7_ILi64EEEEEELi256ENS_10bfloat16_tEfNS_4arch4Sm90ELb0ELb1ELb0ELb1ELb0ELb1ELb1ELb1ELb0ELb0ELb0ELb0EEENS1_21CollectiveEpilogueFwdINS6_IJSA_NS7_ILi256EEESB_EEES9_SE_SG_Li256ELb1ELb0ELb0ELb0EEENS1_36VarlenDynamicPersistentTileSchedulerILi128ELi96ELi256ELi32ELb0ELb0ELb1ELb1ELb0ELb1EEEEEEEEEvNT_6ParamsE)
        /*00a4*/ 	.word	0x00000000


	//----- nvinfo : EIATTR_REGCOUNT
	.align		4
.L_38:
        /*00a8*/ 	.byte	0x04, 0x2f
        /*00aa*/ 	.short	(.L_40 - .L_39)
	.align		4
.L_39:
        /*00ac*/ 	.word	index@(_ZN7cutlass13device_kernelIN5flash11enable_sm90INS1_16FlashAttnFwdSm90INS1_25CollectiveMainloopFwdSm90ILi2EN4cute5tupleIJNS5_1CILi1EEES8_S8_EEENS6_IJNS7_ILi128EEENS7_ILi96EEENS7_ILi64EEEEEELi256ENS_10bfloat16_tEfNS_4arch4Sm90ELb0ELb1ELb0ELb1ELb0ELb0ELb1ELb1ELb0ELb0ELb0ELb0EEENS1_21CollectiveEpilogueFwdINS6_IJSA_NS7_ILi256EEESB_EEES9_SE_SG_Li256ELb1ELb0ELb0ELb0EEENS1_36VarlenDynamicPersistentTileSchedulerILi128ELi96ELi256ELi32ELb0ELb0ELb1ELb1ELb0ELb1EEEEEEEEEvNT_6ParamsE)
        /*00b0*/ 	.word	0x00000004


	//----- nvinfo : EIATTR_FRAME_SIZE
	.align		4
.L_40:
        /*00b4*/ 	.byte	0x04, 0x11
        /*00b6*/ 	.short	(.L_42 - .L_41)
	.align		4
.L_41:
        /*00b8*/ 	.word	index@(_ZN7cutlass13device_kernelIN5flash11enable_sm90INS1_16FlashAttnFwdSm90INS1_25CollectiveMainloopFwdSm90ILi2EN4cute5tupleIJNS5_1CILi1EEES8_S8_EEENS6_IJNS7_ILi128EEENS7_ILi96EEENS7_ILi64EEEEEELi256ENS_10bfloat16_tEfNS_4arch4Sm90ELb0ELb1ELb0ELb1ELb0ELb0ELb1ELb1ELb0ELb0ELb0ELb0EEENS1_21CollectiveEpilogueFwdINS6_IJSA_NS7_ILi256EEESB_EEES9_SE_SG_Li256ELb1ELb0ELb0ELb0EEENS1_36VarlenDynamicPersistentTileSchedulerILi128ELi96ELi256ELi32ELb0ELb0ELb1ELb1ELb0ELb1EEEEEEEEEvNT_6ParamsE)
        /*00bc*/ 	.word	0x00000000


	//----- nvinfo : EIATTR_REGCOUNT
	.align		4
.L_42:
        /*00c0*/ 	.byte	0x04, 0x2f
        /*00c2*/ 	.short	(.L_44 - .L_43)
	.align		4
.L_43:
        /*00c4*/ 	.word	index@(_ZN7cutlass13device_kernelIN5flash11enable_sm90INS1_16FlashAttnFwdSm90INS1_25CollectiveMainloopFwdSm90ILi2EN4cute5tupleIJNS5_1CILi1EEES8_S8_EEENS6_IJNS7_ILi128EEENS7_ILi96EEENS7_ILi64EEEEEELi256ENS_10bfloat16_tEfNS_4arch4Sm90ELb0ELb1ELb0ELb1ELb0ELb1ELb0ELb1ELb0ELb0ELb0ELb0EEENS1_21CollectiveEpilogueFwdINS6_IJSA_NS7_ILi256EEESB_EEES9_SE_SG_Li256ELb1ELb0ELb0ELb0EEENS1_36VarlenDynamicPersistentTileSchedulerILi128ELi96ELi256ELi32ELb0ELb0ELb1ELb1ELb0ELb1EEEEEEEEEvNT_6ParamsE)
        /*00c8*/ 	.word	0x00000004


	//----- nvinfo : EIATTR_FRAME_SIZE
	.align		4
.L_44:
        /*00cc*/ 	.byte	0x04, 0x11
        /*00ce*/ 	.short	(.L_46 - .L_45)
	.align		4
.L_45:
        /*00d0*/ 	.word	index@(_ZN7cutlass13device_kernelIN5flash11enable_sm90INS1_16FlashAttnFwdSm90INS1_25CollectiveMainloopFwdSm90ILi2EN4cute5tupleIJNS5_1CILi1EEES8_S8_EEENS6_IJNS7_ILi128EEENS7_ILi96EEENS7_ILi64EEEEEELi256ENS_10bfloat16_tEfNS_4arch4Sm90ELb0ELb1ELb0ELb1ELb0ELb1ELb0ELb1ELb0ELb0ELb0ELb0EEENS1_21CollectiveEpilogueFwdINS6_IJSA_NS7_ILi256EEESB_EEES9_SE_SG_Li256ELb1ELb0ELb0ELb0EEENS1_36VarlenDynamicPersistentTileSchedulerILi128ELi96ELi256ELi32ELb0ELb0ELb1ELb1ELb0ELb1EEEEEEEEEvNT_6ParamsE)
        /*00d4*/ 	.word	0x00000000


	//----- nvinfo : EIATTR_REGCOUNT
	.align		4
.L_46:
        /*00d8*/ 	.byte	0x04, 0x2f
        /*00da*/ 	.short	(.L_48 - .L_47)
	.align		4
.L_47:
        /*00dc*/ 	.word	index@(_ZN7cutlass13device_kernelIN5flash11enable_sm90INS1_16FlashAttnFwdSm90INS1_25CollectiveMainloopFwdSm90ILi2EN4cute5tupleIJNS5_1CILi1EEES8_S8_EEENS6_IJNS7_ILi128EEENS7_ILi96EEENS7_ILi64EEEEEELi256ENS_10bfloat16_tEfNS_4arch4Sm90ELb0ELb1ELb0ELb1ELb0ELb0ELb0ELb1ELb0ELb0ELb0ELb0EEENS1_21CollectiveEpilogueFwdINS6_IJSA_NS7_ILi256EEESB_EEES9_SE_SG_Li256ELb1ELb0ELb0ELb0EEENS1_36VarlenDynamicPersistentTileSchedulerILi128ELi96ELi256ELi32ELb0ELb0ELb1ELb1ELb0ELb1EEEEEEEEEvNT_6ParamsE)
        /*00e0*/ 	.word	0x00000004


	//----- nvinfo : EIATTR_FRAME_SIZE
	.align		4
.L_48:
        /*00e4*/ 	.byte	0x04, 0x11
        /*00e6*/ 	.short	(.L_50 - .L_49)
	.align		4
.L_49:
        /*00e8*/ 	.word	index@(_ZN7cutlass13device_kernelIN5flash11enable_sm90INS1_16FlashAttnFwdSm90INS1_25CollectiveMainloopFwdSm90ILi2EN4cute5tupleIJNS5_1CILi1EEES8_S8_EEENS6_IJNS7_ILi128EEENS7_ILi96EEENS7_ILi64EEEEEELi256ENS_10bfloat16_tEfNS_4arch4Sm90ELb0ELb1ELb0ELb1ELb0ELb0ELb0ELb1ELb0ELb0ELb0ELb0EEENS1_21CollectiveEpilogueFwdINS6_IJSA_NS7_ILi256EEESB_EEES9_SE_SG_Li256ELb1ELb0ELb0ELb0EEENS1_36VarlenDynamicPersistentTileSchedulerILi128ELi96ELi256ELi32ELb0ELb0ELb1ELb1ELb0ELb1EEEEEEEEEvNT_6ParamsE)
        /*00ec*/ 	.word	0x00000000


	//----- nvinfo : EIATTR_REGCOUNT
	.align		4
.L_50:
        /*00f0*/ 	.byte	0x04, 0x2f
        /*00f2*/ 	.short	(.L_52 - .L_51)
	.align		4
.L_51:
        /*00f4*/ 	.word	index@(_ZN7cutlass13device_kernelIN5flash11enable_sm90INS1_16FlashAttnFwdSm90INS1_25CollectiveMainloopFwdSm90ILi2EN4cute5tupleIJNS5_1CILi1EEES8_S8_EEENS6_IJNS7_ILi128EEENS7_ILi96EEENS7_ILi64EEEEEELi256ENS_10bfloat16_tEfNS_4arch4Sm90ELb0ELb1ELb0ELb0ELb0ELb0ELb1ELb1ELb0ELb0ELb0ELb0EEENS1_21CollectiveEpilogueFwdINS6_IJSA_NS7_ILi256EEESB_EEES9_SE_SG_Li256ELb0ELb0ELb0ELb0EEENS1_30DynamicPersistentTileSchedulerILi256ELi32ELb0ELb0ELb1EEEEEEEEEvNT_6ParamsE)
        /*00f8*/ 	.word	0x00000004


	//----- nvinfo : EIATTR_FRAME_SIZE
	.align		4
.L_52:
        /*00fc*/ 	.byte	0x04, 0x11
        /*00fe*/ 	.short	(.L_54 - .L_53)
	.align		4
.L_53:
        /*0100*/ 	.word	index@(_ZN7cutlass13device_kernelIN5flash11enable_sm90INS1_16FlashAttnFwdSm90INS1_25CollectiveMainloopFwdSm90ILi2EN4cute5tupleIJNS5_1CILi1EEES8_S8_EEENS6_IJNS7_ILi128EEENS7_ILi96EEENS7_ILi64EEEEEELi256ENS_10bfloat16_tEfNS_4arch4Sm90ELb0ELb1ELb0ELb0ELb0ELb0ELb1ELb1ELb0ELb0ELb0ELb0EEENS1_21CollectiveEpilogueFwdINS6_IJSA_NS7_ILi256EEESB_EEES9_SE_SG_Li256ELb0ELb0ELb0ELb0EEENS1_30DynamicPersistentTileSchedulerILi256ELi32ELb0ELb0ELb1EEEEEEEEEvNT_6ParamsE)
        /*0104*/ 	.word	0x00000000


	//----- nvinfo : EIATTR_REGCOUNT
	.align		4
.L_54:
        /*0108*/ 	.byte	0x04, 0x2f
        /*010a*/ 	.short	(.L_56 - .L_55)
	.align		4
.L_55:
        /*010c*/ 	.word	index@(_ZN7cutlass13device_kernelIN5flash11enable_sm90INS1_16FlashAttnFwdSm90INS1_25CollectiveMainloopFwdSm90ILi2EN4cute5tupleIJNS5_1CILi1EEES8_S8_EEENS6_IJNS7_ILi128EEENS7_ILi96EEENS7_ILi64EEEEEELi256ENS_10bfloat16_tEfNS_4arch4Sm90ELb0ELb1ELb0ELb0ELb0ELb0ELb0ELb1ELb0ELb0ELb0ELb0EEENS1_21CollectiveEpilogueFwdINS6_IJSA_NS7_ILi256EEESB_EEES9_SE_SG_Li256ELb0ELb0ELb0ELb0EEENS1_30DynamicPersistentTileSchedulerILi256ELi32ELb0ELb0ELb1EEEEEEEEEvNT_6ParamsE)
        /*0110*/ 	.word	0x00000004


	//----- nvinfo : EIATTR_FRAME_SIZE
	.align		4
.L_56:
        /*0114*/ 	.byte	0x04, 0x11
        /*0116*/ 	.short	(.L_58 - .L_57)
	.align		4
.L_57:
        /*0118*/ 	.word	index@(_ZN7cutlass13device_kernelIN5flash11enable_sm90INS1_16FlashAttnFwdSm90INS1_25CollectiveMainloopFwdSm90ILi2EN4cute5tupleIJNS5_1CILi1EEES8_S8_EEENS6_IJNS7_ILi128EEENS7_ILi96EEENS7_ILi64EEEEEELi256ENS_10bfloat16_tEfNS_4arch4Sm90ELb0ELb1ELb0ELb0ELb0ELb0ELb0ELb1ELb0ELb0ELb0ELb0EEENS1_21CollectiveEpilogueFwdINS6_IJSA_NS7_ILi256EEESB_EEES9_SE_SG_Li256ELb0ELb0ELb0ELb0EEENS1_30DynamicPersistentTileSchedulerILi256ELi32ELb0ELb0ELb1EEEEEEEEEvNT_6ParamsE)
        /*011c*/ 	.word	0x00000000


	//----- nvinfo : EIATTR_REGCOUNT
	.align		4
.L_58:
        /*0120*/ 	.byte	0x04, 0x2f
        /*0122*/ 	.short	(.L_60 - .L_59)
	.align		4
.L_59:
        /*0124*/ 	.word	index@(_ZN7cutlass13device_kernelIN5flash11enable_sm90INS1_16FlashAttnFwdSm90INS1_25CollectiveMainloopFwdSm90ILi2EN4cute5tupleIJNS5_1CILi1EEES8_S8_EEENS6_IJNS7_ILi128EEENS7_ILi96EEENS7_ILi64EEEEEELi256ENS_10bfloat16_tEfNS_4arch4Sm90ELb0ELb0ELb0ELb1ELb0ELb1ELb1ELb1ELb0ELb0ELb0ELb0EEENS1_21CollectiveEpilogueFwdINS6_IJSA_NS7_ILi256EEESB_EEES9_SE_SG_Li256ELb1ELb0ELb0ELb0EEENS1_36VarlenDynamicPersistentTileSchedulerILi128ELi96ELi256ELi32ELb0ELb0ELb1ELb0ELb1ELb1EEEEEEEEEvNT_6ParamsE)
        /*0128*/ 	.word	0x00000004


	//----- nvinfo : EIATTR_FRAME_SIZE
	.align		4
.L_60:
        /*012c*/ 	.byte	0x04, 0x11
        /*012e*/ 	.short	(.L_62 - .L_61)
	.align		4
.L_61:
        /*0130*/ 	.word	index@(_ZN7cutlass13device_kernelIN5flash11enable_sm90INS1_16FlashAttnFwdSm90INS1_25CollectiveMainloopFwdSm90ILi2EN4cute5tupleIJNS5_1CILi1EEES8_S8_EEENS6_IJNS7_ILi128EEENS7_ILi96EEENS7_ILi64EEEEEELi256ENS_10bfloat16_tEfNS_4arch4Sm90ELb0ELb0ELb0ELb1ELb0ELb1ELb1ELb1ELb0ELb0ELb0ELb0EEENS1_21CollectiveEpilogueFwdINS6_IJSA_NS7_ILi256EEESB_EEES9_SE_SG_Li256ELb1ELb0ELb0ELb0EEENS1_36VarlenDynamicPersistentTileSchedulerILi128ELi96ELi256ELi32ELb0ELb0ELb1ELb0ELb1ELb1EEEEEEEEEvNT_6ParamsE)
        /*0134*/ 	.word	0x00000000


	//----- nvinfo : EIATTR_REGCOUNT
	.align		4
.L_62:
        /*0138*/ 	.byte	0x04, 0x2f
        /*013a*/ 	.short	(.L_64 - .L_63)
	.align		4
.L_63:
        /*013c*/ 	.word	index@(_ZN7cutlass13device_kernelIN5flash11enable_sm90INS1_16FlashAttnFwdSm90INS1_25CollectiveMainloopFwdSm90ILi2EN4cute5tupleIJNS5_1CILi1EEES8_S8_EEENS6_IJNS7_ILi128EEENS7_ILi96EEENS7_ILi64EEEEEELi256ENS_10bfloat16_tEfNS_4arch4Sm90ELb0ELb0ELb0ELb1ELb0ELb0ELb1ELb1ELb0ELb0ELb0ELb0EEENS1_21CollectiveEpilogueFwdINS6_IJSA_NS7_ILi256EEESB_EEES9_SE_SG_Li256ELb1ELb0ELb0ELb0EEENS1_36VarlenDynamicPersistentTileSchedulerILi128ELi96ELi256ELi32ELb0ELb0ELb1ELb0ELb1ELb1EEEEEEEEEvNT_6ParamsE)
        /*0140*/ 	.word	0x00000004


	//----- nvinfo : EIATTR_FRAME_SIZE
	.align		4
.L_64:
        /*0144*/ 	.byte	0x04, 0x11
        /*0146*/ 	.short	(.L_66 - .L_65)
	.align		4
.L_65:
        /*0148*/ 	.word	index@(_ZN7cutlass13device_kernelIN5flash11enable_sm90INS1_16FlashAttnFwdSm90INS1_25CollectiveMainloopFwdSm90ILi2EN4cute5tupleIJNS5_1CILi1EEES8_S8_EEENS6_IJNS7_ILi128EEENS7_ILi96EEENS7_ILi64EEEEEELi256ENS_10bfloat16_tEfNS_4arch4Sm90ELb0ELb0ELb0ELb1ELb0ELb0ELb1ELb1ELb0ELb0ELb0ELb0EEENS1_21CollectiveEpilogueFwdINS6_IJSA_NS7_ILi256EEESB_EEES9_SE_SG_Li256ELb1ELb0ELb0ELb0EEENS1_36VarlenDynamicPersistentTileSchedulerILi128ELi96ELi256ELi32ELb0ELb0ELb1ELb0ELb1ELb1EEEEEEEEEvNT_6ParamsE)
        /*014c*/ 	.word	0x00000000


	//----- nvinfo : EIATTR_REGCOUNT
	.align		4
.L_66:
        /*0150*/ 	.byte	0x04, 0x2f
        /*0152*/ 	.short	(.L_68 - .L_67)
	.align		4
.L_67:
        /*0154*/ 	.word	index@(_ZN7cutlass13device_kernelIN5flash11enable_sm90INS1_16FlashAttnFwdSm90INS1_25CollectiveMainloopFwdSm90ILi2EN4cute5tupleIJNS5_1CILi1EEES8_S8_EEENS6_IJNS7_ILi128EEENS7_ILi96EEENS7_ILi64EEEEEELi256ENS_10bfloat16_tEfNS_4arch4Sm90ELb0ELb0ELb0ELb1ELb0ELb1ELb0ELb1ELb0ELb0ELb0ELb0EEENS1_21CollectiveEpilogueFwdINS6_IJSA_NS7_ILi256EEESB_EEES9_SE_SG_Li256ELb1ELb0ELb0ELb0EEENS1_36VarlenDynamicPersistentTileSchedulerILi128ELi96ELi256ELi32ELb0ELb0ELb1ELb0ELb1ELb1EEEEEEEEEvNT_6ParamsE)
        /*0158*/ 	.word	0x00000004


	//----- nvinfo : EIATTR_FRAME_SIZE
	.align		4
.L_68:
        /*015c*/ 	.byte	0x04, 0x11
        /*015e*/ 	.short	(.L_70 - .L_69)
	.align		4
.L_69:
        /*0160*/ 	.word	index@(_ZN7cutlass13device_kernelIN5flash11enable_sm90INS1_16FlashAttnFwdSm90INS1_25CollectiveMainloopFwdSm90ILi2EN4cute5tupleIJNS5_1CILi1EEES8_S8_EEENS6_IJNS7_ILi128EEENS7_ILi96EEENS7_ILi64EEEEEELi256ENS_10bfloat16_tEfNS_4arch4Sm90ELb0ELb0ELb0ELb1ELb0ELb1ELb0ELb1ELb0ELb0ELb0ELb0EEENS1_21CollectiveEpilogueFwdINS6_IJSA_NS7_ILi256EEESB_EEES9_SE_SG_Li256ELb1ELb0ELb0ELb0EEENS1_36VarlenDynamicPersistentTileSchedulerILi128ELi96ELi256ELi32ELb0ELb0ELb1ELb0ELb1ELb1EEEEEEEEEvNT_6ParamsE)
        /*0164*/ 	.word	0x00000000


	//----- nvinfo : EIATTR_REGCOUNT
	.align		4
.L_70:
        /*0168*/ 	.byte	0x04, 0x2f
        /*016a*/ 	.short	(.L_72 - .L_71)
	.align		4
.L_71:
        /*016c*/ 	.word	index@(_ZN7cutlass13device_kernelIN5flash11enable_sm90INS1_16FlashAttnFwdSm90INS1_25CollectiveMainloopFwdSm90ILi2EN4cute5tupleIJNS5_1CILi1EEES8_S8_EEENS6_IJNS7_ILi128EEENS7_ILi96EEENS7_ILi64EEEEEELi256ENS_10bfloat16_tEfNS_4arch4Sm90ELb0ELb0ELb0ELb1ELb0ELb0ELb0ELb1ELb0ELb0ELb0ELb0EEENS1_21CollectiveEpilogueFwdINS6_IJSA_NS7_ILi256EEESB_EEES9_SE_SG_Li256ELb1ELb0ELb0ELb0EEENS1_36VarlenDynamicPersistentTileSchedulerILi128ELi96ELi256ELi32ELb0ELb0ELb1ELb0ELb1ELb1EEEEEEEEEvNT_6ParamsE)
        /*0170*/ 	.word	0x00000004


	//----- nvinfo : EIATTR_FRAME_SIZE
	.align		4
.L_72:
        /*0174*/ 	.byte	0x04, 0x11
        /*0176*/ 	.short	(.L_74 - .L_73)
	.align		4
.L_73:
        /*0178*/ 	.word	index@(_ZN7cutlass13device_kernelIN5flash11enable_sm90INS1_16FlashAttnFwdSm90INS1_25CollectiveMainloopFwdSm90ILi2EN4cute5tupleIJNS5_1CILi1EEES8_S8_EEENS6_IJNS7_ILi128EEENS7_ILi96EEENS7_ILi64EEEEEELi256ENS_10bfloat16_tEfNS_4arch4Sm90ELb0ELb0ELb0ELb1ELb0ELb0ELb0ELb1ELb0ELb0ELb0ELb0EEENS1_21CollectiveEpilogueFwdINS6_IJSA_NS7_ILi256EEESB_EEES9_SE_SG_Li256ELb1ELb0ELb0ELb0EEENS1_36VarlenDynamicPersistentTileSchedulerILi128ELi96ELi256ELi32ELb0ELb0ELb1ELb0ELb1ELb1EEEEEEEEEvNT_6ParamsE)
        /*017c*/ 	.word	0x00000000


	//----- nvinfo : EIATTR_REGCOUNT
	.align		4
.L_74:
        /*0180*/ 	.byte	0x04, 0x2f
        /*0182*/ 	.short	(.L_76 - .L_75)
	.align		4
.L_75:
        /*0184*/ 	.word	index@(_ZN7cutlass13device_kernelIN5flash11enable_sm90INS1_16FlashAttnFwdSm90INS1_25CollectiveMainloopFwdSm90ILi2EN4cute5tupleIJNS5_1CILi1EEES8_S8_EEENS6_IJNS7_ILi128EEENS7_ILi96EEENS7_ILi64EEEEEELi256ENS_10bfloat16_tEfNS_4arch4Sm90ELb0ELb0ELb0ELb0ELb0ELb0ELb1ELb1ELb0ELb0ELb0ELb0EEENS1_21CollectiveEpilogueFwdINS6_IJSA_NS7_ILi256EEESB_EEES9_SE_SG_Li256ELb0ELb0ELb0ELb0EEENS1_29StaticPersistentTileSchedulerILb0EEEEEEEEEvNT_6ParamsE)
        /*0188*/ 	.word	0x00000004


	//----- nvinfo : EIATTR_FRAME_SIZE
	.align		4
.L_76:
        /*018c*/ 	.byte	0x04, 0x11
        /*018e*/ 	.short	(.L_78 - .L_77)
	.align		4
.L_77:
        /*0190*/ 	.word	index@(_ZN7cutlass13device_kernelIN5flash11enable_sm90INS1_16FlashAttnFwdSm90INS1_25CollectiveMainloopFwdSm90ILi2EN4cute5tupleIJNS5_1CILi1EEES8_S8_EEENS6_IJNS7_ILi128EEENS7_ILi96EEENS7_ILi64EEEEEELi256ENS_10bfloat16_tEfNS_4arch4Sm90ELb0ELb0ELb0ELb0ELb0ELb0ELb1ELb1ELb0ELb0ELb0ELb0EEENS1_21CollectiveEpilogueFwdINS6_IJSA_NS7_ILi256EEESB_EEES9_SE_SG_Li256ELb0ELb0ELb0ELb0EEENS1_29StaticPersistentTileSchedulerILb0EEEEEEEEEvNT_6ParamsE)
        /*0194*/ 	.word	0x00000000


	//----- nvinfo : EIATTR_REGCOUNT
	.align		4
.L_78:
        /*0198*/ 	.byte	0x04, 0x2f
        /*019a*/ 	.short	(.L_80 - .L_79)
	.align		4
.L_79:
        /*019c*/ 	.word	index@(_ZN7cutlass13device_kernelIN5flash11enable_sm90INS1_16FlashAttnFwdSm90INS1_25CollectiveMainloopFwdSm90ILi2EN4cute5tupleIJNS5_1CILi1EEES8_S8_EEENS6_IJNS7_ILi128EEENS7_ILi96EEENS7_ILi64EEEEEELi256ENS_10bfloat16_tEfNS_4arch4Sm90ELb0ELb0ELb0ELb0ELb0ELb0ELb0ELb1ELb0ELb0ELb0ELb0EEENS1_21CollectiveEpilogueFwdINS6_IJSA_NS7_ILi256EEESB_EEES9_SE_SG_Li256ELb0ELb0ELb0ELb0EEENS1_29StaticPersistentTileSchedulerILb0EEEEEEEEEvNT_6ParamsE)
        /*01a0*/ 	.word	0x00000004


	//----- nvinfo : EIATTR_FRAME_SIZE
	.align		4
.L_80:
        /*01a4*/ 	.byte	0x04, 0x11
        /*01a6*/ 	.short	(.L_82 - .L_81)
	.align		4
.L_81:
        /*01a8*/ 	.word	index@(_ZN7cutlass13device_kernelIN5flash11enable_sm90INS1_16FlashAttnFwdSm90INS1_25CollectiveMainloopFwdSm90ILi2EN4cute5tupleIJNS5_1CILi1EEES8_S8_EEENS6_IJNS7_ILi128EEENS7_ILi96EEENS7_ILi64EEEEEELi256ENS_10bfloat16_tEfNS_4arch4Sm90ELb0ELb0ELb0ELb0ELb0ELb0ELb0ELb1ELb0ELb0ELb0ELb0EEENS1_21CollectiveEpilogueFwdINS6_IJSA_NS7_ILi256EEESB_EEES9_SE_SG_Li256ELb0ELb0ELb0ELb0EEENS1_29StaticPersistentTileSchedulerILb0EEEEEEEEEvNT_6ParamsE)
        /*01ac*/ 	.word	0x00000000


	//----- nvinfo : EIATTR_REGCOUNT
	.align		4
.L_82:
        /*01b0*/ 	.byte	0x04, 0x2f
        /*01b2*/ 	.short	(.L_84 - .L_83)
	.align		4
.L_83:
        /*01b4*/ 	.word	index@(_ZN7cutlass13device_kernelIN5flash11enable_sm90INS1_16FlashAttnFwdSm90INS1_25CollectiveMainloopFwdSm90ILi2EN4cute5tupleIJNS5_1CILi1EEES8_S8_EEENS6_IJNS7_ILi64EEESA_SA_EEELi512ENS_10bfloat16_tEfNS_4arch4Sm90ELb1ELb0ELb0ELb1ELb0ELb1ELb1ELb0ELb0ELb0ELb0ELb0EEENS1_21CollectiveEpilogueFwdINS6_IJSA_NS7_ILi512EEESA_EEES9_SC_SE_Li256ELb1ELb0ELb0ELb0EEENS1_36VarlenDynamicPersistentTileSchedulerILi64ELi64ELi256ELi32ELb0ELb0ELb1ELb1ELb1ELb1EEEEEEEEEvNT_6ParamsE)
        /*01b8*/ 	.word	0x00000004


	//----- nvinfo : EIATTR_FRAME_SIZE
	.align		4
.L_84:
        /*01bc*/ 	.byte	0x04, 0x11
        /*01be*/ 	.short	(.L_86 - .L_85)
	.align		4
.L_85:
        /*01c0*/ 	.word	index@(_ZN7cutlass13device_kernelIN5flash11enable_sm90INS1_16FlashAttnFwdSm90INS1_25CollectiveMainloopFwdSm90ILi2EN4cute5tupleIJNS5_1CILi1EEES8_S8_EEENS6_IJNS7_ILi64EEESA_SA_EEELi512ENS_10bfloat16_tEfNS_4arch4Sm90ELb1ELb0ELb0ELb1ELb0ELb1ELb1ELb0ELb0ELb0ELb0ELb0EEENS1_21CollectiveEpilogueFwdINS6_IJSA_NS7_ILi512EEESA_EEES9_SC_SE_Li256ELb1ELb0ELb0ELb0EEENS1_36VarlenDynamicPersistentTileSchedulerILi64ELi64ELi256ELi32ELb0ELb0ELb1ELb1ELb1ELb1EEEEEEEEEvNT_6ParamsE)
        /*01c4*/ 	.word	0x00000000


	//----- nvinfo : EIATTR_REGCOUNT
	.align		4
.L_86:
        /*01c8*/ 	.byte	0x04, 0x2f
        /*01ca*/ 	.short	(.L_88 - .L_87)
	.align		4
.L_87:
        /*01cc*/ 	.word	index@(_ZN7cutlass13device_kernelIN5flash11enable_sm90INS1_16FlashAttnFwdSm90INS1_25CollectiveMainloopFwdSm90ILi2EN4cute5tupleIJNS5_1CILi1EEES8_S8_EEENS6_IJNS7_ILi64EEESA_SA_EEELi512ENS_10bfloat16_tEfNS_4arch4Sm90ELb1ELb0ELb0ELb1ELb0ELb0ELb1ELb0ELb0ELb0ELb0ELb0EEENS1_21CollectiveEpilogueFwdINS6_IJSA_NS7_ILi512EEESA_EEES9_SC_SE_Li256ELb1ELb0ELb0ELb0EEENS1_36VarlenDynamicPersistentTileSchedulerILi64ELi64ELi256ELi32ELb0ELb0ELb1ELb1ELb1ELb1EEEEEEEEEvNT_6ParamsE)
        /*01d0*/ 	.word	0x00000004


	//----- nvinfo : EIATTR_FRAME_SIZE
	.align		4
.L_88:
        /*01d4*/ 	.byte	0x04, 0x11
        /*01d6*/ 	.short	(.L_90 - .L_89)
	.align		4
.L_89:
        /*01d8*/ 	.word	index@(_ZN7cutlass13device_kernelIN5flash11enable_sm90INS1_16FlashAttnFwdSm90INS1_25CollectiveMainloopFwdSm90ILi2EN4cute5tupleIJNS5_1CILi1EEES8_S8_EEENS6_IJNS7_ILi64EEESA_SA_EEELi512ENS_10bfloat16_tEfNS_4arch4Sm90ELb1ELb0ELb0ELb1ELb0ELb0ELb1ELb0ELb0ELb0ELb0ELb0EEENS1_21CollectiveEpilogueFwdINS6_IJSA_NS7_ILi512EEESA_EEES9_SC_SE_Li256ELb1ELb0ELb0ELb0EEENS1_36VarlenDynamicPersistentTileSchedulerILi64ELi64ELi256ELi32ELb0ELb0ELb1ELb1ELb1ELb1EEEEEEEEEvNT_6ParamsE)
        /*01dc*/ 	.word	0x00000000


	//----- nvinfo : EIATTR_REGCOUNT
	.align		4
.L_90:
        /*01e0*/ 	.byte	0x04, 0x2f
        /*01e2*/ 	.short	(.L_92 - .L_91)
	.align		4
.L_91:
        /*01e4*/ 	.word	index@(_ZN7cutlass13device_kernelIN5flash11enable_sm90INS1_16FlashAttnFwdSm90INS1_25CollectiveMainloopFwdSm90ILi2EN4cute5tupleIJNS5_1CILi1EEES8_S8_EEENS6_IJNS7_ILi64EEESA_SA_EEELi512ENS_10bfloat16_tEfNS_4arch4Sm90ELb1ELb0ELb0ELb1ELb0ELb1ELb0ELb0ELb0ELb0ELb0ELb0EEENS1_21CollectiveEpilogueFwdINS6_IJSA_NS7_ILi512EEESA_EEES9_SC_SE_Li256ELb1ELb0ELb0ELb0EEENS1_36VarlenDynamicPersistentTileSchedulerILi64ELi64ELi256ELi32ELb0ELb0ELb1ELb1ELb1ELb1EEEEEEEEEvNT_6ParamsE)
        /*01e8*/ 	.word	0x00000004


	//----- nvinfo : EIATTR_FRAME_SIZE
	.align		4
.L_92:
        /*01ec*/ 	.byte	0x04, 0x11
        /*01ee*/ 	.short	(.L_94 - .L_93)
	.align		4
.L_93:
        /*01f0*/ 	.word	index@(_ZN7cutlass13device_kernelIN5flash11enable_sm90INS1_16FlashAttnFwdSm90INS1_25CollectiveMainloopFwdSm90ILi2EN4cute5tupleIJNS5_1CILi1EEES8_S8_EEENS6_IJNS7_ILi64EEESA_SA_EEELi512ENS_10bfloat16_tEfNS_4arch4Sm90ELb1ELb0ELb0ELb1ELb0ELb1ELb0ELb0ELb0ELb0ELb0ELb0EEENS1_21CollectiveEpilogueFwdINS6_IJSA_NS7_ILi512EEESA_EEES9_SC_SE_Li256ELb1ELb0ELb0ELb0EEENS1_36VarlenDynamicPersistentTileSchedulerILi64ELi64ELi256ELi32ELb0ELb0ELb1ELb1ELb1ELb1EEEEEEEEEvNT_6ParamsE)
        /*01f4*/ 	.word	0x00000000


	//----- nvinfo : EIATTR_REGCOUNT
	.align		4
.L_94:
        /*01f8*/ 	.byte	0x04, 0x2f
        /*01fa*/ 	.short	(.L_96 - .L_95)
	.align		4
.L_95:
        /*01fc*/ 	.word	index@(_ZN7cutlass13device_kernelIN5flash11enable_sm90INS1_16FlashAttnFwdSm90INS1_25CollectiveMainloopFwdSm90ILi2EN4cute5tupleIJNS5_1CILi1EEES8_S8_EEENS6_IJNS7_ILi64EEESA_SA_EEELi512ENS_10bfloat16_tEfNS_4arch4Sm90ELb1ELb0ELb0ELb1ELb0ELb0ELb0ELb0ELb0ELb0ELb0ELb0EEENS1_21CollectiveEpilogueFwdINS6_IJSA_NS7_ILi512EEESA_EEES9_SC_SE_Li256ELb1ELb0ELb0ELb0EEENS1_36VarlenDynamicPersistentTileSchedulerILi64ELi64ELi256ELi32ELb0ELb0ELb1ELb1ELb1ELb1EEEEEEEEEvNT_6ParamsE)
        /*0200*/ 	.word	0x00000004


	//----- nvinfo : EIATTR_FRAME_SIZE
	.align		4
.L_96:
        /*0204*/ 	.byte	0x04, 0x11
        /*0206*/ 	.short	(.L_98 - .L_97)
	.align		4
.L_97:
        /*0208*/ 	.word	index@(_ZN7cutlass13device_kernelIN5flash11enable_sm90INS1_16FlashAttnFwdSm90INS1_25CollectiveMainloopFwdSm90ILi2EN4cute5tupleIJNS5_1CILi1EEES8_S8_EEENS6_IJNS7_ILi64EEESA_SA_EEELi512ENS_10bfloat16_tEfNS_4arch4Sm90ELb1ELb0ELb0ELb1ELb0ELb0ELb0ELb0ELb0ELb0ELb0ELb0EEENS1_21CollectiveEpilogueFwdINS6_IJSA_NS7_ILi512EEESA_EEES9_SC_SE_Li256ELb1ELb0ELb0ELb0EEENS1_36VarlenDynamicPersistentTileSchedulerILi64ELi64ELi256ELi32ELb0ELb0ELb1ELb1ELb1ELb1EEEEEEEEEvNT_6ParamsE)
        /*020c*/ 	.word	0x00000000


	//----- nvinfo : EIATTR_REGCOUNT
	.align		4
.L_98:
        /*0210*/ 	.byte	0x04, 0x2f
        /*0212*/ 	.short	(.L_100 - .L_99)
	.align		4
.L_99:
        /*0214*/ 	.word	index@(_ZN7cutlass13device_kernelIN5flash11enable_sm90INS1_16FlashAttnFwdSm90INS1_25CollectiveMainloopFwdSm90ILi2EN4cute5tupleIJNS5_1CILi1EEES8_S8_EEENS6_IJNS7_ILi64EEESA_SA_EEELi512ENS_10bfloat16_tEfNS_4arch4Sm90ELb1ELb0ELb0ELb0ELb0ELb0ELb1ELb0ELb0ELb0ELb0ELb0EEENS1_21CollectiveEpilogueFwdINS6_IJSA_NS7_ILi512EEESA_EEES9_SC_SE_Li256ELb0ELb0ELb0ELb0EEENS1_30DynamicPersistentTileSchedulerILi256ELi32ELb0ELb0ELb1EEEEEEEEEvNT_6ParamsE)
        /*0218*/ 	.word	0x00000004


	//----- nvinfo : EIATTR_FRAME_SIZE
	.align		4
.L_100:
        /*021c*/ 	.byte	0x04, 0x11
        /*021e*/ 	.short	(.L_102 - .L_101)
	.align		4
.L_101:
        /*0220*/ 	.word	index@(_ZN7cutlass13device_kernelIN5flash11enable_sm90INS1_16FlashAttnFwdSm90INS1_25CollectiveMainloopFwdSm90ILi2EN4cute5tupleIJNS5_1CILi1EEES8_S8_EEENS6_IJNS7_ILi64EEESA_SA_EEELi512ENS_10bfloat16_tEfNS_4arch4Sm90ELb1ELb0ELb0ELb0ELb0ELb0ELb1ELb0ELb0ELb0ELb0ELb0EEENS1_21CollectiveEpilogueFwdINS6_IJSA_NS7_ILi512EEESA_EEES9_SC_SE_Li256ELb0ELb0ELb0ELb0EEENS1_30DynamicPersistentTileSchedulerILi256ELi32ELb0ELb0ELb1EEEEEEEEEvNT_6ParamsE)
        /*0224*/ 	.word	0x00000000


	//----- nvinfo : EIATTR_REGCOUNT
	.align		4
.L_102:
        /*0228*/ 	.byte	0x04, 0x2f
        /*022a*/ 	.short	(.L_104 - .L_103)
	.align		4
.L_103:
        /*022c*/ 	.word	index@(_ZN7cutlass13device_kernelIN5flash11enable_sm90INS1_16FlashAttnFwdSm90INS1_25CollectiveMainloopFwdSm90ILi2EN4cute5tupleIJNS5_1CILi1EEES8_S8_EEENS6_IJNS7_ILi64EEESA_SA_EEELi512ENS_10bfloat16_tEfNS_4arch4Sm90ELb1ELb0ELb0ELb0ELb0ELb0ELb0ELb0ELb0ELb0ELb0ELb0EEENS1_21CollectiveEpilogueFwdINS6_IJSA_NS7_ILi512EEESA_EEES9_SC_SE_Li256ELb0ELb0ELb0ELb0EEENS1_30DynamicPersistentTileSchedulerILi256ELi32ELb0ELb0ELb1EEEEEEEEEvNT_6ParamsE)
        /*0230*/ 	.word	0x00000004


	//----- nvinfo : EIATTR_FRAME_SIZE
	.align		4
.L_104:
        /*0234*/ 	.byte	0x04, 0x11
        /*0236*/ 	.short	(.L_106 - .L_105)
	.align		4
.L_105:
        /*0238*/ 	.word	index@(_ZN7cutlass13device_kernelIN5flash11enable_sm90INS1_16FlashAttnFwdSm90INS1_25CollectiveMainloopFwdSm90ILi2EN4cute5tupleIJNS5_1CILi1EEES8_S8_EEENS6_IJNS7_ILi64EEESA_SA_EEELi512ENS_10bfloat16_tEfNS_4arch4Sm90ELb1ELb0ELb0ELb0ELb0ELb0ELb0ELb0ELb0ELb0ELb0ELb0EEENS1_21CollectiveEpilogueFwdINS6_IJSA_NS7_ILi512EEESA_EEES9_SC_SE_Li256ELb0ELb0ELb0ELb0EEENS1_30DynamicPersistentTileSchedulerILi256ELi32ELb0ELb0ELb1EEEEEEEEEvNT_6ParamsE)
        /*023c*/ 	.word	0x00000000


	//----- nvinfo : EIATTR_REGCOUNT
	.align		4
.L_106:
        /*0240*/ 	.byte	0x04, 0x2f
        /*0242*/ 	.short	(.L_108 - .L_107)
	.align		4
.L_107:
        /*0244*/ 	.word	index@(_ZN7cutlass13device_kernelIN5flash11enable_sm90INS1_16FlashAttnFwdSm90INS1_25CollectiveMainloopFwdSm90ILi2EN4cute5tupleIJNS5_1CILi1EEES8_S8_EEENS6_IJNS7_ILi64EEESA_SA_EEELi512ENS_10bfloat16_tEfNS_4arch4Sm90ELb0ELb1ELb0ELb1ELb0ELb1ELb1ELb0ELb0ELb0ELb0ELb0EEENS1_21CollectiveEpilogueFwdINS6_IJSA_NS7_ILi512EEESA_EEES9_SC_SE_Li256ELb1ELb0ELb0ELb0EEENS1_36VarlenDynamicPersistentTileSchedulerILi64ELi64ELi256ELi32ELb0ELb0ELb1ELb1ELb0ELb1EEEEEEEEEvNT_6ParamsE)
        /*0248*/ 	.word	0x00000004


	//----- nvinfo : EIATTR_FRAME_SIZE
	.align		4
.L_108:
        /*024c*/ 	.byte	0x04, 0x11
        /*024e*/ 	.short	(.L_110 - .L_109)
	.align		4
.L_109:
        /*0250*/ 	.word	index@(_ZN7cutlass13device_kernelIN5flash11enable_sm90INS1_16FlashAttnFwdSm90INS1_25CollectiveMainloopFwdSm90ILi2EN4cute5tupleIJNS5_1CILi1EEES8_S8_EEENS6_IJNS7_ILi64EEESA_SA_EEELi512ENS_10bfloat16_tEfNS_4arch4Sm90ELb0ELb1ELb0ELb1ELb0ELb1ELb1ELb0ELb0ELb0ELb0ELb0EEENS1_21CollectiveEpilogueFwdINS6_IJSA_NS7_ILi512EEESA_EEES9_SC_SE_Li256ELb1ELb0ELb0ELb0EEENS1_36VarlenDynamicPersistentTileSchedulerILi64ELi64ELi256ELi32ELb0ELb0ELb1ELb1ELb0ELb1EEEEEEEEEvNT_6ParamsE)
        /*0254*/ 	.word	0x00000000


	//----- nvinfo : EIATTR_REGCOUNT
	.align		4
.L_110:
        /*0258*/ 	.byte	0x04, 0x2f
        /*025a*/ 	.short	(.L_112 - .L_111)
	.align		4
.L_111:
        /*025c*/ 	.word	index@(_ZN7cutlass13device_kernelIN5flash11enable_sm90INS1_16FlashAttnFwdSm90INS1_25CollectiveMainloopFwdSm90ILi2EN4cute5tupleIJNS5_1CILi1EEES8_S8_EEENS6_IJNS7_ILi64EEESA_SA_EEELi512ENS_10bfloat16_tEfNS_4arch4Sm90ELb0ELb1ELb0ELb1ELb0ELb0ELb1ELb0ELb0ELb0ELb0ELb0EEENS1_21CollectiveEpilogueFwdINS6_IJSA_NS7_ILi512EEESA_EEES9_SC_SE_Li256ELb1ELb0ELb0ELb0EEENS1_36VarlenDynamicPersistentTileSchedulerILi64ELi64ELi256ELi32ELb0ELb0ELb1ELb1ELb0ELb1EEEEEEEEEvNT_6ParamsE)
        /*0260*/ 	.word	0x00000004


	//----- nvinfo : EIATTR_FRAME_SIZE
	.align		4
.L_112:
        /*0264*/ 	.byte	0x04, 0x11
        /*0266*/ 	.short	(.L_114 - .L_113)
	.align		4
.L_113:
        /*0268*/ 	.word	index@(_ZN7cutlass13device_kernelIN5flash11enable_sm90INS1_16FlashAttnFwdSm90INS1_25CollectiveMainloopFwdSm90ILi2EN4cute5tupleIJNS5_1CILi1EEES8_S8_EEENS6_IJNS7_ILi64EEESA_SA_EEELi512ENS_10bfloat16_tEfNS_4arch4Sm90ELb0ELb1ELb0ELb1ELb0ELb0ELb1ELb0ELb0ELb0ELb0ELb0EEENS1_21CollectiveEpilogueFwdINS6_IJSA_NS7_ILi512EEESA_EEES9_SC_SE_Li256ELb1ELb0ELb0ELb0EEENS1_36VarlenDynamicPersistentTileSchedulerILi64ELi64ELi256ELi32ELb0ELb0ELb1ELb1ELb0ELb1EEEEEEEEEvNT_6ParamsE)
        /*026c*/ 	.word	0x00000000


	//----- nvinfo : EIATTR_REGCOUNT
	.align		4
.L_114:
        /*0270*/ 	.byte	0x04, 0x2f
        /*0272*/ 	.short	(.L_116 - .L_115)
	.align		4
.L_115:
        /*0274*/ 	.word	index@(_ZN7cutlass13device_kernelIN5flash11enable_sm90INS1_16FlashAttnFwdSm90INS1_25CollectiveMainloopFwdSm90ILi2EN4cute5tupleIJNS5_1CILi1EEES8_S8_EEENS6_IJNS7_ILi64EEESA_SA_EEELi512ENS_10bfloat16_tEfNS_4arch4Sm90ELb0ELb1ELb0ELb1ELb0ELb1ELb0ELb0ELb0ELb0ELb0ELb0EEENS1_21CollectiveEpilogueFwdINS6_IJSA_NS7_ILi512EEESA_EEES9_SC_SE_Li256ELb1ELb0ELb0ELb0EEENS1_36VarlenDynamicPersistentTileSchedulerILi64ELi64ELi256ELi32ELb0ELb0ELb1ELb1ELb0ELb1EEEEEEEEEvNT_6ParamsE)
        /*0278*/ 	.word	0x00000004


	//----- nvinfo : EIATTR_FRAME_SIZE
	.align		4
.L_116:
        /*027c*/ 	.byte	0x04, 0x11
        /*027e*/ 	.short	(.L_118 - .L_117)
	.align		4
.L_117:
        /*0280*/ 	.word	index@(_ZN7cutlass13device_kernelIN5flash11enable_sm90INS1_16FlashAttnFwdSm90INS1_25CollectiveMainloopFwdSm90ILi2EN4cute5tupleIJNS5_1CILi1EEES8_S8_EEENS6_IJNS7_ILi64EEESA_SA_EEELi512ENS_10bfloat16_tEfNS_4arch4Sm90ELb0ELb1ELb0ELb1ELb0ELb1ELb0ELb0ELb0ELb0ELb0ELb0EEENS1_21CollectiveEpilogueFwdINS6_IJSA_NS7_ILi512EEESA_EEES9_SC_SE_Li256ELb1ELb0ELb0ELb0EEENS1_36VarlenDynamicPersistentTileSchedulerILi64ELi64ELi256ELi32ELb0ELb0ELb1ELb1ELb0ELb1EEEEEEEEEvNT_6ParamsE)
        /*0284*/ 	.word	0x00000000


	//----- nvinfo : EIATTR_REGCOUNT
	.align		4
.L_118:
        /*0288*/ 	.byte	0x04, 0x2f
        /*028a*/ 	.short	(.L_120 - .L_119)
	.align		4
.L_119:
        /*028c*/ 	.word	index@(_ZN7cutlass13device_kernelIN5flash11enable_sm90INS1_16FlashAttnFwdSm90INS1_25CollectiveMainloopFwdSm90ILi2EN4cute5tupleIJNS5_1CILi1EEES8_S8_EEENS6_IJNS7_ILi64EEESA_SA_EEELi512ENS_10bfloat16_tEfNS_4arch4Sm90ELb0ELb1ELb0ELb1ELb0ELb0ELb0ELb0ELb0ELb0ELb0ELb0EEENS1_21CollectiveEpilogueFwdINS6_IJSA_NS7_ILi512EEESA_EEES9_SC_SE_Li256ELb1ELb0ELb0ELb0EEENS1_36VarlenDynamicPersistentTileSchedulerILi64ELi64ELi256ELi32ELb0ELb0ELb1ELb1ELb0ELb1EEEEEEEEEvNT_6ParamsE)
        /*0290*/ 	.word	0x00000004


	//----- nvinfo : EIATTR_FRAME_SIZE
	.align		4
.L_120:
        /*0294*/ 	.byte	0x04, 0x11
        /*0296*/ 	.short	(.L_122 - .L_121)
	.align		4
.L_121:
        /*0298*/ 	.word	index@(_ZN7cutlass13device_kernelIN5flash11enable_sm90INS1_16FlashAttnFwdSm90INS1_25CollectiveMainloopFwdSm90ILi2EN4cute5tupleIJNS5_1CILi1EEES8_S8_EEENS6_IJNS7_ILi64EEESA_SA_EEELi512ENS_10bfloat16_tEfNS_4arch4Sm90ELb0ELb1ELb0ELb1ELb0ELb0ELb0ELb0ELb0ELb0ELb0ELb0EEENS1_21CollectiveEpilogueFwdINS6_IJSA_NS7_ILi512EEESA_EEES9_SC_SE_Li256ELb1ELb0ELb0ELb0EEENS1_36VarlenDynamicPersistentTileSchedulerILi64ELi64ELi256ELi32ELb0ELb0ELb1ELb1ELb0ELb1EEEEEEEEEvNT_6ParamsE)
        /*029c*/ 	.word	0x00000000


	//----- nvinfo : EIATTR_REGCOUNT
	.align		4
.L_122:
        /*02a0*/ 	.byte	0x04, 0x2f
        /*02a2*/ 	.short	(.L_124 - .L_123)
	.align		4
.L_123:
        /*02a4*/ 	.word	index@(_ZN7cutlass13device_kernelIN5flash11enable_sm90INS1_16FlashAttnFwdSm90INS1_25CollectiveMainloopFwdSm90ILi2EN4cute5tupleIJNS5_1CILi1EEES8_S8_EEENS6_IJNS7_ILi64EEESA_SA_EEELi512ENS_10bfloat16_tEfNS_4arch4Sm90ELb0ELb1ELb0ELb0ELb0ELb0ELb1ELb0ELb0ELb0ELb0ELb0EEENS1_21CollectiveEpilogueFwdINS6_IJSA_NS7_ILi512EEESA_EEES9_SC_SE_Li256ELb0ELb0ELb0ELb0EEENS1_30DynamicPersistentTileSchedulerILi256ELi32ELb0ELb0ELb1EEEEEEEEEvNT_6ParamsE)
        /*02a8*/ 	.word	0x00000004


	//----- nvinfo : EIATTR_FRAME_SIZE
	.align		4
.L_124:
        /*02ac*/ 	.byte	0x04, 0x11
        /*02ae*/ 	.short	(.L_126 - .L_125)
	.align		4
.L_125:
        /*02b0*/ 	.word	index@(_ZN7cutlass13device_kernelIN5flash11enable_sm90INS1_16FlashAttnFwdSm90INS1_25CollectiveMainloopFwdSm90ILi2EN4cute5tupleIJNS5_1CILi1EEES8_S8_EEENS6_IJNS7_ILi64EEESA_SA_EEELi512ENS_10bfloat16_tEfNS_4arch4Sm90ELb0ELb1ELb0ELb0ELb0ELb0ELb1ELb0ELb0ELb0ELb0ELb0EEENS1_21CollectiveEpilogueFwdINS6_IJSA_NS7_ILi512EEESA_EEES9_SC_SE_Li256ELb0ELb0ELb0ELb0EEENS1_30DynamicPersistentTileSchedulerILi256ELi32ELb0ELb0ELb1EEEEEEEEEvNT_6ParamsE)
        /*02b4*/ 	.word	0x00000000


	//----- nvinfo : EIATTR_REGCOUNT
	.align		4
.L_126:
        /*02b8*/ 	.byte	0x04, 0x2f
        /*02ba*/ 	.short	(.L_128 - .L_127)
	.align		4
.L_127:
        /*02bc*/ 	.word	index@(_ZN7cutlass13device_kernelIN5flash11enable_sm90INS1_16FlashAttnFwdSm90INS1_25CollectiveMainloopFwdSm90ILi2EN4cute5tupleIJNS5_1CILi1EEES8_S8_EEENS6_IJNS7_ILi64EEESA_SA_EEELi512ENS_10bfloat16_tEfNS_4arch4Sm90ELb0ELb1ELb0ELb0ELb0ELb0ELb0ELb0ELb0ELb0ELb0ELb0EEENS1_21CollectiveEpilogueFwdINS6_IJSA_NS7_ILi512EEESA_EEES9_SC_SE_Li256ELb0ELb0ELb0ELb0EEENS1_30DynamicPersistentTileSchedulerILi256ELi32ELb0ELb0ELb1EEEEEEEEEvNT_6ParamsE)
        /*02c0*/ 	.word	0x00000004


	//----- nvinfo : EIATTR_FRAME_SIZE
	.align		4
.L_128:
        /*02c4*/ 	.byte	0x04, 0x11
        /*02c6*/ 	.short	(.L_130 - .L_129)
	.align		4
.L_129:
        /*02c8*/ 	.word	index@(_ZN7cutlass13device_kernelIN5flash11enable_sm90INS1_16FlashAttnFwdSm90INS1_25CollectiveMainloopFwdSm90ILi2EN4cute5tupleIJNS5_1CILi1EEES8_S8_EEENS6_IJNS7_ILi64EEESA_SA_EEELi512ENS_10bfloat16_tEfNS_4arch4Sm90ELb0ELb1ELb0ELb0ELb0ELb0ELb0ELb0ELb0ELb0ELb0ELb0EEENS1_21CollectiveEpilogueFwdINS6_IJSA_NS7_ILi512EEESA_EEES9_SC_SE_Li256ELb0ELb0ELb0ELb0EEENS1_30DynamicPersistentTileSchedulerILi256ELi32ELb0ELb0ELb1EEEEEEEEEvNT_6ParamsE)
        /*02cc*/ 	.word	0x00000000


	//----- nvinfo : EIATTR_REGCOUNT
	.align		4
.L_130:
        /*02d0*/ 	.byte	0x04, 0x2f
        /*02d2*/ 	.short	(.L_132 - .L_131)
	.align		4
.L_131:
        /*02d4*/ 	.word	index@(_ZN7cutlass13device_kernelIN5flash11enable_sm90INS1_16FlashAttnFwdSm90INS1_25CollectiveMainloopFwdSm90ILi2EN4cute5tupleIJNS5_1CILi1EEES8_S8_EEENS6_IJNS7_ILi64EEESA_SA_EEELi512ENS_10bfloat16_tEfNS_4arch4Sm90ELb0ELb0ELb0ELb1ELb0ELb1ELb1ELb0ELb0ELb0ELb0ELb0EEENS1_21CollectiveEpilogueFwdINS6_IJSA_NS7_ILi512EEESA_EEES9_SC_SE_Li256ELb1ELb0ELb0ELb0EEENS1_36VarlenDynamicPersistentTileSchedulerILi64ELi64ELi256ELi32ELb0ELb0ELb1ELb0ELb1ELb1EEEEEEEEEvNT_6ParamsE)
        /*02d8*/ 	.word	0x00000004


	//----- nvinfo : EIATTR_FRAME_SIZE
	.align		4
.L_132:
        /*02dc*/ 	.byte	0x04, 0x11
        /*02de*/ 	.short	(.L_134 - .L_133)
	.align		4
.L_133:
        /*02e0*/ 	.word	index@(_ZN7cutlass13device_kernelIN5flash11enable_sm90INS1_16FlashAttnFwdSm90INS1_25CollectiveMainloopFwdSm90ILi2EN4cute5tupleIJNS5_1CILi1EEES8_S8_EEENS6_IJNS7_ILi64EEESA_SA_EEELi512ENS_10bfloat16_tEfNS_4arch4Sm90ELb0ELb0ELb0ELb1ELb0ELb1ELb1ELb0ELb0ELb0ELb0ELb0EEENS1_21CollectiveEpilogueFwdINS6_IJSA_NS7_ILi512EEESA_EEES9_SC_SE_Li256ELb1ELb0ELb0ELb0EEENS1_36VarlenDynamicPersistentTileSchedulerILi64ELi64ELi256ELi32ELb0ELb0ELb1ELb0ELb1ELb1EEEEEEEEEvNT_6ParamsE)
        /*02e4*/ 	.word	0x00000000


	//----- nvinfo : EIATTR_REGCOUNT
	.align		4
.L_134:
        /*02e8*/ 	.byte	0x04, 0x2f
        /*02ea*/ 	.short	(.L_136 - .L_135)
	.align		4
.L_135:
        /*02ec*/ 	.word	index@(_ZN7cutlass13device_kernelIN5flash11enable_sm90INS1_16FlashAttnFwdSm90INS1_25CollectiveMainloopFwdSm90ILi2EN4cute5tupleIJNS5_1CILi1EEES8_S8_EEENS6_IJNS7_ILi64EEESA_SA_EEELi512ENS_10bfloat16_tEfNS_4arch4Sm90ELb0ELb0ELb0ELb1ELb0ELb0ELb1ELb0ELb0ELb0ELb0ELb0EEENS1_21CollectiveEpilogueFwdINS6_IJSA_NS7_ILi512EEESA_EEES9_SC_SE_Li256ELb1ELb0ELb0ELb0EEENS1_36VarlenDynamicPersistentTileSchedulerILi64ELi64ELi256ELi32ELb0ELb0ELb1ELb0ELb1ELb1EEEEEEEEEvNT_6ParamsE)
        /*02f0*/ 	.word	0x00000004


	//----- nvinfo : EIATTR_FRAME_SIZE
	.align		4
.L_136:
        /*02f4*/ 	.byte	0x04, 0x11
        /*02f6*/ 	.short	(.L_138 - .L_137)
	.align		4
.L_137:
        /*02f8*/ 	.word	index@(_ZN7cutlass13device_kernelIN5flash11enable_sm90INS1_16FlashAttnFwdSm90INS1_25CollectiveMainloopFwdSm90ILi2EN4cute5tupleIJNS5_1CILi1EEES8_S8_EEENS6_IJNS7_ILi64EEESA_SA_EEELi512ENS_10bfloat16_tEfNS_4arch4Sm90ELb0ELb0ELb0ELb1ELb0ELb0ELb1ELb0ELb0ELb0ELb0ELb0EEENS1_21CollectiveEpilogueFwdINS6_IJSA_NS7_ILi512EEESA_EEES9_SC_SE_Li256ELb1ELb0ELb0ELb0EEENS1_36VarlenDynamicPersistentTileSchedulerILi64ELi64ELi256ELi32ELb0ELb0ELb1ELb0ELb1ELb1EEEEEEEEEvNT_6ParamsE)
        /*02fc*/ 	.word	0x00000000


	//----- nvinfo : EIATTR_REGCOUNT
	.align		4
.L_138:
        /*0300*/ 	.byte	0x04, 0x2f
        /*0302*/ 	.short	(.L_140 - .L_139)
	.align		4
.L_139:
        /*0304*/ 	.word	index@(_ZN7cutlass13device_kernelIN5flash11enable_sm90INS1_16FlashAttnFwdSm90INS1_25CollectiveMainloopFwdSm90ILi2EN4cute5tupleIJNS5_1CILi1EEES8_S8_EEENS6_IJNS7_ILi64EEESA_SA_EEELi512ENS_10bfloat16_tEfNS_4arch4Sm90ELb0ELb0ELb0ELb1ELb0ELb1ELb0ELb0ELb0ELb0ELb0ELb0EEENS1_21CollectiveEpilogueFwdINS6_IJSA_NS7_ILi512EEESA_EEES9_SC_SE_Li256ELb1ELb0ELb0ELb0EEENS1_36VarlenDynamicPersistentTileSchedulerILi64ELi64ELi256ELi32ELb0ELb0ELb1ELb0ELb1ELb1EEEEEEEEEvNT_6ParamsE)
        /*0308*/ 	.word	0x00000004


	//----- nvinfo : EIATTR_FRAME_SIZE
	.align		4
.L_140:
        /*030c*/ 	.byte	0x04, 0x11
        /*030e*/ 	.short	(.L_142 - .L_141)
	.align		4
.L_141:
        /*0310*/ 	.word	index@(_ZN7cutlass13device_kernelIN5flash11enable_sm90INS1_16FlashAttnFwdSm90INS1_25CollectiveMainloopFwdSm90ILi2EN4cute5tupleIJNS5_1CILi1EEES8_S8_EEENS6_IJNS7_ILi64EEESA_SA_EEELi512ENS_10bfloat16_tEfNS_4arch4Sm90ELb0ELb0ELb0ELb1ELb0ELb1ELb0ELb0ELb0ELb0ELb0ELb0EEENS1_21CollectiveEpilogueFwdINS6_IJSA_NS7_ILi512EEESA_EEES9_SC_SE_Li256ELb1ELb0ELb0ELb0EEENS1_36VarlenDynamicPersistentTileSchedulerILi64ELi64ELi256ELi32ELb0ELb0ELb1ELb0ELb1ELb1EEEEEEEEEvNT_6ParamsE)
        /*0314*/ 	.word	0x00000000


	//----- nvinfo : EIATTR_REGCOUNT
	.align		4
.L_142:
        /*0318*/ 	.byte	0x04, 0x2f
        /*031a*/ 	.short	(.L_144 - .L_143)
	.align		4
.L_143:
        /*031c*/ 	.word	index@(_ZN7cutlass13device_kernelIN5flash11enable_sm90INS1_16FlashAttnFwdSm90INS1_25CollectiveMainloopFwdSm90ILi2EN4cute5tupleIJNS5_1CILi1EEES8_S8_EEENS6_IJNS7_ILi64EEESA_SA_EEELi512ENS_10bfloat16_tEfNS_4arch4Sm90ELb0ELb0ELb0ELb1ELb0ELb0ELb0ELb0ELb0ELb0ELb0ELb0EEENS1_21CollectiveEpilogueFwdINS6_IJSA_NS7_ILi512EEESA_EEES9_SC_SE_Li256ELb1ELb0ELb0ELb0EEENS1_36VarlenDynamicPersistentTileSchedulerILi64ELi64ELi256ELi32ELb0ELb0ELb1ELb0ELb1ELb1EEEEEEEEEvNT_6ParamsE)
        /*0320*/ 	.word	0x00000004


	//----- nvinfo : EIATTR_FRAME_SIZE
	.align		4
.L_144:
        /*0324*/ 	.byte	0x04, 0x11
        /*0326*/ 	.short	(.L_146 - .L_145)
	.align		4
.L_145:
        /*0328*/ 	.word	index@(_ZN7cutlass13device_kernelIN5flash11enable_sm90INS1_16FlashAttnFwdSm90INS1_25CollectiveMainloopFwdSm90ILi2EN4cute5tupleIJNS5_1CILi1EEES8_S8_EEENS6_IJNS7_ILi64EEESA_SA_EEELi512ENS_10bfloat16_tEfNS_4arch4Sm90ELb0ELb0ELb0ELb1ELb0ELb0ELb0ELb0ELb0ELb0ELb0ELb0EEENS1_21CollectiveEpilogueFwdINS6_IJSA_NS7_ILi512EEESA_EEES9_SC_SE_Li256ELb1ELb0ELb0ELb0EEENS1_36VarlenDynamicPersistentTileSchedulerILi64ELi64ELi256ELi32ELb0ELb0ELb1ELb0ELb1ELb1EEEEEEEEEvNT_6ParamsE)
        /*032c*/ 	.word	0x00000000


	//----- nvinfo : EIATTR_REGCOUNT
	.align		4
.L_146:
        /*0330*/ 	.byte	0x04, 0x2f
        /*0332*/ 	.short	(.L_148 - .L_147)
	.align		4
.L_147:
        /*0334*/ 	.word	index@(_ZN7cutlass13device_kernelIN5flash11enable_sm90INS1_16FlashAttnFwdSm90INS1_25CollectiveMainloopFwdSm90ILi2EN4cute5tupleIJNS5_1CILi1EEES8_S8_EEENS6_IJNS7_ILi64EEESA_SA_EEELi512ENS_10bfloat16_tEfNS_4arch4Sm90ELb0ELb0ELb0ELb0ELb0ELb0ELb1ELb0ELb0ELb0ELb0ELb0EEENS1_21CollectiveEpilogueFwdINS6_IJSA_NS7_ILi512EEESA_EEES9_SC_SE_Li256ELb0ELb0ELb0ELb0EEENS1_29StaticPersistentTileSchedulerILb0EEEEEEEEEvNT_6ParamsE)
        /*0338*/ 	.word	0x00000004


	//----- nvinfo : EIATTR_FRAME_SIZE
	.align		4
.L_148:
        /*033c*/ 	.byte	0x04, 0x11
        /*033e*/ 	.short	(.L_150 - .L_149)
	.align		4
.L_149:
        /*0340*/ 	.word	index@(_ZN7cutlass13device_kernelIN5flash11enable_sm90INS1_16FlashAttnFwdSm90INS1_25CollectiveMainloopFwdSm90ILi2EN4cute5tupleIJNS5_1CILi1EEES8_S8_EEENS6_IJNS7_ILi64EEESA_SA_EEELi512ENS_10bfloat16_tEfNS_4arch4Sm90ELb0ELb0ELb0ELb0ELb0ELb0ELb1ELb0ELb0ELb0ELb0ELb0EEENS1_21CollectiveEpilogueFwdINS6_IJSA_NS7_ILi512EEESA_EEES9_SC_SE_Li256ELb0ELb0ELb0ELb0EEENS1_29StaticPersistentTileSchedulerILb0EEEEEEEEEvNT_6ParamsE)
        /*0344*/ 	.word	0x00000000


	//----- nvinfo : EIATTR_REGCOUNT
	.align		4
.L_150:
        /*0348*/ 	.byte	0x04, 0x2f
        /*034a*/ 	.short	(.L_152 - .L_151)
	.align		4
.L_151:
        /*034c*/ 	.word	index@(_ZN7cutlass13device_kernelIN5flash11enable_sm90INS1_16FlashAttnFwdSm90INS1_25CollectiveMainloopFwdSm90ILi2EN4cute5tupleIJNS5_1CILi1EEES8_S8_EEENS6_IJNS7_ILi64EEESA_SA_EEELi512ENS_10bfloat16_tEfNS_4arch4Sm90ELb0ELb0ELb0ELb0ELb0ELb0ELb0ELb0ELb0ELb0ELb0ELb0EEENS1_21CollectiveEpilogueFwdINS6_IJSA_NS7_ILi512EEESA_EEES9_SC_SE_Li256ELb0ELb0ELb0ELb0EEENS1_29StaticPersistentTileSchedulerILb0EEEEEEEEEvNT_6ParamsE)
        /*0350*/ 	.word	0x00000004


	//----- nvinfo : EIATTR_FRAME_SIZE
	.align		4
.L_152:
        /*0354*/ 	.byte	0x04, 0x11
        /*0356*/ 	.short	(.L_154 - .L_153)
	.align		4
.L_153:
        /*0358*/ 	.word	index@(_ZN7cutlass13device_kernelIN5flash11enable_sm90INS1_16FlashAttnFwdSm90INS1_25CollectiveMainloopFwdSm90ILi2EN4cute5tupleIJNS5_1CILi1EEES8_S8_EEENS6_IJNS7_ILi64EEESA_SA_EEELi512ENS_10bfloat16_tEfNS_4arch4Sm90ELb0ELb0ELb0ELb0ELb0ELb0ELb0ELb0ELb0ELb0ELb0ELb0EEENS1_21CollectiveEpilogueFwdINS6_IJSA_NS7_ILi512EEESA_EEES9_SC_SE_Li256ELb0ELb0ELb0ELb0EEENS1_29StaticPersistentTileSchedulerILb0EEEEEEEEEvNT_6ParamsE)
        /*035c*/ 	.word	0x00000000


	//----- nvinfo : EIATTR_REGCOUNT
	.align		4
.L_154:
        /*0360*/ 	.byte	0x04, 0x2f
        /*0362*/ 	.short	(.L_156 - .L_155)
	.align		4
.L_155:
        /*0364*/ 	.word	index@(_ZN7cutlass13device_kernelIN5flash11enable_sm90INS1_16FlashAttnFwdSm90INS1_25CollectiveMainloopFwdSm90ILi2EN4cute5tupleIJNS5_1CILi1EEES8_S8_EEENS6_IJNS7_ILi128EEESA_NS7_ILi192EEEEEELi128ENS_10bfloat16_tEfNS_4arch4Sm90ELb1ELb0ELb0ELb1ELb0ELb1ELb0ELb1ELb1ELb0ELb0ELb0EEENS1_21CollectiveEpilogueFwdINS6_IJSA_SA_SA_EEES9_SD_SF_Li256ELb1ELb0ELb0ELb0EEENS1_36VarlenDynamicPersistentTileSchedulerILi128ELi128ELi256ELi32ELb0ELb0ELb1ELb1ELb1ELb1EEEEEEEEEvNT_6ParamsE)
        /*0368*/ 	.word	0x00000004


	//----- nvinfo : EIATTR_FRAME_SIZE
	.align		4
.L_156:
        /*036c*/ 	.byte	0x04, 0x11
        /*036e*/ 	.short	(.L_158 - .L_157)
	.align		4
.L_157:
        /*0370*/ 	.word	index@(_ZN7cutlass13device_kernelIN5flash11enable_sm90INS1_16FlashAttnFwdSm90INS1_25CollectiveMainloopFwdSm90ILi2EN4cute5tupleIJNS5_1CILi1EEES8_S8_EEENS6_IJNS7_ILi128EEESA_NS7_ILi192EEEEEELi128ENS_10bfloat16_tEfNS_4arch4Sm90ELb1ELb0ELb0ELb1ELb0ELb1ELb0ELb1ELb1ELb0ELb0ELb0EEENS1_21CollectiveEpilogueFwdINS6_IJSA_SA_SA_EEES9_SD_SF_Li256ELb1ELb0ELb0ELb0EEENS1_36VarlenDynamicPersistentTileSchedulerILi128ELi128ELi256ELi32ELb0ELb0ELb1ELb1ELb1ELb1EEEEEEEEEvNT_6ParamsE)
        /*0374*/ 	.word	0x00000000


	//----- nvinfo : EIATTR_REGCOUNT
	.align		4
.L_158:
        /*0378*/ 	.byte	0x04, 0x2f
        /*037a*/ 	.short	(.L_160 - .L_159)
	.align		4
.L_159:
        /*037c*/ 	.word	index@(_ZN7cutlass13device_kernelIN5flash11enable_sm90INS1_16FlashAttnFwdSm90INS1_25CollectiveMainloopFwdSm90ILi2EN4cute5tupleIJNS5_1CILi1EEES8_S8_EEENS6_IJNS7_ILi128EEESA_NS7_ILi192EEEEEELi128ENS_10bfloat16_tEfNS_4arch4Sm90ELb1ELb0ELb0ELb1ELb0ELb0ELb0ELb1ELb1ELb0ELb0ELb0EEENS1_21CollectiveEpilogueFwdINS6_IJSA_SA_SA_EEES9_SD_SF_Li256ELb1ELb0ELb0ELb0EEENS1_36VarlenDynamicPersistentTileSchedulerILi128ELi128ELi256ELi32ELb0ELb0ELb1ELb1ELb1ELb1EEEEEEEEEvNT_6ParamsE)
        /*0380*/ 	.word	0x00000004


	//----- nvinfo : EIATTR_FRAME_SIZE
	.align		4
.L_160:
        /*0384*/ 	.byte	0x04, 0x11
        /*0386*/ 	.short	(.L_162 - .L_161)
	.align		4
.L_161:
        /*0388*/ 	.word	index@(_ZN7cutlass13device_kernelIN5flash11enable_sm90INS1_16FlashAttnFwdSm90INS1_25CollectiveMainloopFwdSm90ILi2EN4cute5tupleIJNS5_1CILi1EEES8_S8_EEENS6_IJNS7_ILi128EEESA_NS7_ILi192EEEEEELi128ENS_10bfloat16_tEfNS_4arch4Sm90ELb1ELb0ELb0ELb1ELb0ELb0ELb0ELb1ELb1ELb0ELb0ELb0EEENS1_21CollectiveEpilogueFwdINS6_IJSA_SA_SA_EEES9_SD_SF_Li256ELb1ELb0ELb0ELb0EEENS1_36VarlenDynamicPersistentTileSchedulerILi128ELi128ELi256ELi32ELb0ELb0ELb1ELb1ELb1ELb1EEEEEEEEEvNT_6ParamsE)
        /*038c*/ 	.word	0x00000000


	//----- nvinfo : EIATTR_REGCOUNT
	.align		4
.L_162:
        /*0390*/ 	.byte	0x04, 0x2f
        /*0392*/ 	.short	(.L_164 - .L_163)
	.align		4
.L_163:
        /*0394*/ 	.word	index@(_ZN7cutlass13device_kernelIN5flash11enable_sm90INS1_16FlashAttnFwdSm90INS1_25CollectiveMainloopFwdSm90ILi2EN4cute5tupleIJNS5_1CILi1EEES8_S8_EEENS6_IJNS7_ILi128EEESA_NS7_ILi192EEEEEELi128ENS_10bfloat16_tEfNS_4arch4Sm90ELb1ELb0ELb0ELb0ELb0ELb0ELb0ELb1ELb1ELb0ELb0ELb0EEENS1_21CollectiveEpilogueFwdINS6_IJSA_SA_SA_EEES9_SD_SF_Li256ELb0ELb0ELb0ELb0EEENS1_30DynamicPersistentTileSchedulerILi256ELi32ELb0ELb0ELb1EEEEEEEEEvNT_6ParamsE)
        /*0398*/ 	.word	0x00000004


	//----- nvinfo : EIATTR_FRAME_SIZE
	.align		4
.L_164:
        /*039c*/ 	.byte	0x04, 0x11
        /*039e*/ 	.short	(.L_166 - .L_165)
	.align		4
.L_165:
        /*03a0*/ 	.word	index@(_ZN7cutlass13device_kernelIN5flash11enable_sm90INS1_16FlashAttnFwdSm90INS1_25CollectiveMainloopFwdSm90ILi2EN4cute5tupleIJNS5_1CILi1EEES8_S8_EEENS6_IJNS7_ILi128EEESA_NS7_ILi192EEEEEELi128ENS_10bfloat16_tEfNS_4arch4Sm90ELb1ELb0ELb0ELb0ELb0ELb0ELb0ELb1ELb1ELb0ELb0ELb0EEENS1_21CollectiveEpilogueFwdINS6_IJSA_SA_SA_EEES9_SD_SF_Li256ELb0ELb0ELb0ELb0EEENS1_30DynamicPersistentTileSchedulerILi256ELi32ELb0ELb0ELb1EEEEEEEEEvNT_6ParamsE)
        /*03a4*/ 	.word	0x00000000


	//----- nvinfo : EIATTR_REGCOUNT
	.align		4
.L_166:
        /*03a8*/ 	.byte	0x04, 0x2f
        /*03aa*/ 	.short	(.L_168 - .L_167)
	.align		4
.L_167:
        /*03ac*/ 	.word	index@(_ZN7cutlass13device_kernelIN5flash11enable_sm90INS1_16FlashAttnFwdSm90INS1_25CollectiveMainloopFwdSm90ILi2EN4cute5tupleIJNS5_1CILi1EEES8_S8_EEENS6_IJNS7_ILi128EEENS7_ILi96EEENS7_ILi192EEEEEELi128ENS_10bfloat16_tEfNS_4arch4Sm90ELb0ELb1ELb0ELb1ELb0ELb1ELb0ELb1ELb1ELb0ELb0ELb0EEENS1_21CollectiveEpilogueFwdINS6_IJSA_SA_SB_EEES9_SE_SG_Li256ELb1ELb0ELb0ELb0EEENS1_36VarlenDynamicPersistentTileSchedulerILi128ELi96ELi256ELi32ELb0ELb0ELb1ELb1ELb0ELb1EEEEEEEEEvNT_6ParamsE)
        /*03b0*/ 	.word	0x00000004


	//----- nvinfo : EIATTR_FRAME_SIZE
	.align		4
.L_168:
        /*03b4*/ 	.byte	0x04, 0x11
        /*03b6*/ 	.short	(.L_170 - .L_169)
	.align		4
.L_169:
        /*03b8*/ 	.word	index@(_ZN7cutlass13device_kernelIN5flash11enable_sm90INS1_16FlashAttnFwdSm90INS1_25CollectiveMainloopFwdSm90ILi2EN4cute5tupleIJNS5_1CILi1EEES8_S8_EEENS6_IJNS7_ILi128EEENS7_ILi96EEENS7_ILi192EEEEEELi128ENS_10bfloat16_tEfNS_4arch4Sm90ELb0ELb1ELb0ELb1ELb0ELb1ELb0ELb1ELb1ELb0ELb0ELb0EEENS1_21CollectiveEpilogueFwdINS6_IJSA_SA_SB_EEES9_SE_SG_Li256ELb1ELb0ELb0ELb0EEENS1_36VarlenDynamicPersistentTileSchedulerILi128ELi96ELi256ELi32ELb0ELb0ELb1ELb1ELb0ELb1EEEEEEEEEvNT_6ParamsE)
        /*03bc*/ 	.word	0x00000000


	//----- nvinfo : EIATTR_REGCOUNT
	.align		4
.L_170:
        /*03c0*/ 	.byte	0x04, 0x2f
        /*03c2*/ 	.short	(.L_172 - .L_171)
	.align		4
.L_171:
        /*03c4*/ 	.word	index@(_ZN7cutlass13device_kernelIN5flash11enable_sm90INS1_16FlashAttnFwdSm90INS1_25CollectiveMainloopFwdSm90ILi2EN4cute5tupleIJNS5_1CILi1EEES8_S8_EEENS6_IJNS7_ILi128EEENS7_ILi96EEENS7_ILi192EEEEEELi128ENS_10bfloat16_tEfNS_4arch4Sm90ELb0ELb1ELb0ELb1ELb0ELb0ELb0ELb1ELb1ELb0ELb0ELb0EEENS1_21CollectiveEpilogueFwdINS6_IJSA_SA_SB_EEES9_SE_SG_Li256ELb1ELb0ELb0ELb0EEENS1_36VarlenDynamicPersistentTileSchedulerILi128ELi96ELi256ELi32ELb0ELb0ELb1ELb1ELb0ELb1EEEEEEEEEvNT_6ParamsE)
        /*03c8*/ 	.word	0x00000004


	//----- nvinfo : EIATTR_FRAME_SIZE
	.align		4
.L_172:
        /*03cc*/ 	.byte	0x04, 0x11
        /*03ce*/ 	.short	(.L_174 - .L_173)
	.align		4
.L_173:
        /*03d0*/ 	.word	index@(_ZN7cutlass13device_kernelIN5flash11enable_sm90INS1_16FlashAttnFwdSm90INS1_25CollectiveMainloopFwdSm90ILi2EN4cute5tupleIJNS5_1CILi1EEES8_S8_EEENS6_IJNS7_ILi128EEENS7_ILi96EEENS7_ILi192EEEEEELi128ENS_10bfloat16_tEfNS_4arch4Sm90ELb0ELb1ELb0ELb1ELb0ELb0ELb0ELb1ELb1ELb0ELb0ELb0EEENS1_21CollectiveEpilogueFwdINS6_IJSA_SA_SB_EEES9_SE_SG_Li256ELb1ELb0ELb0ELb0EEENS1_36VarlenDynamicPersistentTileSchedulerILi128ELi96ELi256ELi32ELb0ELb0ELb1ELb1ELb0ELb1EEEEEEEEEvNT_6ParamsE)
        /*03d4*/ 	.word	0x00000000


	//----- nvinfo : EIATTR_REGCOUNT
	.align		4
.L_174:
        /*03d8*/ 	.byte	0x04, 0x2f
        /*03da*/ 	.short	(.L_176 - .L_175)
	.align		4
.L_175:
        /*03dc*/ 	.word	index@(_ZN7cutlass13device_kernelIN5flash11enable_sm90INS1_16FlashAttnFwdSm90INS1_25CollectiveMainloopFwdSm90ILi2EN4cute5tupleIJNS5_1CILi1EEES8_S8_EEENS6_IJNS7_ILi128EEENS7_ILi96EEENS7_ILi192EEEEEELi128ENS_10bfloat16_tEfNS_4arch4Sm90ELb0ELb1ELb0ELb0ELb0ELb0ELb0ELb1ELb1ELb0ELb0ELb0EEENS1_21CollectiveEpilogueFwdINS6_IJSA_SA_SB_EEES9_SE_SG_Li256ELb0ELb0ELb0ELb0EEENS1_30DynamicPersistentTileSchedulerILi256ELi32ELb0ELb0ELb1EEEEEEEEEvNT_6ParamsE)
        /*03e0*/ 	.word	0x00000004


	//----- nvinfo : EIATTR_FRAME_SIZE
	.align		4
.L_176:
        /*03e4*/ 	.byte	0x04, 0x11
        /*03e6*/ 	.short	(.L_178 - .L_177)
	.align		4
.L_177:
        /*03e8*/ 	.word	index@(_ZN7cutlass13device_kernelIN5flash11enable_sm90INS1_16FlashAttnFwdSm90INS1_25CollectiveMainloopFwdSm90ILi2EN4cute5tupleIJNS5_1CILi1EEES8_S8_EEENS6_IJNS7_ILi128EEENS7_ILi96EEENS7_ILi192EEEEEELi128ENS_10bfloat16_tEfNS_4arch4Sm90ELb0ELb1ELb0ELb0ELb0ELb0ELb0ELb1ELb1ELb0ELb0ELb0EEENS1_21CollectiveEpilogueFwdINS6_IJSA_SA_SB_EEES9_SE_SG_Li256ELb0ELb0ELb0ELb0EEENS1_30DynamicPersistentTileSchedulerILi256ELi32ELb0ELb0ELb1EEEEEEEEEvNT_6ParamsE)
        /*03ec*/ 	.word	0x00000000


	//----- nvinfo : EIATTR_REGCOUNT
	.align		4
.L_178:
        /*03f0*/ 	.byte	0x04, 0x2f
        /*03f2*/ 	.short	(.L_180 - .L_179)
	.align		4
.L_179:
        /*03f4*/ 	.word	index@(_ZN7cutlass13device_kernelIN5flash11enable_sm90INS1_16FlashAttnFwdSm90INS1_25CollectiveMainloopFwdSm90ILi2EN4cute5tupleIJNS5_1CILi1EEES8_S8_EEENS6_IJNS7_ILi128EEESA_NS7_ILi192EEEEEELi128ENS_10bfloat16_tEfNS_4arch4Sm90ELb0ELb0ELb0ELb1ELb0ELb1ELb0ELb1ELb1ELb0ELb0ELb0EEENS1_21CollectiveEpilogueFwdINS6_IJSA_SA_SA_EEES9_SD_SF_Li256ELb1ELb0ELb0ELb0EEENS1_36VarlenDynamicPersistentTileSchedulerILi128ELi128ELi256ELi32ELb0ELb0ELb1ELb0ELb1ELb1EEEEEEEEEvNT_6ParamsE)
        /*03f8*/ 	.word	0x00000004


	//----- nvinfo : EIATTR_FRAME_SIZE
	.align		4
.L_180:
        /*03fc*/ 	.byte	0x04, 0x11
        /*03fe*/ 	.short	(.L_182 - .L_181)
	.align		4
.L_181:
        /*0400*/ 	.word	index@(_ZN7cutlass13device_kernelIN5flash11enable_sm90INS1_16FlashAttnFwdSm90INS1_25CollectiveMainloopFwdSm90ILi2EN4cute5tupleIJNS5_1CILi1EEES8_S8_EEENS6_IJNS7_ILi128EEESA_NS7_ILi192EEEEEELi128ENS_10bfloat16_tEfNS_4arch4Sm90ELb0ELb0ELb0ELb1ELb0ELb1ELb0ELb1ELb1ELb0ELb0ELb0EEENS1_21CollectiveEpilogueFwdINS6_IJSA_SA_SA_EEES9_SD_SF_Li256ELb1ELb0ELb0ELb0EEENS1_36VarlenDynamicPersistentTileSchedulerILi128ELi128ELi256ELi32ELb0ELb0ELb1ELb0ELb1ELb1EEEEEEEEEvNT_6ParamsE)
        /*0404*/ 	.word	0x00000000


	//----- nvinfo : EIATTR_REGCOUNT
	.align		4
.L_182:
        /*0408*/ 	.byte	0x04, 0x2f
        /*040a*/ 	.short	(.L_184 - .L_183)
	.align		4
.L_183:
        /*040c*/ 	.word	index@(_ZN7cutlass13device_kernelIN5flash11enable_sm90INS1_16FlashAttnFwdSm90INS1_25CollectiveMainloopFwdSm90ILi2EN4cute5tupleIJNS5_1CILi1EEES8_S8_EEENS6_IJNS7_ILi128EEESA_NS7_ILi192EEEEEELi128ENS_10bfloat16_tEfNS_4arch4Sm90ELb0ELb0ELb0ELb1ELb0ELb0ELb0ELb1ELb1ELb0ELb0ELb0EEENS1_21CollectiveEpilogueFwdINS6_IJSA_SA_SA_EEES9_SD_SF_Li256ELb1ELb0ELb0ELb0EEENS1_36VarlenDynamicPersistentTileSchedulerILi128ELi128ELi256ELi32ELb0ELb0ELb1ELb0ELb1ELb1EEEEEEEEEvNT_6ParamsE)
        /*0410*/ 	.word	0x00000004


	//----- nvinfo : EIATTR_FRAME_SIZE
	.align		4
.L_184:
        /*0414*/ 	.byte	0x04, 0x11
        /*0416*/ 	.short	(.L_186 - .L_185)
	.align		4
.L_185:
        /*0418*/ 	.word	index@(_ZN7cutlass13device_kernelIN5flash11enable_sm90INS1_16FlashAttnFwdSm90INS1_25CollectiveMainloopFwdSm90ILi2EN4cute5tupleIJNS5_1CILi1EEES8_S8_EEENS6_IJNS7_ILi128EEESA_NS7_ILi192EEEEEELi128ENS_10bfloat16_tEfNS_4arch4Sm90ELb0ELb0ELb0ELb1ELb0ELb0ELb0ELb1ELb1ELb0ELb0ELb0EEENS1_21CollectiveEpilogueFwdINS6_IJSA_SA_SA_EEES9_SD_SF_Li256ELb1ELb0ELb0ELb0EEENS1_36VarlenDynamicPersistentTileSchedulerILi128ELi128ELi256ELi32ELb0ELb0ELb1ELb0ELb1ELb1EEEEEEEEEvNT_6ParamsE)
        /*041c*/ 	.word	0x00000000


	//----- nvinfo : EIATTR_REGCOUNT
	.align		4
.L_186:
        /*0420*/ 	.byte	0x04, 0x2f
        /*0422*/ 	.short	(.L_188 - .L_187)
	.align		4
.L_187:
        /*0424*/ 	.word	index@(_ZN7cutlass13device_kernelIN5flash11enable_sm90INS1_16FlashAttnFwdSm90INS1_25CollectiveMainloopFwdSm90ILi2EN4cute5tupleIJNS5_1CILi2EEENS7_ILi1EEES9_EEENS6_IJNS7_ILi128EEESB_NS7_ILi192EEEEEELi128ENS_10bfloat16_tEfNS_4arch4Sm90ELb0ELb0ELb0ELb0ELb0ELb0ELb0ELb1ELb1ELb0ELb0ELb0EEENS1_21CollectiveEpilogueFwdINS6_IJSB_SB_SB_EEESA_SE_SG_Li256ELb0ELb0ELb0ELb0EEENS1_29StaticPersistentTileSchedulerILb0EEEEEEEEEvNT_6ParamsE)
        /*0428*/ 	.word	0x00000004


	//----- nvinfo : EIATTR_FRAME_SIZE
	.align		4
.L_188:
        /*042c*/ 	.byte	0x04, 0x11
        /*042e*/ 	.short	(.L_190 - .L_189)
	.align		4
.L_189:
        /*0430*/ 	.word	index@(_ZN7cutlass13device_kernelIN5flash11enable_sm90INS1_16FlashAttnFwdSm90INS1_25CollectiveMainloopFwdSm90ILi2EN4cute5tupleIJNS5_1CILi2EEENS7_ILi1EEES9_EEENS6_IJNS7_ILi128EEESB_NS7_ILi192EEEEEELi128ENS_10bfloat16_tEfNS_4arch4Sm90ELb0ELb0ELb0ELb0ELb0ELb0ELb0ELb1ELb1ELb0ELb0ELb0EEENS1_21CollectiveEpilogueFwdINS6_IJSB_SB_SB_EEESA_SE_SG_Li256ELb0ELb0ELb0ELb0EEENS1_29StaticPersistentTileSchedulerILb0EEEEEEEEEvNT_6ParamsE)
        /*0434*/ 	.word	0x00000000


	//----- nvinfo : EIATTR_REGCOUNT
	.align		4
.L_190:
        /*0438*/ 	.byte	0x04, 0x2f
        /*043a*/ 	.short	(.L_192 - .L_191)
	.align		4
.L_191:
        /*043c*/ 	.word	index@(_ZN7cutlass13device_kernelIN5flash11enable_sm90INS1_16FlashAttnFwdSm90INS1_25CollectiveMainloopFwdSm90ILi2EN4cute5tupleIJNS5_1CILi1EEES8_S8_EEENS6_IJNS7_ILi128EEESA_NS7_ILi192EEEEEELi128ENS_10bfloat16_tEfNS_4arch4Sm90ELb0ELb0ELb0ELb0ELb0ELb0ELb0ELb1ELb1ELb0ELb0ELb0EEENS1_21CollectiveEpilogueFwdINS6_IJSA_SA_SA_EEES9_SD_SF_Li256ELb0ELb0ELb0ELb0EEENS1_29StaticPersistentTileSchedulerILb0EEEEEEEEEvNT_6ParamsE)
        /*0440*/ 	.word	0x00000004


	//----- nvinfo : EIATTR_FRAME_SIZE
	.align		4
.L_192:
        /*0444*/ 	.byte	0x04, 0x11
        /*0446*/ 	.short	(.L_194 - .L_193)
	.align		4
.L_193:
        /*0448*/ 	.word	index@(_ZN7cutlass13device_kernelIN5flash11enable_sm90INS1_16FlashAttnFwdSm90INS1_25CollectiveMainloopFwdSm90ILi2EN4cute5tupleIJNS5_1CILi1EEES8_S8_EEENS6_IJNS7_ILi128EEESA_NS7_ILi192EEEEEELi128ENS_10bfloat16_tEfNS_4arch4Sm90ELb0ELb0ELb0ELb0ELb0ELb0ELb0ELb1ELb1ELb0ELb0ELb0EEENS1_21CollectiveEpilogueFwdINS6_IJSA_SA_SA_EEES9_SD_SF_Li256ELb0ELb0ELb0ELb0EEENS1_29StaticPersistentTileSchedulerILb0EEEEEEEEEvNT_6ParamsE)
        /*044c*/ 	.word	0x00000000


	//----- nvinfo : EIATTR_MIN_STACK_SIZE
	.align		4
.L_194:
        /*0450*/ 	.byte	0x04, 0x12
        /*0452*/ 	.short	(.L_196 - .L_195)
	.align		4
.L_195:
        /*0454*/ 	.word	index@(_ZN7cutlass13device_kernelIN5flash11enable_sm90INS1_16FlashAttnFwdSm90INS1_25CollectiveMainloopFwdSm90ILi2EN4cute5tupleIJNS5_1CILi1EEES8_S8_EEENS6_IJNS7_ILi128EEESA_NS7_ILi192EEEEEELi128ENS_10bfloat16_tEfNS_4arch4Sm90ELb0ELb0ELb0ELb0ELb0ELb0ELb0ELb1ELb1ELb0ELb0ELb0EEENS1_21CollectiveEpilogueFwdINS6_IJSA_SA_SA_EEES9_SD_SF_Li256ELb0ELb0ELb0ELb0EEENS1_29StaticPersistentTileSchedulerILb0EEEEEEEEEvNT_6ParamsE)
        /*0458*/ 	.word	0x00000000


	//----- nvinfo : EIATTR_MIN_STACK_SIZE
	.align		4
.L_196:
        /*045c*/ 	.byte	0x04, 0x12
        /*045e*/ 	.short	(.L_198 - .L_197)
	.align		4
.L_197:
        /*0460*/ 	.word	index@(_ZN7cutlass13device_kernelIN5flash11enable_sm90INS1_16FlashAttnFwdSm90INS1_25CollectiveMainloopFwdSm90ILi2EN4cute5tupleIJNS5_1CILi2EEENS7_ILi1EEES9_EEENS6_IJNS7_ILi128EEESB_NS7_ILi192EEEEEELi128ENS_10bfloat16_tEfNS_4arch4Sm90ELb0ELb0ELb0ELb0ELb0ELb0ELb0ELb1ELb1ELb0ELb0ELb0EEENS1_21CollectiveEpilogueFwdINS6_IJSB_SB_SB_EEESA_SE_SG_Li256ELb0ELb0ELb0ELb0EEENS1_29StaticPersistentTileSchedulerILb0EEEEEEEEEvNT_6ParamsE)
        /*0464*/ 	.word	0x00000000


	//----- nvinfo : EIATTR_MIN_STACK_SIZE
	.align		4
.L_198:
        /*0468*/ 	.byte	0x04, 0x12
        /*046a*/ 	.short	(.L_200 - .L_199)
	.align		4
.L_199:
        /*046c*/ 	.word	index@(_ZN7cutlass13device_kernelIN5flash11enable_sm90INS1_16FlashAttnFwdSm90INS1_25CollectiveMainloopFwdSm90ILi2EN4cute5tupleIJNS5_1CILi1EEES8_S8_EEENS6_IJNS7_ILi128EEESA_NS7_ILi192EEEEEELi128ENS_10bfloat16_tEfNS_4arch4Sm90ELb0ELb0ELb0ELb1ELb0ELb0ELb0ELb1ELb1ELb0ELb0ELb0EEENS1_21CollectiveEpilogueFwdINS6_IJSA_SA_SA_EEES9_SD_SF_Li256ELb1ELb0ELb0ELb0EEENS1_36VarlenDynamicPersistentTileSchedulerILi128ELi128ELi256ELi32ELb0ELb0ELb1ELb0ELb1ELb1EEEEEEEEEvNT_6ParamsE)
        /*0470*/ 	.word	0x00000000


	//----- nvinfo : EIATTR_MIN_STACK_SIZE
	.align		4
.L_200:
        /*0474*/ 	.byte	0x04, 0x12
        /*0476*/ 	.short	(.L_202 - .L_201)
	.align		4
.L_201:
        /*0478*/ 	.word	index@(_ZN7cutlass13device_kernelIN5flash11enable_sm90INS1_16FlashAttnFwdSm90INS1_25CollectiveMainloopFwdSm90ILi2EN4cute5tupleIJNS5_1CILi1EEES8_S8_EEENS6_IJNS7_ILi128EEESA_NS7_ILi192EEEEEELi128ENS_10bfloat16_tEfNS_4arch4Sm90ELb0ELb0ELb0ELb1ELb0ELb1ELb0ELb1ELb1ELb0ELb0ELb0EEENS1_21CollectiveEpilogueFwdINS6_IJSA_SA_SA_EEES9_SD_SF_Li256ELb1ELb0ELb0ELb0EEENS1_36VarlenDynamicPersistentTileSchedulerILi128ELi128ELi256ELi32ELb0ELb0ELb1ELb0ELb1ELb1EEEEEEEEEvNT_6ParamsE)
        /*047c*/ 	.word	0x00000000


	//----- nvinfo : EIATTR_MIN_STACK_SIZE
	.align		4
.L_202:
        /*0480*/ 	.byte	0x04, 0x12
        /*0482*/ 	.short	(.L_204 - .L_203)
	.align		4
.L_203:
        /*0484*/ 	.word	index@(_ZN7cutlass13device_kernelIN5flash11enable_sm90INS1_16FlashAttnFwdSm90INS1_25CollectiveMainloopFwdSm90ILi2EN4cute5tupleIJNS5_1CILi1EEES8_S8_EEENS6_IJNS7_ILi128EEENS7_ILi96EEENS7_ILi192EEEEEELi128ENS_10bfloat16_tEfNS_4arch4Sm90ELb0ELb1ELb0ELb0ELb0ELb0ELb0ELb1ELb1ELb0ELb0ELb0EEENS1_21CollectiveEpilogueFwdINS6_IJSA_SA_SB_EEES9_SE_SG_Li256ELb0ELb0ELb0ELb0EEENS1_30DynamicPersistentTileSchedulerILi256ELi32ELb0ELb0ELb1EEEEEEEEEvNT_6ParamsE)
        /*0488*/ 	.word	0x00000000


	//----- nvinfo : EIATTR_MIN_STACK_SIZE
	.align		4
.L_204:
        /*048c*/ 	.byte	0x04, 0x12
        /*048e*/ 	.short	(.L_206 - .L_205)
	.align		4
.L_205:
        /*0490*/ 	.word	index@(_ZN7cutlass13device_kernelIN5flash11enable_sm90INS1_16FlashAttnFwdSm90INS1_25CollectiveMainloopFwdSm90ILi2EN4cute5tupleIJNS5_1CILi1EEES8_S8_EEENS6_IJNS7_ILi128EEENS7_ILi96EEENS7_ILi192EEEEEELi128ENS_10bfloat16_tEfNS_4arch4Sm90ELb0ELb1ELb0ELb1ELb0ELb0ELb0ELb1ELb1ELb0ELb0ELb0EEENS1_21CollectiveEpilogueFwdINS6_IJSA_SA_SB_EEES9_SE_SG_Li256ELb1ELb0ELb0ELb0EEENS1_36VarlenDynamicPersistentTileSchedulerILi128ELi96ELi256ELi32ELb0ELb0ELb1ELb1ELb0ELb1EEEEEEEEEvNT_6ParamsE)
        /*0494*/ 	.word	0x00000000


	//----- nvinfo : EIATTR_MIN_STACK_SIZE
	.align		4
.L_206:
        /*0498*/ 	.byte	0x04, 0x12
        /*049a*/ 	.short	(.L_208 - .L_207)
	.align		4
.L_207:
        /*049c*/ 	.word	index@(_ZN7cutlass13device_kernelIN5flash11enable_sm90INS1_16FlashAttnFwdSm90INS1_25CollectiveMainloopFwdSm90ILi2EN4cute5tupleIJNS5_1CILi1EEES8_S8_EEENS6_IJNS7_ILi128EEENS7_ILi96EEENS7_ILi192EEEEEELi128ENS_10bfloat16_tEfNS_4arch4Sm90ELb0ELb1ELb0ELb1ELb0ELb1ELb0ELb1ELb1ELb0ELb0ELb0EEENS1_21CollectiveEpilogueFwdINS6_IJSA_SA_SB_EEES9_SE_SG_Li256ELb1ELb0ELb0ELb0EEENS1_36VarlenDynamicPersistentTileSchedulerILi128ELi96ELi256ELi32ELb0ELb0ELb1ELb1ELb0ELb1EEEEEEEEEvNT_6ParamsE)
        /*04a0*/ 	.word	0x00000000


	//----- nvinfo : EIATTR_MIN_STACK_SIZE
	.align		4
.L_208:
        /*04a4*/ 	.byte	0x04, 0x12
        /*04a6*/ 	.short	(.L_210 - .L_209)
	.align		4
.L_209:
        /*04a8*/ 	.word	index@(_ZN7cutlass13device_kernelIN5flash11enable_sm90INS1_16FlashAttnFwdSm90INS1_25CollectiveMainloopFwdSm90ILi2EN4cute5tupleIJNS5_1CILi1EEES8_S8_EEENS6_IJNS7_ILi128EEESA_NS7_ILi192EEEEEELi128ENS_10bfloat16_tEfNS_4arch4Sm90ELb1ELb0ELb0ELb0ELb0ELb0ELb0ELb1ELb1ELb0ELb0ELb0EEENS1_21CollectiveEpilogueFwdINS6_IJSA_SA_SA_EEES9_SD_SF_Li256ELb0ELb0ELb0ELb0EEENS1_30DynamicPersistentTileSchedulerILi256ELi32ELb0ELb0ELb1EEEEEEEEEvNT_6ParamsE)
        /*04ac*/ 	.word	0x00000000


	//----- nvinfo : EIATTR_MIN_STACK_SIZE
	.align		4
.L_210:
        /*04b0*/ 	.byte	0x04, 0x12
        /*04b2*/ 	.short	(.L_212 - .L_211)
	.align		4
.L_211:
        /*04b4*/ 	.word	index@(_ZN7cutlass13device_kernelIN5flash11enable_sm90INS1_16FlashAttnFwdSm90INS1_25CollectiveMainloopFwdSm90ILi2EN4cute5tupleIJNS5_1CILi1EEES8_S8_EEENS6_IJNS7_ILi128EEESA_NS7_ILi192EEEEEELi128ENS_10bfloat16_tEfNS_4arch4Sm90ELb1ELb0ELb0ELb1ELb0ELb0ELb0ELb1ELb1ELb0ELb0ELb0EEENS1_21CollectiveEpilogueFwdINS6_IJSA_SA_SA_EEES9_SD_SF_Li256ELb1ELb0ELb0ELb0EEENS1_36VarlenDynamicPersistentTileSchedulerILi128ELi128ELi256ELi32ELb0ELb0ELb1ELb1ELb1ELb1EEEEEEEEEvNT_6ParamsE)
        /*04b8*/ 	.word	0x00000000


	//----- nvinfo : EIATTR_MIN_STACK_SIZE
	.align		4
.L_212:
        /*04bc*/ 	.byte	0x04, 0x12
        /*04be*/ 	.short	(.L_214 - .L_213)
	.align		4
.L_213:
        /*04c0*/ 	.word	index@(_ZN7cutlass13device_kernelIN5flash11enable_sm90INS1_16FlashAttnFwdSm90INS1_25CollectiveMainloopFwdSm90ILi2EN4cute5tupleIJNS5_1CILi1EEES8_S8_EEENS6_IJNS7_ILi128EEESA_NS7_ILi192EEEEEELi128ENS_10bfloat16_tEfNS_4arch4Sm90ELb1ELb0ELb0ELb1ELb0ELb1ELb0ELb1ELb1ELb0ELb0ELb0EEENS1_21CollectiveEpilogueFwdINS6_IJSA_SA_SA_EEES9_SD_SF_Li256ELb1ELb0ELb0ELb0EEENS1_36VarlenDynamicPersistentTileSchedulerILi128ELi128ELi256ELi32ELb0ELb0ELb1ELb1ELb1ELb1EEEEEEEEEvNT_6ParamsE)
        /*04c4*/ 	.word	0x00000000


	//----- nvinfo : EIATTR_MIN_STACK_SIZE
	.align		4
.L_214:
        /*04c8*/ 	.byte	0x04, 0x12
        /*04ca*/ 	.short	(.L_216 - .L_215)
	.align		4
.L_215:
        /*04cc*/ 	.word	index@(_ZN7cutlass13device_kernelIN5flash11enable_sm90INS1_16FlashAttnFwdSm90INS1_25CollectiveMainloopFwdSm90ILi2EN4cute5tupleIJNS5_1CILi1EEES8_S8_EEENS6_IJNS7_ILi64EEESA_SA_EEELi512ENS_10bfloat16_tEfNS_4arch4Sm90ELb0ELb0ELb0ELb0ELb0ELb0ELb0ELb0ELb0ELb0ELb0ELb0EEENS1_21CollectiveEpilogueFwdINS6_IJSA_NS7_ILi512EEESA_EEES9_SC_SE_Li256ELb0ELb0ELb0ELb0EEENS1_29StaticPersistentTileSchedulerILb0EEEEEEEEEvNT_6ParamsE)
        /*04d0*/ 	.word	0x00000000


	//----- nvinfo : EIATTR_MIN_STACK_SIZE
	.align		4
.L_216:
        /*04d4*/ 	.byte	0x04, 0x12
        /*04d6*/ 	.short	(.L_218 - .L_217)
	.align		4
.L_217:
        /*04d8*/ 	.word	index@(_ZN7cutlass13device_kernelIN5flash11enable_sm90INS1_16FlashAttnFwdSm90INS1_25CollectiveMainloopFwdSm90ILi2EN4cute5tupleIJNS5_1CILi1EEES8_S8_EEENS6_IJNS7_ILi64EEESA_SA_EEELi512ENS_10bfloat16_tEfNS_4arch4Sm90ELb0ELb0ELb0ELb0ELb0ELb0ELb1ELb0ELb0ELb0ELb0ELb0EEENS1_21CollectiveEpilogueFwdINS6_IJSA_NS7_ILi512EEESA_EEES9_SC_SE_Li256ELb0ELb0ELb0ELb0EEENS1_29StaticPersistentTileSchedulerILb0EEEEEEEEEvNT_6ParamsE)
        /*04dc*/ 	.word	0x00000000


	//----- nvinfo : EIATTR_MIN_STACK_SIZE
	.align		4
.L_218:
        /*04e0*/ 	.byte	0x04, 0x12
        /*04e2*/ 	.short	(.L_220 - .L_219)
	.align		4
.L_219:
        /*04e4*/ 	.word	index@(_ZN7cutlass13device_kernelIN5flash11enable_sm90INS1_16FlashAttnFwdSm90INS1_25CollectiveMainloopFwdSm90ILi2EN4cute5tupleIJNS5_1CILi1EEES8_S8_EEENS6_IJNS7_ILi64EEESA_SA_EEELi512ENS_10bfloat16_tEfNS_4arch4Sm90ELb0ELb0ELb0ELb1ELb0ELb0ELb0ELb0ELb0ELb0ELb0ELb0EEENS1_21CollectiveEpilogueFwdINS6_IJSA_NS7_ILi512EEESA_EEES9_SC_SE_Li256ELb1ELb0ELb0ELb0EEENS1_36VarlenDynamicPersistentTileSchedulerILi64ELi64ELi256ELi32ELb0ELb0ELb1ELb0ELb1ELb1EEEEEEEEEvNT_6ParamsE)
        /*04e8*/ 	.word	0x00000000


	//----- nvinfo : EIATTR_MIN_STACK_SIZE
	.align		4
.L_220:
        /*04ec*/ 	.byte	0x04, 0x12
        /*04ee*/ 	.short	(.L_222 - .L_221)
	.align		4
.L_221:
        /*04f0*/ 	.word	index@(_ZN7cutlass13device_kernelIN5flash11enable_sm90INS1_16FlashAttnFwdSm90INS1_25CollectiveMainloopFwdSm90ILi2EN4cute5tupleIJNS5_1CILi1EEES8_S8_EEENS6_IJNS7_ILi64EEESA_SA_EEELi512ENS_10bfloat16_tEfNS_4arch4Sm90ELb0ELb0ELb0ELb1ELb0ELb1ELb0ELb0ELb0ELb0ELb0ELb0EEENS1_21CollectiveEpilogueFwdINS6_IJSA_NS7_ILi512EEESA_EEES9_SC_SE_Li256ELb1ELb0ELb0ELb0EEENS1_36VarlenDynamicPersistentTileSchedulerILi64ELi64ELi256ELi32ELb0ELb0ELb1ELb0ELb1ELb1EEEEEEEEEvNT_6ParamsE)
        /*04f4*/ 	.word	0x00000000


	//----- nvinfo : EIATTR_MIN_STACK_SIZE
	.align		4
.L_222:
        /*04f8*/ 	.byte	0x04, 0x12
        /*04fa*/ 	.short	(.L_224 - .L_223)
	.align		4
.L_223:
        /*04fc*/ 	.word	index@(_ZN7cutlass13device_kernelIN5flash11enable_sm90INS1_16FlashAttnFwdSm90INS1_25CollectiveMainloopFwdSm90ILi2EN4cute5tupleIJNS5_1CILi1EEES8_S8_EEENS6_IJNS7_ILi64EEESA_SA_EEELi512ENS_10bfloat16_tEfNS_4arch4Sm90ELb0ELb0ELb0ELb1ELb0ELb0ELb1ELb0ELb0ELb0ELb0ELb0EEENS1_21CollectiveEpilogueFwdINS6_IJSA_NS7_ILi512EEESA_EEES9_SC_SE_Li256ELb1ELb0ELb0ELb0EEENS1_36VarlenDynamicPersistentTileSchedulerILi64ELi64ELi256ELi32ELb0ELb0ELb1ELb0ELb1ELb1EEEEEEEEEvNT_6ParamsE)
        /*0500*/ 	.word	0x00000000


	//----- nvinfo : EIATTR_MIN_STACK_SIZE
	.align		4
.L_224:
        /*0504*/ 	.byte	0x04, 0x12
        /*0506*/ 	.short	(.L_226 - .L_225)
	.align		4
.L_225:
        /*0508*/ 	.word	index@(_ZN7cutlass13device_kernelIN5flash11enable_sm90INS1_16FlashAttnFwdSm90INS1_25CollectiveMainloopFwdSm90ILi2EN4cute5tupleIJNS5_1CILi1EEES8_S8_EEENS6_IJNS7_ILi64EEESA_SA_EEELi512ENS_10bfloat16_tEfNS_4arch4Sm90ELb0ELb0ELb0ELb1ELb0ELb1ELb1ELb0ELb0ELb0ELb0ELb0EEENS1_21CollectiveEpilogueFwdINS6_IJSA_NS7_ILi512EEESA_EEES9_SC_SE_Li256ELb1ELb0ELb0ELb0EEENS1_36VarlenDynamicPersistentTileSchedulerILi64ELi64ELi256ELi32ELb0ELb0ELb1ELb0ELb1ELb1EEEEEEEEEvNT_6ParamsE)
        /*050c*/ 	.word	0x00000000


	//----- nvinfo : EIATTR_MIN_STACK_SIZE
	.align		4
.L_226:
        /*0510*/ 	.byte	0x04, 0x12
        /*0512*/ 	.short	(.L_228 - .L_227)
	.align		4
.L_227:
        /*0514*/ 	.word	index@(_ZN7cutlass13device_kernelIN5flash11enable_sm90INS1_16FlashAttnFwdSm90INS1_25CollectiveMainloopFwdSm90ILi2EN4cute5tupleIJNS5_1CILi1EEES8_S8_EEENS6_IJNS7_ILi64EEESA_SA_EEELi512ENS_10bfloat16_tEfNS_4arch4Sm90ELb0ELb1ELb0ELb0ELb0ELb0ELb0ELb0ELb0ELb0ELb0ELb0EEENS1_21CollectiveEpilogueFwdINS6_IJSA_NS7_ILi512EEESA_EEES9_SC_SE_Li256ELb0ELb0ELb0ELb0EEENS1_30DynamicPersistentTileSchedulerILi256ELi32ELb0ELb0ELb1EEEEEEEEEvNT_6ParamsE)
        /*0518*/ 	.word	0x00000000


	//----- nvinfo : EIATTR_MIN_STACK_SIZE
	.align		4
.L_228:
        /*051c*/ 	.byte	0x04, 0x12
        /*051e*/ 	.short	(.L_230 - .L_229)
	.align		4
.L_229:
        /*0520*/ 	.word	index@(_ZN7cutlass13device_kernelIN5flash11enable_sm90INS1_16FlashAttnFwdSm90INS1_25CollectiveMainloopFwdSm90ILi2EN4cute5tupleIJNS5_1CILi1EEES8_S8_EEENS6_IJNS7_ILi64EEESA_SA_EEELi512ENS_10bfloat16_tEfNS_4arch4Sm90ELb0ELb1ELb0ELb0ELb0ELb0ELb1ELb0ELb0ELb0ELb0ELb0EEENS1_21CollectiveEpilogueFwdINS6_IJSA_NS7_ILi512EEESA_EEES9_SC_SE_Li256ELb0ELb0ELb0ELb0EEENS1_30DynamicPersistentTileSchedulerILi256ELi32ELb0ELb0ELb1EEEEEEEEEvNT_6ParamsE)
        /*0524*/ 	.word	0x00000000


	//----- nvinfo : EIATTR_MIN_STACK_SIZE
	.align		4
.L_230:
        /*0528*/ 	.byte	0x04, 0x12
        /*052a*/ 	.short	(.L_232 - .L_231)
	.align		4
.L_231:
        /*052c*/ 	.word	index@(_ZN7cutlass13device_kernelIN5flash11enable_sm90INS1_16FlashAttnFwdSm90INS1_25CollectiveMainloopFwdSm90ILi2EN4cute5tupleIJNS5_1CILi1EEES8_S8_EEENS6_IJNS7_ILi64EEESA_SA_EEELi512ENS_10bfloat16_tEfNS_4arch4Sm90ELb0ELb1ELb0ELb1ELb0ELb0ELb0ELb0ELb0ELb0ELb0ELb0EEENS1_21CollectiveEpilogueFwdINS6_IJSA_NS7_ILi512EEESA_EEES9_SC_SE_Li256ELb1ELb0ELb0ELb0EEENS1_36VarlenDynamicPersistentTileSchedulerILi64ELi64ELi256ELi32ELb0ELb0ELb1ELb1ELb0ELb1EEEEEEEEEvNT_6ParamsE)
        /*0530*/ 	.word	0x00000000


	//----- nvinfo : EIATTR_MIN_STACK_SIZE
	.align		4
.L_232:
        /*0534*/ 	.byte	0x04, 0x12
        /*0536*/ 	.short	(.L_234 - .L_233)
	.align		4
.L_233:
        /*0538*/ 	.word	index@(_ZN7cutlass13device_kernelIN5flash11enable_sm90INS1_16FlashAttnFwdSm90INS1_25CollectiveMainloopFwdSm90ILi2EN4cute5tupleIJNS5_1CILi1EEES8_S8_EEENS6_IJNS7_ILi64EEESA_SA_EEELi512ENS_10bfloat16_tEfNS_4arch4Sm90ELb0ELb1ELb0ELb1ELb0ELb1ELb0ELb0ELb0ELb0ELb0ELb0EEENS1_21CollectiveEpilogueFwdINS6_IJSA_NS7_ILi512EEESA_EEES9_SC_SE_Li256ELb1ELb0ELb0ELb0EEENS1_36VarlenDynamicPersistentTileSchedulerILi64ELi64ELi256ELi32ELb0ELb0ELb1ELb1ELb0ELb1EEEEEEEEEvNT_6ParamsE)
        /*053c*/ 	.word	0x00000000


	//----- nvinfo : EIATTR_MIN_STACK_SIZE
	.align		4
.L_234:
        /*0540*/ 	.byte	0x04, 0x12
        /*0542*/ 	.short	(.L_236 - .L_235)
	.align		4
.L_235:
        /*0544*/ 	.word	index@(_ZN7cutlass13device_kernelIN5flash11enable_sm90INS1_16FlashAttnFwdSm90INS1_25CollectiveMainloopFwdSm90ILi2EN4cute5tupleIJNS5_1CILi1EEES8_S8_EEENS6_IJNS7_ILi64EEESA_SA_EEELi512ENS_10bfloat16_tEfNS_4arch4Sm90ELb0ELb1ELb0ELb1ELb0ELb0ELb1ELb0ELb0ELb0ELb0ELb0EEENS1_21CollectiveEpilogueFwdINS6_IJSA_NS7_ILi512EEESA_EEES9_SC_SE_Li256ELb1ELb0ELb0ELb0EEENS1_36VarlenDynamicPersistentTileSchedulerILi64ELi64ELi256ELi32ELb0ELb0ELb1ELb1ELb0ELb1EEEEEEEEEvNT_6ParamsE)
        /*0548*/ 	.word	0x00000000


	//----- nvinfo : EIATTR_MIN_STACK_SIZE
	.align		4
.L_236:
        /*054c*/ 	.byte	0x04, 0x12
        /*054e*/ 	.short	(.L_238 - .L_237)
	.align		4
.L_237:
        /*0550*/ 	.word	index@(_ZN7cutlass13device_kernelIN5flash11enable_sm90INS1_16FlashAttnFwdSm90INS1_25CollectiveMainloopFwdSm90ILi2EN4cute5tupleIJNS5_1CILi1EEES8_S8_EEENS6_IJNS7_ILi64EEESA_SA_EEELi512ENS_10bfloat16_tEfNS_4arch4Sm90ELb0ELb1ELb0ELb1ELb0ELb1ELb1ELb0ELb0ELb0ELb0ELb0EEENS1_21CollectiveEpilogueFwdINS6_IJSA_NS7_ILi512EEESA_EEES9_SC_SE_Li256ELb1ELb0ELb0ELb0EEENS1_36VarlenDynamicPersistentTileSchedulerILi64ELi64ELi256ELi32ELb0ELb0ELb1ELb1ELb0ELb1EEEEEEEEEvNT_6ParamsE)
        /*0554*/ 	.word	0x00000000


	//----- nvinfo : EIATTR_MIN_STACK_SIZE
	.align		4
.L_238:
        /*0558*/ 	.byte	0x04, 0x12
        /*055a*/ 	.short	(.L_240 - .L_239)
	.align		4
.L_239:
        /*055c*/ 	.word	index@(_ZN7cutlass13device_kernelIN5flash11enable_sm90INS1_16FlashAttnFwdSm90INS1_25CollectiveMainloopFwdSm90ILi2EN4cute5tupleIJNS5_1CILi1EEES8_S8_EEENS6_IJNS7_ILi64EEESA_SA_EEELi512ENS_10bfloat16_tEfNS_4arch4Sm90ELb1ELb0ELb0ELb0ELb0ELb0ELb0ELb0ELb0ELb0ELb0ELb0EEENS1_21CollectiveEpilogueFwdINS6_IJSA_NS7_ILi512EEESA_EEES9_SC_SE_Li256ELb0ELb0ELb0ELb0EEENS1_30DynamicPersistentTileSchedulerILi256ELi32ELb0ELb0ELb1EEEEEEEEEvNT_6ParamsE)
        /*0560*/ 	.word	0x00000000


	//----- nvinfo : EIATTR_MIN_STACK_SIZE
	.align		4
.L_240:
        /*0564*/ 	.byte	0x04, 0x12
        /*0566*/ 	.short	(.L_242 - .L_241)
	.align		4
.L_241:
        /*0568*/ 	.word	index@(_ZN7cutlass13device_kernelIN5flash11enable_sm90INS1_16FlashAttnFwdSm90INS1_25CollectiveMainloopFwdSm90ILi2EN4cute5tupleIJNS5_1CILi1EEES8_S8_EEENS6_IJNS7_ILi64EEESA_SA_EEELi512ENS_10bfloat16_tEfNS_4arch4Sm90ELb1ELb0ELb0ELb0ELb0ELb0ELb1ELb0ELb0ELb0ELb0ELb0EEENS1_21CollectiveEpilogueFwdINS6_IJSA_NS7_ILi512EEESA_EEES9_SC_SE_Li256ELb0ELb0ELb0ELb0EEENS1_30DynamicPersistentTileSchedulerILi256ELi32ELb0ELb0ELb1EEEEEEEEEvNT_6ParamsE)
        /*056c*/ 	.word	0x00000000


	//----- nvinfo : EIATTR_MIN_STACK_SIZE
	.align		4
.L_242:
        /*0570*/ 	.byte	0x04, 0x12
        /*0572*/ 	.short	(.L_244 - .L_243)
	.align		4
.L_243:
        /*0574*/ 	.word	index@(_ZN7cutlass13device_kernelIN5flash11enable_sm90INS1_16FlashAttnFwdSm90INS1_25CollectiveMainloopFwdSm90ILi2EN4cute5tupleIJNS5_1CILi1EEES8_S8_EEENS6_IJNS7_ILi64EEESA_SA_EEELi512ENS_10bfloat16_tEfNS_4arch4Sm90ELb1ELb0ELb0ELb1ELb0ELb0ELb0ELb0ELb0ELb0ELb0ELb0EEENS1_21CollectiveEpilogueFwdINS6_IJSA_NS7_ILi512EEESA_EEES9_SC_SE_Li256ELb1ELb0ELb0ELb0EEENS1_36VarlenDynamicPersistentTileSchedulerILi64ELi64ELi256ELi32ELb0ELb0ELb1ELb1ELb1ELb1EEEEEEEEEvNT_6ParamsE)
        /*0578*/ 	.word	0x00000000


	//----- nvinfo : EIATTR_MIN_STACK_SIZE
	.align		4
.L_244:
        /*057c*/ 	.byte	0x04, 0x12
        /*057e*/ 	.short	(.L_246 - .L_245)
	.align		4
.L_245:
        /*0580*/ 	.word	index@(_ZN7cutlass13device_kernelIN5flash11enable_sm90INS1_16FlashAttnFwdSm90INS1_25CollectiveMainloopFwdSm90ILi2EN4cute5tupleIJNS5_1CILi1EEES8_S8_EEENS6_IJNS7_ILi64EEESA_SA_EEELi512ENS_10bfloat16_tEfNS_4arch4Sm90ELb1ELb0ELb0ELb1ELb0ELb1ELb0ELb0ELb0ELb0ELb0ELb0EEENS1_21CollectiveEpilogueFwdINS6_IJSA_NS7_ILi512EEESA_EEES9_SC_SE_Li256ELb1ELb0ELb0ELb0EEENS1_36VarlenDynamicPersistentTileSchedulerILi64ELi64ELi256ELi32ELb0ELb0ELb1ELb1ELb1ELb1EEEEEEEEEvNT_6ParamsE)
        /*0584*/ 	.word	0x00000000


	//----- nvinfo : EIATTR_MIN_STACK_SIZE
	.align		4
.L_246:
        /*0588*/ 	.byte	0x04, 0x12
        /*058a*/ 	.short	(.L_248 - .L_247)
	.align		4
.L_247:
        /*058c*/ 	.word	index@(_ZN7cutlass13device_kernelIN5flash11enable_sm90INS1_16FlashAttnFwdSm90INS1_25CollectiveMainloopFwdSm90ILi2EN4cute5tupleIJNS5_1CILi1EEES8_S8_EEENS6_IJNS7_ILi64EEESA_SA_EEELi512ENS_10bfloat16_tEfNS_4arch4Sm90ELb1ELb0ELb0ELb1ELb0ELb0ELb1ELb0ELb0ELb0ELb0ELb0EEENS1_21CollectiveEpilogueFwdINS6_IJSA_NS7_ILi512EEESA_EEES9_SC_SE_Li256ELb1ELb0ELb0ELb0EEENS1_36VarlenDynamicPersistentTileSchedulerILi64ELi64ELi256ELi32ELb0ELb0ELb1ELb1ELb1ELb1EEEEEEEEEvNT_6ParamsE)
        /*0590*/ 	.word	0x00000000


	//----- nvinfo : EIATTR_MIN_STACK_SIZE
	.align		4
.L_248:
        /*0594*/ 	.byte	0x04, 0x12
        /*0596*/ 	.short	(.L_250 - .L_249)
	.align		4
.L_249:
        /*0598*/ 	.word	index@(_ZN7cutlass13device_kernelIN5flash11enable_sm90INS1_16FlashAttnFwdSm90INS1_25CollectiveMainloopFwdSm90ILi2EN4cute5tupleIJNS5_1CILi1EEES8_S8_EEENS6_IJNS7_ILi64EEESA_SA_EEELi512ENS_10bfloat16_tEfNS_4arch4Sm90ELb1ELb0ELb0ELb1ELb0ELb1ELb1ELb0ELb0ELb0ELb0ELb0EEENS1_21CollectiveEpilogueFwdINS6_IJSA_NS7_ILi512EEESA_EEES9_SC_SE_Li256ELb1ELb0ELb0ELb0EEENS1_36VarlenDynamicPersistentTileSchedulerILi64ELi64ELi256ELi32ELb0ELb0ELb1ELb1ELb1ELb1EEEEEEEEEvNT_6ParamsE)
        /*059c*/ 	.word	0x00000000


	//----- nvinfo : EIATTR_MIN_STACK_SIZE
	.align		4
.L_250:
        /*05a0*/ 	.byte	0x04, 0x12
        /*05a2*/ 	.short	(.L_252 - .L_251)
	.align		4
.L_251:
        /*05a4*/ 	.word	index@(_ZN7cutlass13device_kernelIN5flash11enable_sm90INS1_16FlashAttnFwdSm90INS1_25CollectiveMainloopFwdSm90ILi2EN4cute5tupleIJNS5_1CILi1EEES8_S8_EEENS6_IJNS7_ILi128EEENS7_ILi96EEENS7_ILi64EEEEEELi256ENS_10bfloat16_tEfNS_4arch4Sm90ELb0ELb0ELb0ELb0ELb0ELb0ELb0ELb1ELb0ELb0ELb0ELb0EEENS1_21CollectiveEpilogueFwdINS6_IJSA_NS7_ILi256EEESB_EEES9_SE_SG_Li256ELb0ELb0ELb0ELb0EEENS1_29StaticPersistentTileSchedulerILb0EEEEEEEEEvNT_6ParamsE)
        /*05a8*/ 	.word	0x00000000


	//----- nvinfo : EIATTR_MIN_STACK_SIZE
	.align		4
.L_252:
        /*05ac*/ 	.byte	0x04, 0x12
        /*05ae*/ 	.short	(.L_254 - .L_253)
	.align		4
.L_253:
        /*05b0*/ 	.word	index@(_ZN7cutlass13device_kernelIN5flash11enable_sm90INS1_16FlashAttnFwdSm90INS1_25CollectiveMainloopFwdSm90ILi2EN4cute5tupleIJNS5_1CILi1EEES8_S8_EEENS6_IJNS7_ILi128EEENS7_ILi96EEENS7_ILi64EEEEEELi256ENS_10bfloat16_tEfNS_4arch4Sm90ELb0ELb0ELb0ELb0ELb0ELb0ELb1ELb1ELb0ELb0ELb0ELb0EEENS1_21CollectiveEpilogueFwdINS6_IJSA_NS7_ILi256EEESB_EEES9_SE_SG_Li256ELb0ELb0ELb0ELb0EEENS1_29StaticPersistentTileSchedulerILb0EEEEEEEEEvNT_6ParamsE)
        /*05b4*/ 	.word	0x00000000


	//----- nvinfo : EIATTR_MIN_STACK_SIZE
	.align		4
.L_254:
        /*05b8*/ 	.byte	0x04, 0x12
        /*05ba*/ 	.short	(.L_256 - .L_255)
	.align		4
.L_255:
        /*05bc*/ 	.word	index@(_ZN7cutlass13device_kernelIN5flash11enable_sm90INS1_16FlashAttnFwdSm90INS1_25CollectiveMainloopFwdSm90ILi2EN4cute5tupleIJNS5_1CILi1EEES8_S8_EEENS6_IJNS7_ILi128EEENS7_ILi96EEENS7_ILi64EEEEEELi256ENS_10bfloat16_tEfNS_4arch4Sm90ELb0ELb0ELb0ELb1ELb0ELb0ELb0ELb1ELb0ELb0ELb0ELb0EEENS1_21CollectiveEpilogueFwdINS6_IJSA_NS7_ILi256EEESB_EEES9_SE_SG_Li256ELb1ELb0ELb0ELb0EEENS1_36VarlenDynamicPersistentTileSchedulerILi128ELi96ELi256ELi32ELb0ELb0ELb1ELb0ELb1ELb1EEEEEEEEEvNT_6ParamsE)
        /*05c0*/ 	.word	0x00000000


	//----- nvinfo : EIATTR_MIN_STACK_SIZE
	.align		4
.L_256:
        /*05c4*/ 	.byte	0x04, 0x12
        /*05c6*/ 	.short	(.L_258 - .L_257)
	.align		4
.L_257:
        /*05c8*/ 	.word	index@(_ZN7cutlass13device_kernelIN5flash11enable_sm90INS1_16FlashAttnFwdSm90INS1_25CollectiveMainloopFwdSm90ILi2EN4cute5tupleIJNS5_1CILi1EEES8_S8_EEENS6_IJNS7_ILi128EEENS7_ILi96EEENS7_ILi64EEEEEELi256ENS_10bfloat16_tEfNS_4arch4Sm90ELb0ELb0ELb0ELb1ELb0ELb1ELb0ELb1ELb0ELb0ELb0ELb0EEENS1_21CollectiveEpilogueFwdINS6_IJSA_NS7_ILi256EEESB_EEES9_SE_SG_Li256ELb1ELb0ELb0ELb0EEENS1_36VarlenDynamicPersistentTileSchedulerILi128ELi96ELi256ELi32ELb0ELb0ELb1ELb0ELb1ELb1EEEEEEEEEvNT_6ParamsE)
        /*05cc*/ 	.word	0x00000000


	//----- nvinfo : EIATTR_MIN_STACK_SIZE
	.align		4
.L_258:
        /*05d0*/ 	.byte	0x04, 0x12
        /*05d2*/ 	.short	(.L_260 - .L_259)
	.align		4
.L_259:
        /*05d4*/ 	.word	index@(_ZN7cutlass13device_kernelIN5flash11enable_sm90INS1_16FlashAttnFwdSm90INS1_25CollectiveMainloopFwdSm90ILi2EN4cute5tupleIJNS5_1CILi1EEES8_S8_EEENS6_IJNS7_ILi128EEENS7_ILi96EEENS7_ILi64EEEEEELi256ENS_10bfloat16_tEfNS_4arch4Sm90ELb0ELb0ELb0ELb1ELb0ELb0ELb1ELb1ELb0ELb0ELb0ELb0EEENS1_21CollectiveEpilogueFwdINS6_IJSA_NS7_ILi256EEESB_EEES9_SE_SG_Li256ELb1ELb0ELb0ELb0EEENS1_36VarlenDynamicPersistentTileSchedulerILi128ELi96ELi256ELi32ELb0ELb0ELb1ELb0ELb1ELb1EEEEEEEEEvNT_6ParamsE)
        /*05d8*/ 	.word	0x00000000


	//----- nvinfo : EIATTR_MIN_STACK_SIZE
	.align		4
.L_260:
        /*05dc*/ 	.byte	0x04, 0x12
        /*05de*/ 	.short	(.L_262 - .L_261)
	.align		4
.L_261:
        /*05e0*/ 	.word	index@(_ZN7cutlass13device_kernelIN5flash11enable_sm90INS1_16FlashAttnFwdSm90INS1_25CollectiveMainloopFwdSm90ILi2EN4cute5tupleIJNS5_1CILi1EEES8_S8_EEENS6_IJNS7_ILi128EEENS7_ILi96EEENS7_ILi64EEEEEELi256ENS_10bfloat16_tEfNS_4arch4Sm90ELb0ELb0ELb0ELb1ELb0ELb1ELb1ELb1ELb0ELb0ELb0ELb0EEENS1_21CollectiveEpilogueFwdINS6_IJSA_NS7_ILi256EEESB_EEES9_SE_SG_Li256ELb1ELb0ELb0ELb0EEENS1_36VarlenDynamicPersistentTileSchedulerILi128ELi96ELi256ELi32ELb0ELb0ELb1ELb0ELb1ELb1EEEEEEEEEvNT_6ParamsE)
        /*05e4*/ 	.word	0x00000000


	//----- nvinfo : EIATTR_MIN_STACK_SIZE
	.align		4
.L_262:
        /*05e8*/ 	.byte	0x04, 0x12
        /*05ea*/ 	.short	(.L_264 - .L_263)
	.align		4
.L_263:
        /*05ec*/ 	.word	index@(_ZN7cutlass13device_kernelIN5flash11enable_sm90INS1_16FlashAttnFwdSm90INS1_25CollectiveMainloopFwdSm90ILi2EN4cute5tupleIJNS5_1CILi1EEES8_S8_EEENS6_IJNS7_ILi128EEENS7_ILi96EEENS7_ILi64EEEEEELi256ENS_10bfloat16_tEfNS_4arch4Sm90ELb0ELb1ELb0ELb0ELb0ELb0ELb0ELb1ELb0ELb0ELb0ELb0EEENS1_21CollectiveEpilogueFwdINS6_IJSA_NS7_ILi256EEESB_EEES9_SE_SG_Li256ELb0ELb0ELb0ELb0EEENS1_30DynamicPersistentTileSchedulerILi256ELi32ELb0ELb0ELb1EEEEEEEEEvNT_6ParamsE)
        /*05f0*/ 	.word	0x00000000


	//----- nvinfo : EIATTR_MIN_STACK_SIZE
	.align		4
.L_264:
        /*05f4*/ 	.byte	0x04, 0x12
        /*05f6*/ 	.short	(.L_266 - .L_265)
	.align		4
.L_265:
        /*05f8*/ 	.word	index@(_ZN7cutlass13device_kernelIN5flash11enable_sm90INS1_16FlashAttnFwdSm90INS1_25CollectiveMainloopFwdSm90ILi2EN4cute5tupleIJNS5_1CILi1EEES8_S8_EEENS6_IJNS7_ILi128EEENS7_ILi96EEENS7_ILi64EEEEEELi256ENS_10bfloat16_tEfNS_4arch4Sm90ELb0ELb1ELb0ELb0ELb0ELb0ELb1ELb1ELb0ELb0ELb0ELb0EEENS1_21CollectiveEpilogueFwdINS6_IJSA_NS7_ILi256EEESB_EEES9_SE_SG_Li256ELb0ELb0ELb0ELb0EEENS1_30DynamicPersistentTileSchedulerILi256ELi32ELb0ELb0ELb1EEEEEEEEEvNT_6ParamsE)
        /*05fc*/ 	.word	0x00000000


	//----- nvinfo : EIATTR_MIN_STACK_SIZE
	.align		4
.L_266:
        /*0600*/ 	.byte	0x04, 0x12
        /*0602*/ 	.short	(.L_268 - .L_267)
	.align		4
.L_267:
        /*0604*/ 	.word	index@(_ZN7cutlass13device_kernelIN5flash11enable_sm90INS1_16FlashAttnFwdSm90INS1_25CollectiveMainloopFwdSm90ILi2EN4cute5tupleIJNS5_1CILi1EEES8_S8_EEENS6_IJNS7_ILi128EEENS7_ILi96EEENS7_ILi64EEEEEELi256ENS_10bfloat16_tEfNS_4arch4Sm90ELb0ELb1ELb0ELb1ELb0ELb0ELb0ELb1ELb0ELb0ELb0ELb0EEENS1_21CollectiveEpilogueFwdINS6_IJSA_NS7_ILi256EEESB_EEES9_SE_SG_Li256ELb1ELb0ELb0ELb0EEENS1_36VarlenDynamicPersistentTileSchedulerILi128ELi96ELi256ELi32ELb0ELb0ELb1ELb1ELb0ELb1EEEEEEEEEvNT_6ParamsE)
        /*0608*/ 	.word	0x00000000


	//----- nvinfo : EIATTR_MIN_STACK_SIZE
	.align		4
.L_268:
        /*060c*/ 	.byte	0x04, 0x12
        /*060e*/ 	.short	(.L_270 - .L_269)
	.align		4
.L_269:
        /*0610*/ 	.word	index@(_ZN7cutlass13device_kernelIN5flash11enable_sm90INS1_16FlashAttnFwdSm90INS1_25CollectiveMainloopFwdSm90ILi2EN4cute5tupleIJNS5_1CILi1EEES8_S8_EEENS6_IJNS7_ILi128EEENS7_ILi96EEENS7_ILi64EEEEEELi256ENS_10bfloat16_tEfNS_4arch4Sm90ELb0ELb1ELb0ELb1ELb0ELb1ELb0ELb1ELb0ELb0ELb0ELb0EEENS1_21CollectiveEpilogueFwdINS6_IJSA_NS7_ILi256EEESB_EEES9_SE_SG_Li256ELb1ELb0ELb0ELb0EEENS1_36VarlenDynamicPersistentTileSchedulerILi128ELi96ELi256ELi32ELb0ELb0ELb1ELb1ELb0ELb1EEEEEEEEEvNT_6ParamsE)
        /*0614*/ 	.word	0x00000000


	//----- nvinfo : EIATTR_MIN_STACK_SIZE
	.align		4
.L_270:
        /*0618*/ 	.byte	0x04, 0x12
        /*061a*/ 	.short	(.L_272 - .L_271)
	.align		4
.L_271:
        /*061c*/ 	.word	index@(_ZN7cutlass13device_kernelIN5flash11enable_sm90INS1_16FlashAttnFwdSm90INS1_25CollectiveMainloopFwdSm90ILi2EN4cute5tupleIJNS5_1CILi1EEES8_S8_EEENS6_IJNS7_ILi128EEENS7_ILi96EEENS7_ILi64EEEEEELi256ENS_10bfloat16_tEfNS_4arch4Sm90ELb0ELb1ELb0ELb1ELb0ELb0ELb1ELb1ELb0ELb0ELb0ELb0EEENS1_21CollectiveEpilogueFwdINS6_IJSA_NS7_ILi256EEESB_EEES9_SE_SG_Li256ELb1ELb0ELb0ELb0EEENS1_36VarlenDynamicPersistentTileSchedulerILi128ELi96ELi256ELi32ELb0ELb0ELb1ELb1ELb0ELb1EEEEEEEEEvNT_6ParamsE)
        /*0620*/ 	.word	0x00000000


	//----- nvinfo : EIATTR_MIN_STACK_SIZE
	.align		4
.L_272:
        /*0624*/ 	.byte	0x04, 0x12
        /*0626*/ 	.short	(.L_274 - .L_273)
	.align		4
.L_273:
        /*0628*/ 	.word	index@(_ZN7cutlass13device_kernelIN5flash11enable_sm90INS1_16FlashAttnFwdSm90INS1_25CollectiveMainloopFwdSm90ILi2EN4cute5tupleIJNS5_1CILi1EEES8_S8_EEENS6_IJNS7_ILi128EEENS7_ILi96EEENS7_ILi64EEEEEELi256ENS_10bfloat16_tEfNS_4arch4Sm90ELb0ELb1ELb0ELb1ELb0ELb1ELb1ELb1ELb0ELb0ELb0ELb0EEENS1_21CollectiveEpilogueFwdINS6_IJSA_NS7_ILi256EEESB_EEES9_SE_SG_Li256ELb1ELb0ELb0ELb0EEENS1_36VarlenDynamicPersistentTileSchedulerILi128ELi96ELi256ELi32ELb0ELb0ELb1ELb1ELb0ELb1EEEEEEEEEvNT_6ParamsE)
        /*062c*/ 	.word	0x00000000


	//----- nvinfo : EIATTR_MIN_STACK_SIZE
	.align		4
.L_274:
        /*0630*/ 	.byte	0x04, 0x12
        /*0632*/ 	.short	(.L_276 - .L_275)
	.align		4
.L_275:
        /*0634*/ 	.word	index@(_ZN7cutlass13device_kernelIN5flash11enable_sm90INS1_16FlashAttnFwdSm90INS1_25CollectiveMainloopFwdSm90ILi2EN4cute5tupleIJNS5_1CILi1EEES8_S8_EEENS6_IJNS7_ILi128EEENS7_ILi96EEENS7_ILi64EEEEEELi256ENS_10bfloat16_tEfNS_4arch4Sm90ELb1ELb0ELb0ELb0ELb0ELb0ELb0ELb1ELb0ELb0ELb0ELb0EEENS1_21CollectiveEpilogueFwdINS6_IJSA_NS7_ILi256EEESB_EEES9_SE_SG_Li256ELb0ELb0ELb0ELb0EEENS1_30DynamicPersistentTileSchedulerILi256ELi32ELb0ELb0ELb1EEEEEEEEEvNT_6ParamsE)
        /*0638*/ 	.word	0x00000000


	//----- nvinfo : EIATTR_MIN_STACK_SIZE
	.align		4
.L_276:
        /*063c*/ 	.byte	0x04, 0x12
        /*063e*/ 	.short	(.L_278 - .L_277)
	.align		4
.L_277:
        /*0640*/ 	.word	index@(_ZN7cutlass13device_kernelIN5flash11enable_sm90INS1_16FlashAttnFwdSm90INS1_25CollectiveMainloopFwdSm90ILi2EN4cute5tupleIJNS5_1CILi1EEES8_S8_EEENS6_IJNS7_ILi128EEENS7_ILi96EEENS7_ILi64EEEEEELi256ENS_10bfloat16_tEfNS_4arch4Sm90ELb1ELb0ELb0ELb0ELb0ELb0ELb1ELb1ELb0ELb0ELb0ELb0EEENS1_21CollectiveEpilogueFwdINS6_IJSA_NS7_ILi256EEESB_EEES9_SE_SG_Li256ELb0ELb0ELb0ELb0EEENS1_30DynamicPersistentTileSchedulerILi256ELi32ELb0ELb0ELb1EEEEEEEEEvNT_6ParamsE)
        /*0644*/ 	.word	0x00000000


	//----- nvinfo : EIATTR_MIN_STACK_SIZE
	.align		4
.L_278:
        /*0648*/ 	.byte	0x04, 0x12
        /*064a*/ 	.short	(.L_280 - .L_279)
	.align		4
.L_279:
        /*064c*/ 	.word	index@(_ZN7cutlass13device_kernelIN5flash11enable_sm90INS1_16FlashAttnFwdSm90INS1_25CollectiveMainloopFwdSm90ILi2EN4cute5tupleIJNS5_1CILi1EEES8_S8_EEENS6_IJNS7_ILi128EEENS7_ILi96EEENS7_ILi64EEEEEELi256ENS_10bfloat16_tEfNS_4arch4Sm90ELb1ELb0ELb0ELb1ELb0ELb0ELb0ELb1ELb0ELb0ELb0ELb0EEENS1_21CollectiveEpilogueFwdINS6_IJSA_NS7_ILi256EEESB_EEES9_SE_SG_Li256ELb1ELb0ELb0ELb0EEENS1_36VarlenDynamicPersistentTileSchedulerILi128ELi96ELi256ELi32ELb0ELb0ELb1ELb1ELb1ELb1EEEEEEEEEvNT_6ParamsE)
        /*0650*/ 	.word	0x00000000


	//----- nvinfo : EIATTR_MIN_STACK_SIZE
	.align		4
.L_280:
        /*0654*/ 	.byte	0x04, 0x12
        /*0656*/ 	.short	(.L_282 - .L_281)
	.align		4
.L_281:
        /*0658*/ 	.word	index@(_ZN7cutlass13device_kernelIN5flash11enable_sm90INS1_16FlashAttnFwdSm90INS1_25CollectiveMainloopFwdSm90ILi2EN4cute5tupleIJNS5_1CILi1EEES8_S8_EEENS6_IJNS7_ILi128EEENS7_ILi96EEENS7_ILi64EEEEEELi256ENS_10bfloat16_tEfNS_4arch4Sm90ELb1ELb0ELb0ELb1ELb0ELb1ELb0ELb1ELb0ELb0ELb0ELb0EEENS1_21CollectiveEpilogueFwdINS6_IJSA_NS7_ILi256EEESB_EEES9_SE_SG_Li256ELb1ELb0ELb0ELb0EEENS1_36VarlenDynamicPersistentTileSchedulerILi128ELi96ELi256ELi32ELb0ELb0ELb1ELb1ELb1ELb1EEEEEEEEEvNT_6ParamsE)
        /*065c*/ 	.word	0x00000000


	//----- nvinfo : EIATTR_MIN_STACK_SIZE
	.align		4
.L_282:
        /*0660*/ 	.byte	0x04, 0x12
        /*0662*/ 	.short	(.L_284 - .L_283)
	.align		4
.L_283:
        /*0664*/ 	.word	index@(_ZN7cutlass13device_kernelIN5flash11enable_sm90INS1_16FlashAttnFwdSm90INS1_25CollectiveMainloopFwdSm90ILi2EN4cute5tupleIJNS5_1CILi1EEES8_S8_EEENS6_IJNS7_ILi128EEENS7_ILi96EEENS7_ILi64EEEEEELi256ENS_10bfloat16_tEfNS_4arch4Sm90ELb1ELb0ELb0ELb1ELb0ELb0ELb1ELb1ELb0ELb0ELb0ELb0EEENS1_21CollectiveEpilogueFwdINS6_IJSA_NS7_ILi256EEESB_EEES9_SE_SG_Li256ELb1ELb0ELb0ELb0EEENS1_36VarlenDynamicPersistentTileSchedulerILi128ELi96ELi256ELi32ELb0ELb0ELb1ELb1ELb1ELb1EEEEEEEEEvNT_6ParamsE)
        /*0668*/ 	.word	0x00000000


	//----- nvinfo : EIATTR_MIN_STACK_SIZE
	.align		4
.L_284:
        /*066c*/ 	.byte	0x04, 0x12
        /*066e*/ 	.short	(.L_286 - .L_285)
	.align		4
.L_285:
        /*0670*/ 	.word	index@(_ZN7cutlass13device_kernelIN5flash11enable_sm90INS1_16FlashAttnFwdSm90INS1_25CollectiveMainloopFwdSm90ILi2EN4cute5tupleIJNS5_1CILi1EEES8_S8_EEENS6_IJNS7_ILi128EEENS7_ILi96EEENS7_ILi64EEEEEELi256ENS_10bfloat16_tEfNS_4arch4Sm90ELb1ELb0ELb0ELb1ELb0ELb1ELb1ELb1ELb0ELb0ELb0ELb0EEENS1_21CollectiveEpilogueFwdINS6_IJSA_NS7_ILi256EEESB_EEES9_SE_SG_Li256ELb1ELb0ELb0ELb0EEENS1_36VarlenDynamicPersistentTileSchedulerILi128ELi96ELi256ELi32ELb0ELb0ELb1ELb1ELb1ELb1EEEEEEEEEvNT_6ParamsE)
        /*0674*/ 	.word	0x00000000
.L_286:


//--------------------- .nv.compat                --------------------------
	.section	.nv.compat,"",@"SHT_CUDA_COMPAT_INFO"
	.align	4
        /*0000*/ 	.byte	0x02, 0x09, 0x01, 0x00, 0x02, 0x02, 0x01, 0x00, 0x02, 0x05, 0x05, 0x00, 0x03, 0x07, 0x01, 0x01
        /*0010*/ 	.byte	0x02, 0x03, 0x00, 0x00, 0x02, 0x06, 0x01, 0x00, 0x04, 0x0b, 0x08, 0x00, 0x00, 0x00, 0x00, 0x00
        /*0020*/ 	.byte	0x00, 0x00, 0x00, 0x00


//--------------------- .nv.info._ZN7cutlass13device_kernelIN5flash11enable_sm90INS1_16FlashAttnFwdSm90INS1_25CollectiveMainloopFwdSm90ILi2EN4cute5tupleIJNS5_1CILi1EEES8_S8_EEENS6_IJNS7_ILi128EEESA_NS7_ILi192EEEEEELi128ENS_10bfloat16_tEfNS_4arch4Sm90ELb0ELb0ELb0ELb0ELb0ELb0ELb0ELb1ELb1ELb0ELb0ELb0EEENS1_21CollectiveEpilogueFwdINS6_IJSA_SA_SA_EEES9_SD_SF_Li256ELb0ELb0ELb0ELb0EEENS1_29StaticPersistentTileSchedulerILb0EEEEEEEEEvNT_6ParamsE --------------------------
	.section	.nv.info._ZN7cutlass13device_kernelIN5flash11enable_sm90INS1_16FlashAttnFwdSm90INS1_25CollectiveMainloopFwdSm90ILi2EN4cute5tupleIJNS5_1CILi1EEES8_S8_EEENS6_IJNS7_ILi128EEESA_NS7_ILi192EEEEEELi128ENS_10bfloat16_tEfNS_4arch4Sm90ELb0ELb0ELb0ELb0ELb0ELb0ELb0ELb1ELb1ELb0ELb0ELb0EEENS1_21CollectiveEpilogueFwdINS6_IJSA_SA_SA_EEES9_SD_SF_Li256ELb0ELb0ELb0ELb0EEENS1_29StaticPersistentTileSchedulerILb0EEEEEEEEEvNT_6ParamsE,"",@"SHT_CUDA_INFO"
	.sectionflags	@""
	.align	4


	//----- nvinfo : EIATTR_CUDA_API_VERSION
	.align		4
        /*0000*/ 	.byte	0x04, 0x37
        /*0002*/ 	.short	(.L_288 - .L_287)
.L_287:
        /*0004*/ 	.word	0x00000082


	//----- nvinfo : EIATTR_KPARAM_INFO
	.align		4
.L_288:
        /*0008*/ 	.byte	0x04, 0x17
        /*000a*/ 	.short	(.L_290 - .L_289)
.L_289:
        /*000c*/ 	.word	0x00000000
        /*0010*/ 	.short	0x0000
        /*0012*/ 	.short	0x0000
        /*0014*/ 	.byte	0x00, 0xf0, 0x01, 0x2e


	//----- nvinfo : EIATTR_SPARSE_MMA_MASK
	.align		4
.L_290:
        /*0018*/ 	.byte	0x03, 0x50
        /*001a*/ 	.short	0x0000


	//----- nvinfo : EIATTR_MAXREG_COUNT
	.align		4
        /*001c*/ 	.byte	0x03, 0x1b
        /*001e*/ 	.short	0x00a8


	//----- nvinfo : EIATTR_MERCURY_ISA_VERSION
	.align		4
        /*0020*/ 	.byte	0x03, 0x5f
        /*0022*/ 	.short	0x0101


	//----- nvinfo : EIATTR_VRC_CTA_INIT_COUNT
	.align		4
        /*0024*/ 	.byte	0x02, 0x4a
	.zero		1
	.zero		1


	//----- nvinfo : EIATTR_EXIT_INSTR_OFFSETS
	.align		4
        /*0028*/ 	.byte	0x04, 0x1c
        /*002a*/ 	.short	(.L_292 - .L_291)


	//   ....[0]....
.L_291:
        /*002c*/ 	.word	0x00000010


	//----- nvinfo : EIATTR_MAX_THREADS
	.align		4
.L_292:
        /*0030*/ 	.byte	0x04, 0x05
        /*0032*/ 	.short	(.L_294 - .L_293)
.L_293:
        /*0034*/ 	.word	0x00000180
        /*0038*/ 	.word	0x00000001
        /*003c*/ 	.word	0x00000001


	//----- nvinfo : EIATTR_CBANK_PARAM_SIZE
	.align		4
.L_294:
        /*0040*/ 	.byte	0x03, 0x19
        /*0042*/ 	.short	0x0b80


	//----- nvinfo : EIATTR_PARAM_CBANK
	.align		4
        /*0044*/ 	.byte	0x04, 0x0a
        /*0046*/ 	.short	(.L_296 - .L_295)
	.align		4
.L_295:
        /*0048*/ 	.word	index@(.nv.constant0._ZN7cutlass13device_kernelIN5flash11enable_sm90INS1_16FlashAttnFwdSm90INS1_25CollectiveMainloopFwdSm90ILi2EN4cute5tupleIJNS5_1CILi1EEES8_S8_EEENS6_IJNS7_ILi128EEESA_NS7_ILi192EEEEEELi128ENS_10bfloat16_tEfNS_4arch4Sm90ELb0ELb0ELb0ELb0ELb0ELb0ELb0ELb1ELb1ELb0ELb0ELb0EEENS1_21CollectiveEpilogueFwdINS6_IJSA_SA_SA_EEES9_SD_SF_Li256ELb0ELb0ELb0ELb0EEENS1_29StaticPersistentTileSchedulerILb0EEEEEEEEEvNT_6ParamsE)
        /*004c*/ 	.short	0x0380
        /*004e*/ 	.short	0x0b80


	//----- nvinfo : EIATTR_SW_WAR
	.align		4
.L_296:
        /*0050*/ 	.byte	0x04, 0x36
        /*0052*/ 	.short	(.L_298 - .L_297)
.L_297:
        /*0054*/ 	.word	0x00000008
.L_298:


//--------------------- .nv.info._ZN7cutlass13device_kernelIN5flash11enable_sm90INS1_16FlashAttnFwdSm90INS1_25CollectiveMainloopFwdSm90ILi2EN4cute5tupleIJNS5_1CILi2EEENS7_ILi1EEES9_EEENS6_IJNS7_ILi128EEESB_NS7_ILi192EEEEEELi128ENS_10bfloat16_tEfNS_4arch4Sm90ELb0ELb0ELb0ELb0ELb0ELb0ELb0ELb1ELb1ELb0ELb0ELb0EEENS1_21CollectiveEpilogueFwdINS6_IJSB_SB_SB_EEESA_SE_SG_Li256ELb0ELb0ELb0ELb0EEENS1_29StaticPersistentTileSchedulerILb0EEEEEEEEEvNT_6ParamsE --------------------------
	.section	.nv.info._ZN7cutlass13device_kernelIN5flash11enable_sm90INS1_16FlashAttnFwdSm90INS1_25CollectiveMainloopFwdSm90ILi2EN4cute5tupleIJNS5_1CILi2EEENS7_ILi1EEES9_EEENS6_IJNS7_ILi128EEESB_NS7_ILi192EEEEEELi128ENS_10bfloat16_tEfNS_4arch4Sm90ELb0ELb0ELb0ELb0ELb0ELb0ELb0ELb1ELb1ELb0ELb0ELb0EEENS1_21CollectiveEpilogueFwdINS6_IJSB_SB_SB_EEESA_SE_SG_Li256ELb0ELb0ELb0ELb0EEENS1_29StaticPersistentTileSchedulerILb0EEEEEEEEEvNT_6ParamsE,"",@"SHT_CUDA_INFO"
	.sectionflags	@""
	.align	4


	//----- nvinfo : EIATTR_CUDA_API_VERSION
	.align		4
        /*0000*/ 	.byte	0x04, 0x37
        /*0002*/ 	.short	(.L_300 - .L_299)
.L_299:
        /*0004*/ 	.word	0x00000082


	//----- nvinfo : EIATTR_KPARAM_INFO
	.align		4
.L_300:
        /*0008*/ 	.byte	0x04, 0x17
        /*000a*/ 	.short	(.L_302 - .L_301)
.L_301:
        /*000c*/ 	.word	0x00000000
        /*0010*/ 	.short	0x0000
        /*0012*/ 	.short	0x0000
        /*0014*/ 	.byte	0x00, 0xf0, 0x01, 0x2e


	//----- nvinfo : EIATTR_SPARSE_MMA_MASK
	.align		4
.L_302:
        /*0018*/ 	.byte	0x03, 0x50
        /*001a*/ 	.short	0x0000


	//----- nvinfo : EIATTR_MAXREG_COUNT
	.align		4
        /*001c*/ 	.byte	0x03, 0x1b
        /*001e*/ 	.short	0x00a8


	//----- nvinfo : EIATTR_MERCURY_ISA_VERSION
	.align		4
        /*0020*/ 	.byte	0x03, 0x5f
        /*0022*/ 	.short	0x0101


	//----- nvinfo : EIATTR_VRC_CTA_INIT_COUNT
	.align		4
        /*0024*/ 	.byte	0x02, 0x4a
	.zero		1
	.zero		1


	//----- nvinfo : EIATTR_EXIT_INSTR_OFFSETS
	.align		4
        /*0028*/ 	.byte	0x04, 0x1c
        /*002a*/ 	.short	(.L_304 - .L_303)


	//   ....[0]....
.L_303:
        /*002c*/ 	.word	0x00000010


	//----- nvinfo : EIATTR_MAX_THREADS
	.align		4
.L_304:
        /*0030*/ 	.byte	0x04, 0x05
        /*0032*/ 	.short	(.L_306 - .L_305)
.L_305:
        /*0034*/ 	.word	0x00000180
        /*0038*/ 	.word	0x00000001
        /*003c*/ 	.word	0x00000001


	//----- nvinfo : EIATTR_CBANK_PARAM_SIZE
	.align		4
.L_306:
        /*0040*/ 	.byte	0x03, 0x19
        /*0042*/ 	.short	0x0b80


	//----- nvinfo : EIATTR_PARAM_CBANK
	.align		4
        /*0044*/ 	.byte	0x04, 0x0a
        /*0046*/ 	.short	(.L_308 - .L_307)
	.align		4
.L_307:
        /*0048*/ 	.word	index@(.nv.constant0._ZN7cutlass13device_kernelIN5flash11enable_sm90INS1_16FlashAttnFwdSm90INS1_25CollectiveMainloopFwdSm90ILi2EN4cute5tupleIJNS5_1CILi2EEENS7_ILi1EEES9_EEENS6_IJNS7_ILi128EEESB_NS7_ILi192EEEEEELi128ENS_10bfloat16_tEfNS_4arch4Sm90ELb0ELb0ELb0ELb0ELb0ELb0ELb0ELb1ELb1ELb0ELb0ELb0EEENS1_21CollectiveEpilogueFwdINS6_IJSB_SB_SB_EEESA_SE_SG_Li256ELb0ELb0ELb0ELb0EEENS1_29StaticPersistentTileSchedulerILb0EEEEEEEEEvNT_6ParamsE)
        /*004c*/ 	.short	0x0380
        /*004e*/ 	.short	0x0b80


	//----- nvinfo : EIATTR_SW_WAR
	.align		4
.L_308:
        /*0050*/ 	.byte	0x04, 0x36
        /*0052*/ 	.short	(.L_310 - .L_309)
.L_309:
        /*0054*/ 	.word	0x00000008
.L_310:


//--------------------- .nv.info._ZN7cutlass13device_kernelIN5flash11enable_sm90INS1_16FlashAttnFwdSm90INS1_25CollectiveMainloopFwdSm90ILi2EN4cute5tupleIJNS5_1CILi1EEES8_S8_EEENS6_IJNS7_ILi128EEESA_NS7_ILi192EEEEEELi128ENS_10bfloat16_tEfNS_4arch4Sm90ELb0ELb0ELb0ELb1ELb0ELb0ELb0ELb1ELb1ELb0ELb0ELb0EEENS1_21CollectiveEpilogueFwdINS6_IJSA_SA_SA_EEES9_SD_SF_Li256ELb1ELb0ELb0ELb0EEENS1_36VarlenDynamicPersistentTileSchedulerILi128ELi128ELi256ELi32ELb0ELb0ELb1ELb0ELb1ELb1EEEEEEEEEvNT_6ParamsE --------------------------
	.section	.nv.info._ZN7cutlass13device_kernelIN5flash11enable_sm90INS1_16FlashAttnFwdSm90INS1_25CollectiveMainloopFwdSm90ILi2EN4cute5tupleIJNS5_1CILi1EEES8_S8_EEENS6_IJNS7_ILi128EEESA_NS7_ILi192EEEEEELi128ENS_10bfloat16_tEfNS_4arch4Sm90ELb0ELb0ELb0ELb1ELb0ELb0ELb0ELb1ELb1ELb0ELb0ELb0EEENS1_21CollectiveEpilogueFwdINS6_IJSA_SA_SA_EEES9_SD_SF_Li256ELb1ELb0ELb0ELb0EEENS1_36VarlenDynamicPersistentTileSchedulerILi128ELi128ELi256ELi32ELb0ELb0ELb1ELb0ELb1ELb1EEEEEEEEEvNT_6ParamsE,"",@"SHT_CUDA_INFO"
	.sectionflags	@""
	.align	4


	//----- nvinfo : EIATTR_CUDA_API_VERSION
	.align		4
        /*0000*/ 	.byte	0x04, 0x37
        /*0002*/ 	.short	(.L_312 - .L_311)
.L_311:
        /*0004*/ 	.word	0x00000082


	//----- nvinfo : EIATTR_KPARAM_INFO
	.align		4
.L_312:
        /*0008*/ 	.byte	0x04, 0x17
        /*000a*/ 	.short	(.L_314 - .L_313)
.L_313:
        /*000c*/ 	.word	0x00000000
        /*0010*/ 	.short	0x0000
        /*0012*/ 	.short	0x0000
        /*0014*/ 	.byte	0x00, 0xf0, 0x01, 0x28


	//----- nvinfo : EIATTR_SPARSE_MMA_MASK
	.align		4
.L_314:
        /*0018*/ 	.byte	0x03, 0x50
        /*001a*/ 	.short	0x0000


	//----- nvinfo : EIATTR_MAXREG_COUNT
	.align		4
        /*001c*/ 	.byte	0x03, 0x1b
        /*001e*/ 	.short	0x00a8


	//----- nvinfo : EIATTR_MERCURY_ISA_VERSION
	.align		4
        /*0020*/ 	.byte	0x03, 0x5f
        /*0022*/ 	.short	0x0101


	//----- nvinfo : EIATTR_VRC_CTA_INIT_COUNT
	.align		4
        /*0024*/ 	.byte	0x02, 0x4a
	.zero		1
	.zero		1


	//----- nvinfo : EIATTR_EXIT_INSTR_OFFSETS
	.align		4
        /*0028*/ 	.byte	0x04, 0x1c
        /*002a*/ 	.short	(.L_316 - .L_315)


	//   ....[0]....
.L_315:
        /*002c*/ 	.word	0x00000010


	//----- nvinfo : EIATTR_MAX_THREADS
	.align		4
.L_316:
        /*0030*/ 	.byte	0x04, 0x05
        /*0032*/ 	.short	(.L_318 - .L_317)
.L_317:
        /*0034*/ 	.word	0x00000180
        /*0038*/ 	.word	0x00000001
        /*003c*/ 	.word	0x00000001


	//----- nvinfo : EIATTR_CBANK_PARAM_SIZE
	.align		4
.L_318:
        /*0040*/ 	.byte	0x03, 0x19
        /*0042*/ 	.short	0x0a00


	//----- nvinfo : EIATTR_PARAM_CBANK
	.align		4
        /*0044*/ 	.byte	0x04, 0x0a
        /*0046*/ 	.short	(.L_320 - .L_319)
	.align		4
.L_319:
        /*0048*/ 	.word	index@(.nv.constant0._ZN7cutlass13device_kernelIN5flash11enable_sm90INS1_16FlashAttnFwdSm90INS1_25CollectiveMainloopFwdSm90ILi2EN4cute5tupleIJNS5_1CILi1EEES8_S8_EEENS6_IJNS7_ILi128EEESA_NS7_ILi192EEEEEELi128ENS_10bfloat16_tEfNS_4arch4Sm90ELb0ELb0ELb0ELb1ELb0ELb0ELb0ELb1ELb1ELb0ELb0ELb0EEENS1_21CollectiveEpilogueFwdINS6_IJSA_SA_SA_EEES9_SD_SF_Li256ELb1ELb0ELb0ELb0EEENS1_36VarlenDynamicPersistentTileSchedulerILi128ELi128ELi256ELi32ELb0ELb0ELb1ELb0ELb1ELb1EEEEEEEEEvNT_6ParamsE)
        /*004c*/ 	.short	0x0380
        /*004e*/ 	.short	0x0a00


	//----- nvinfo : EIATTR_SW_WAR
	.align		4
.L_320:
        /*0050*/ 	.byte	0x04, 0x36
        /*0052*/ 	.short	(.L_322 - .L_321)
.L_321:
        /*0054*/ 	.word	0x00000008
.L_322:


//--------------------- .nv.info._ZN7cutlass13device_kernelIN5flash11enable_sm90INS1_16FlashAttnFwdSm90INS1_25CollectiveMainloopFwdSm90ILi2EN4cute5tupleIJNS5_1CILi1EEES8_S8_EEENS6_IJNS7_ILi128EEESA_NS7_ILi192EEEEEELi128ENS_10bfloat16_tEfNS_4arch4Sm90ELb0ELb0ELb0ELb1ELb0ELb1ELb0ELb1ELb1ELb0ELb0ELb0EEENS1_21CollectiveEpilogueFwdINS6_IJSA_SA_SA_EEES9_SD_SF_Li256ELb1ELb0ELb0ELb0EEENS1_36VarlenDynamicPersistentTileSchedulerILi128ELi128ELi256ELi32ELb0ELb0ELb1ELb0ELb1ELb1EEEEEEEEEvNT_6ParamsE --------------------------
	.section	.nv.info._ZN7cutlass13device_kernelIN5flash11enable_sm90INS1_16FlashAttnFwdSm90INS1_25CollectiveMainloopFwdSm90ILi2EN4cute5tupleIJNS5_1CILi1EEES8_S8_EEENS6_IJNS7_ILi128EEESA_NS7_ILi192EEEEEELi128ENS_10bfloat16_tEfNS_4arch4Sm90ELb0ELb0ELb0ELb1ELb0ELb1ELb0ELb1ELb1ELb0ELb0ELb0EEENS1_21CollectiveEpilogueFwdINS6_IJSA_SA_SA_EEES9_SD_SF_Li256ELb1ELb0ELb0ELb0EEENS1_36VarlenDynamicPersistentTileSchedulerILi128ELi128ELi256ELi32ELb0ELb0ELb1ELb0ELb1ELb1EEEEEEEEEvNT_6ParamsE,"",@"SHT_CUDA_INFO"
	.sectionflags	@""
	.align	4


	//----- nvinfo : EIATTR_CUDA_API_VERSION
	.align		4
        /*0000*/ 	.byte	0x04, 0x37
        /*0002*/ 	.short	(.L_324 - .L_323)
.L_323:
        /*0004*/ 	.word	0x00000082


	//----- nvinfo : EIATTR_KPARAM_INFO
	.align		4
.L_324:
        /*0008*/ 	.byte	0x04, 0x17
        /*000a*/ 	.short	(.L_326 - .L_325)
.L_325:
        /*000c*/ 	.word	0x00000000
        /*0010*/ 	.short	0x0000
        /*0012*/ 	.short	0x0000
        /*0014*/ 	.byte	0x00, 0xf0, 0x01, 0x28


	//----- nvinfo : EIATTR_SPARSE_MMA_MASK
	.align		4
.L_326:
        /*0018*/ 	.byte	0x03, 0x50
        /*001a*/ 	.short	0x0000


	//----- nvinfo : EIATTR_MAXREG_COUNT
	.align		4
        /*001c*/ 	.byte	0x03, 0x1b
        /*001e*/ 	.short	0x00a8


	//----- nvinfo : EIATTR_MERCURY_ISA_VERSION
	.align		4
        /*0020*/ 	.byte	0x03, 0x5f
        /*0022*/ 	.short	0x0101


	//----- nvinfo : EIATTR_VRC_CTA_INIT_COUNT
	.align		4
        /*0024*/ 	.byte	0x02, 0x4a
	.zero		1
	.zero		1


	//----- nvinfo : EIATTR_EXIT_INSTR_OFFSETS
	.align		4
        /*0028*/ 	.byte	0x04, 0x1c
        /*002a*/ 	.short	(.L_328 - .L_327)


	//   ....[0]....
.L_327:
        /*002c*/ 	.word	0x00000010


	//----- nvinfo : EIATTR_MAX_THREADS
	.align		4
.L_328:
        /*0030*/ 	.byte	0x04, 0x05
        /*0032*/ 	.short	(.L_330 - .L_329)
.L_329:
        /*0034*/ 	.word	0x00000180
        /*0038*/ 	.word	0x00000001
        /*003c*/ 	.word	0x00000001


	//----- nvinfo : EIATTR_CBANK_PARAM_SIZE
	.align		4
.L_330:
        /*0040*/ 	.byte	0x03, 0x19
        /*0042*/ 	.short	0x0a00


	//----- nvinfo : EIATTR_PARAM_CBANK
	.align		4
        /*0044*/ 	.byte	0x04, 0x0a
        /*0046*/ 	.short	(.L_332 - .L_331)
	.align		4
.L_331:
        /*0048*/ 	.word	index@(.nv.constant0._ZN7cutlass13device_kernelIN5flash11enable_sm90INS1_16FlashAttnFwdSm90INS1_25CollectiveMainloopFwdSm90ILi2EN4cute5tupleIJNS5_1CILi1EEES8_S8_EEENS6_IJNS7_ILi128EEESA_NS7_ILi192EEEEEELi128ENS_10bfloat16_tEfNS_4arch4Sm90ELb0ELb0ELb0ELb1ELb0ELb1ELb0ELb1ELb1ELb0ELb0ELb0EEENS1_21CollectiveEpilogueFwdINS6_IJSA_SA_SA_EEES9_SD_SF_Li256ELb1ELb0ELb0ELb0EEENS1_36VarlenDynamicPersistentTileSchedulerILi128ELi128ELi256ELi32ELb0ELb0ELb1ELb0ELb1ELb1EEEEEEEEEvNT_6ParamsE)
        /*004c*/ 	.short	0x0380
        /*004e*/ 	.short	0x0a00


	//----- nvinfo : EIATTR_SW_WAR
	.align		4
.L_332:
        /*0050*/ 	.byte	0x04, 0x36
        /*0052*/ 	.short	(.L_334 - .L_333)
.L_333:
        /*0054*/ 	.word	0x00000008
.L_334:


//--------------------- .nv.info._ZN7cutlass13device_kernelIN5flash11enable_sm90INS1_16FlashAttnFwdSm90INS1_25CollectiveMainloopFwdSm90ILi2EN4cute5tupleIJNS5_1CILi1EEES8_S8_EEENS6_IJNS7_ILi128EEENS7_ILi96EEENS7_ILi192EEEEEELi128ENS_10bfloat16_tEfNS_4arch4Sm90ELb0ELb1ELb0ELb0ELb0ELb0ELb0ELb1ELb1ELb0ELb0ELb0EEENS1_21CollectiveEpilogueFwdINS6_IJSA_SA_SB_EEES9_SE_SG_Li256ELb0ELb0ELb0ELb0EEENS1_30DynamicPersistentTileSchedulerILi256ELi32ELb0ELb0ELb1EEEEEEEEEvNT_6ParamsE --------------------------
	.section	.nv.info._ZN7cutlass13device_kernelIN5flash11enable_sm90INS1_16FlashAttnFwdSm90INS1_25CollectiveMainloopFwdSm90ILi2EN4cute5tupleIJNS5_1CILi1EEES8_S8_EEENS6_IJNS7_ILi128EEENS7_ILi96EEENS7_ILi192EEEEEELi128ENS_10bfloat16_tEfNS_4arch4Sm90ELb0ELb1ELb0ELb0ELb0ELb0ELb0ELb1ELb1ELb0ELb0ELb0EEENS1_21CollectiveEpilogueFwdINS6_IJSA_SA_SB_EEES9_SE_SG_Li256ELb0ELb0ELb0ELb0EEENS1_30DynamicPersistentTileSchedulerILi256ELi32ELb0ELb0ELb1EEEEEEEEEvNT_6ParamsE,"",@"SHT_CUDA_INFO"
	.sectionflags	@""
	.align	4


	//----- nvinfo : EIATTR_CUDA_API_VERSION
	.align		4
        /*0000*/ 	.byte	0x04, 0x37
        /*0002*/ 	.short	(.L_336 - .L_335)
.L_335:
        /*0004*/ 	.word	0x00000082


	//----- nvinfo : EIATTR_KPARAM_INFO
	.align		4
.L_336:
        /*0008*/ 	.byte	0x04, 0x17
        /*000a*/ 	.short	(.L_338 - .L_337)
.L_337:
        /*000c*/ 	.word	0x00000000
        /*0010*/ 	.short	0x0000
        /*0012*/ 	.short	0x0000
        /*0014*/ 	.byte	0x00, 0xf0, 0x01, 0x2e


	//----- nvinfo : EIATTR_SPARSE_MMA_MASK
	.align		4
.L_338:
        /*0018*/ 	.byte	0x03, 0x50
        /*001a*/ 	.short	0x0000


	//----- nvinfo : EIATTR_MAXREG_COUNT
	.align		4
        /*001c*/ 	.byte	0x03, 0x1b
        /*001e*/ 	.short	0x00a8


	//----- nvinfo : EIATTR_MERCURY_ISA_VERSION
	.align		4
        /*0020*/ 	.byte	0x03, 0x5f
        /*0022*/ 	.short	0x0101


	//----- nvinfo : EIATTR_VRC_CTA_INIT_COUNT
	.align		4
        /*0024*/ 	.byte	0x02, 0x4a
	.zero		1
	.zero		1


	//----- nvinfo : EIATTR_EXIT_INSTR_OFFSETS
	.align		4
        /*0028*/ 	.byte	0x04, 0x1c
        /*002a*/ 	.short	(.L_340 - .L_339)


	//   ....[0]....
.L_339:
        /*002c*/ 	.word	0x00000010


	//----- nvinfo : EIATTR_MAX_THREADS
	.align		4
.L_340:
        /*0030*/ 	.byte	0x04, 0x05
        /*0032*/ 	.short	(.L_342 - .L_341)
.L_341:
        /*0034*/ 	.word	0x00000180
        /*0038*/ 	.word	0x00000001
        /*003c*/ 	.word	0x00000001


	//----- nvinfo : EIATTR_CBANK_PARAM_SIZE
	.align		4
.L_342:
        /*0040*/ 	.byte	0x03, 0x19
        /*0042*/ 	.short	0x0b80


	//----- nvinfo : EIATTR_PARAM_CBANK
	.align		4
        /*0044*/ 	.byte	0x04, 0x0a
        /*0046*/ 	.short	(.L_344 - .L_343)
	.align		4
.L_343:
        /*0048*/ 	.word	index@(.nv.constant0._ZN7cutlass13device_kernelIN5flash11enable_sm90INS1_16FlashAttnFwdSm90INS1_25CollectiveMainloopFwdSm90ILi2EN4cute5tupleIJNS5_1CILi1EEES8_S8_EEENS6_IJNS7_ILi128EEENS7_ILi96EEENS7_ILi192EEEEEELi128ENS_10bfloat16_tEfNS_4arch4Sm90ELb0ELb1ELb0ELb0ELb0ELb0ELb0ELb1ELb1ELb0ELb0ELb0EEENS1_21CollectiveEpilogueFwdINS6_IJSA_SA_SB_EEES9_SE_SG_Li256ELb0ELb0ELb0ELb0EEENS1_30DynamicPersistentTileSchedulerILi256ELi32ELb0ELb0ELb1EEEEEEEEEvNT_6ParamsE)
        /*004c*/ 	.short	0x0380
        /*004e*/ 	.short	0x0b80


	//----- nvinfo : EIATTR_SW_WAR
	.align		4
.L_344:
        /*0050*/ 	.byte	0x04, 0x36
        /*0052*/ 	.short	(.L_346 - .L_345)
.L_345:
        /*0054*/ 	.word	0x00000008
.L_346:


//--------------------- .nv.info._ZN7cutlass13device_kernelIN5flash11enable_sm90INS1_16FlashAttnFwdSm90INS1_25CollectiveMainloopFwdSm90ILi2EN4cute5tupleIJNS5_1CILi1EEES8_S8_EEENS6_IJNS7_ILi128EEENS7_ILi96EEENS7_ILi192EEEEEELi128ENS_10bfloat16_tEfNS_4arch4Sm90ELb0ELb1ELb0ELb1ELb0ELb0ELb0ELb1ELb1ELb0ELb0ELb0EEENS1_21CollectiveEpilogueFwdINS6_IJSA_SA_SB_EEES9_SE_SG_Li256ELb1ELb0ELb0ELb0EEENS1_36VarlenDynamicPersistentTileSchedulerILi128ELi96ELi256ELi32ELb0ELb0ELb1ELb1ELb0ELb1EEEEEEEEEvNT_6ParamsE --------------------------
	.section	.nv.info._ZN7cutlass13device_kernelIN5flash11enable_sm90INS1_16FlashAttnFwdSm90INS1_25CollectiveMainloopFwdSm90ILi2EN4cute5tupleIJNS5_1CILi1EEES8_S8_EEENS6_IJNS7_ILi128EEENS7_ILi96EEENS7_ILi192EEEEEELi128ENS_10bfloat16_tEfNS_4arch4Sm90ELb0ELb1ELb0ELb1ELb0ELb0ELb0ELb1ELb1ELb0ELb0ELb0EEENS1_21CollectiveEpilogueFwdINS6_IJSA_SA_SB_EEES9_SE_SG_Li256ELb1ELb0ELb0ELb0EEENS1_36VarlenDynamicPersistentTileSchedulerILi128ELi96ELi256ELi32ELb0ELb0ELb1ELb1ELb0ELb1EEEEEEEEEvNT_6ParamsE,"",@"SHT_CUDA_INFO"
	.sectionflags	@""
	.align	4


	//----- nvinfo : EIATTR_CUDA_API_VERSION
	.align		4
        /*0000*/ 	.byte	0x04, 0x37
        /*0002*/ 	.short	(.L_348 - .L_347)
.L_347:
        /*0004*/ 	.word	0x00000082


	//----- nvinfo : EIATTR_KPARAM_INFO
	.align		4
.L_348:
        /*0008*/ 	.byte	0x04, 0x17
        /*000a*/ 	.short	(.L_350 - .L_349)
.L_349:
        /*000c*/ 	.word	0x00000000
        /*0010*/ 	.short	0x0000
        /*0012*/ 	.short	0x0000
        /*0014*/ 	.byte	0x00, 0xf0, 0x01, 0x28


	//----- nvinfo : EIATTR_SPARSE_MMA_MASK
	.align		4
.L_350:
        /*0018*/ 	.byte	0x03, 0x50
        /*001a*/ 	.short	0x0000


	//----- nvinfo : EIATTR_MAXREG_COUNT
	.align		4
        /*001c*/ 	.byte	0x03, 0x1b
        /*001e*/ 	.short	0x00a8


	//----- nvinfo : EIATTR_MERCURY_ISA_VERSION
	.align		4
        /*0020*/ 	.byte	0x03, 0x5f
        /*0022*/ 	.short	0x0101


	//----- nvinfo : EIATTR_VRC_CTA_INIT_COUNT
	.align		4
        /*0024*/ 	.byte	0x02, 0x4a
	.zero		1
	.zero		1


	//----- nvinfo : EIATTR_EXIT_INSTR_OFFSETS
	.align		4
        /*0028*/ 	.byte	0x04, 0x1c
        /*002a*/ 	.short	(.L_352 - .L_351)


	//   ....[0]....
.L_351:
        /*002c*/ 	.word	0x00000010


	//----- nvinfo : EIATTR_MAX_THREADS
	.align		4
.L_352:
        /*0030*/ 	.byte	0x04, 0x05
        /*0032*/ 	.short	(.L_354 - .L_353)
.L_353:
        /*0034*/ 	.word	0x00000180
        /*0038*/ 	.word	0x00000001
        /*003c*/ 	.word	0x00000001


	//----- nvinfo : EIATTR_CBANK_PARAM_SIZE
	.align		4
.L_354:
        /*0040*/ 	.byte	0x03, 0x19
        /*0042*/ 	.short	0x0a00


	//----- nvinfo : EIATTR_PARAM_CBANK
	.align		4
        /*0044*/ 	.byte	0x04, 0x0a
        /*0046*/ 	.short	(.L_356 - .L_355)
	.align		4
.L_355:
        /*0048*/ 	.word	index@(.nv.constant0._ZN7cutlass13device_kernelIN5flash11enable_sm90INS1_16FlashAttnFwdSm90INS1_25CollectiveMainloopFwdSm90ILi2EN4cute5tupleIJNS5_1CILi1EEES8_S8_EEENS6_IJNS7_ILi128EEENS7_ILi96EEENS7_ILi192EEEEEELi128ENS_10bfloat16_tEfNS_4arch4Sm90ELb0ELb1ELb0ELb1ELb0ELb0ELb0ELb1ELb1ELb0ELb0ELb0EEENS1_21CollectiveEpilogueFwdINS6_IJSA_SA_SB_EEES9_SE_SG_Li256ELb1ELb0ELb0ELb0EEENS1_36VarlenDynamicPersistentTileSchedulerILi128ELi96ELi256ELi32ELb0ELb0ELb1ELb1ELb0ELb1EEEEEEEEEvNT_6ParamsE)
        /*004c*/ 	.short	0x0380
        /*004e*/ 	.short	0x0a00


	//----- nvinfo : EIATTR_SW_WAR
	.align		4
.L_356:
        /*0050*/ 	.byte	0x04, 0x36
        /*0052*/ 	.short	(.L_358 - .L_357)
.L_357:
        /*0054*/ 	.word	0x00000008
.L_358:


//--------------------- .nv.info._ZN7cutlass13device_kernelIN5flash11enable_sm90INS1_16FlashAttnFwdSm90INS1_25CollectiveMainloopFwdSm90ILi2EN4cute5tupleIJNS5_1CILi1EEES8_S8_EEENS6_IJNS7_ILi128EEENS7_ILi96EEENS7_ILi192EEEEEELi128ENS_10bfloat16_tEfNS_4arch4Sm90ELb0ELb1ELb0ELb1ELb0ELb1ELb0ELb1ELb1ELb0ELb0ELb0EEENS1_21CollectiveEpilogueFwdINS6_IJSA_SA_SB_EEES9_SE_SG_Li256ELb1ELb0ELb0ELb0EEENS1_36VarlenDynamicPersistentTileSchedulerILi128ELi96ELi256ELi32ELb0ELb0ELb1ELb1ELb0ELb1EEEEEEEEEvNT_6ParamsE --------------------------
	.section	.nv.info._ZN7cutlass13device_kernelIN5flash11enable_sm90INS1_16FlashAttnFwdSm90INS1_25CollectiveMainloopFwdSm90ILi2EN4cute5tupleIJNS5_1CILi1EEES8_S8_EEENS6_IJNS7_ILi128EEENS7_ILi96EEENS7_ILi192EEEEEELi128ENS_10bfloat16_tEfNS_4arch4Sm90ELb0ELb1ELb0ELb1ELb0ELb1ELb0ELb1ELb1ELb0ELb0ELb0EEENS1_21CollectiveEpilogueFwdINS6_IJSA_SA_SB_EEES9_SE_SG_Li256ELb1ELb0ELb0ELb0EEENS1_36VarlenDynamicPersistentTileSchedulerILi128ELi96ELi256ELi32ELb0ELb0ELb1ELb1ELb0ELb1EEEEEEEEEvNT_6ParamsE,"",@"SHT_CUDA_INFO"
	.sectionflags	@""
	.align	4


	//----- nvinfo : EIATTR_CUDA_API_VERSION
	.align		4
        /*0000*/ 	.byte	0x04, 0x37
        /*0002*/ 	.short	(.L_360 - .L_359)
.L_359:
        /*0004*/ 	.word	0x00000082


	//----- nvinfo : EIATTR_KPARAM_INFO
	.align		4
.L_360:
        /*0008*/ 	.byte	0x04, 0x17
        /*000a*/ 	.short	(.L_362 - .L_361)
.L_361:
        /*000c*/ 	.word	0x00000000
        /*0010*/ 	.short	0x0000
        /*0012*/ 	.short	0x0000
        /*0014*/ 	.byte	0x00, 0xf0, 0x01, 0x28


	//----- nvinfo : EIATTR_SPARSE_MMA_MASK
	.align		4
.L_362:
        /*0018*/ 	.byte	0x03, 0x50
        /*001a*/ 	.short	0x0000


	//----- nvinfo : EIATTR_MAXREG_COUNT
	.align		4
        /*001c*/ 	.byte	0x03, 0x1b
        /*001e*/ 	.short	0x00a8


	//----- nvinfo : EIATTR_MERCURY_ISA_VERSION
	.align		4
        /*0020*/ 	.byte	0x03, 0x5f
        /*0022*/ 	.short	0x0101


	//----- nvinfo : EIATTR_VRC_CTA_INIT_COUNT
	.align		4
        /*0024*/ 	.byte	0x02, 0x4a
	.zero		1
	.zero		1


	//----- nvinfo : EIATTR_EXIT_INSTR_OFFSETS
	.align		4
        /*0028*/ 	.byte	0x04, 0x1c
        /*002a*/ 	.short	(.L_364 - .L_363)


	//   ....[0]....
.L_363:
        /*002c*/ 	.word	0x00000010


	//----- nvinfo : EIATTR_MAX_THREADS
	.align		4
.L_364:
        /*0030*/ 	.byte	0x04, 0x05
        /*0032*/ 	.short	(.L_366 - .L_365)
.L_365:
        /*0034*/ 	.word	0x00000180
        /*0038*/ 	.word	0x00000001
        /*003c*/ 	.word	0x00000001


	//----- nvinfo : EIATTR_CBANK_PARAM_SIZE
	.align		4
.L_366:
        /*0040*/ 	.byte	0x03, 0x19
        /*0042*/ 	.short	0x0a00


	//----- nvinfo : EIATTR_PARAM_CBANK
	.align		4
        /*0044*/ 	.byte	0x04, 0x0a
        /*0046*/ 	.short	(.L_368 - .L_367)
	.align		4
.L_367:
        /*0048*/ 	.word	index@(.nv.constant0._ZN7cutlass13device_kernelIN5flash11enable_sm90INS1_16FlashAttnFwdSm90INS1_25CollectiveMainloopFwdSm90ILi2EN4cute5tupleIJNS5_1CILi1EEES8_S8_EEENS6_IJNS7_ILi128EEENS7_ILi96EEENS7_ILi192EEEEEELi128ENS_10bfloat16_tEfNS_4arch4Sm90ELb0ELb1ELb0ELb1ELb0ELb1ELb0ELb1ELb1ELb0ELb0ELb0EEENS1_21CollectiveEpilogueFwdINS6_IJSA_SA_SB_EEES9_SE_SG_Li256ELb1ELb0ELb0ELb0EEENS1_36VarlenDynamicPersistentTileSchedulerILi128ELi96ELi256ELi32ELb0ELb0ELb1ELb1ELb0ELb1EEEEEEEEEvNT_6ParamsE)
        /*004c*/ 	.short	0x0380
        /*004e*/ 	.short	0x0a00


	//----- nvinfo : EIATTR_SW_WAR
	.align		4
.L_368:
        /*0050*/ 	.byte	0x04, 0x36
        /*0052*/ 	.short	(.L_370 - .L_369)
.L_369:
        /*0054*/ 	.word	0x00000008
.L_370:


//--------------------- .nv.info._ZN7cutlass13device_kernelIN5flash11enable_sm90INS1_16FlashAttnFwdSm90INS1_25CollectiveMainloopFwdSm90ILi2EN4cute5tupleIJNS5_1CILi1EEES8_S8_EEENS6_IJNS7_ILi128EEESA_NS7_ILi192EEEEEELi128ENS_10bfloat16_tEfNS_4arch4Sm90ELb1ELb0ELb0ELb0ELb0ELb0ELb0ELb1ELb1ELb0ELb0ELb0EEENS1_21CollectiveEpilogueFwdINS6_IJSA_SA_SA_EEES9_SD_SF_Li256ELb0ELb0ELb0ELb0EEENS1_30DynamicPersistentTileSchedulerILi256ELi32ELb0ELb0ELb1EEEEEEEEEvNT_6ParamsE --------------------------
	.section	.nv.info._ZN7cutlass13device_kernelIN5flash11enable_sm90INS1_16FlashAttnFwdSm90INS1_25CollectiveMainloopFwdSm90ILi2EN4cute5tupleIJNS5_1CILi1EEES8_S8_EEENS6_IJNS7_ILi128EEESA_NS7_ILi192EEEEEELi128ENS_10bfloat16_tEfNS_4arch4Sm90ELb1ELb0ELb0ELb0ELb0ELb0ELb0ELb1ELb1ELb0ELb0ELb0EEENS1_21CollectiveEpilogueFwdINS6_IJSA_SA_SA_EEES9_SD_SF_Li256ELb0ELb0ELb0ELb0EEENS1_30DynamicPersistentTileSchedulerILi256ELi32ELb0ELb0ELb1EEEEEEEEEvNT_6ParamsE,"",@"SHT_CUDA_INFO"
	.sectionflags	@""
	.align	4


	//----- nvinfo : EIATTR_CUDA_API_VERSION
	.align		4
        /*0000*/ 	.byte	0x04, 0x37
        /*0002*/ 	.short	(.L_372 - .L_371)
.L_371:
        /*0004*/ 	.word	0x00000082


	//----- nvinfo : EIATTR_KPARAM_INFO
	.align		4
.L_372:
        /*0008*/ 	.byte	0x04, 0x17
        /*000a*/ 	.short	(.L_374 - .L_373)
.L_373:
        /*000c*/ 	.word	0x00000000
        /*0010*/ 	.short	0x0000
        /*0012*/ 	.short	0x0000
        /*0014*/ 	.byte	0x00, 0xf0, 0x01, 0x2e


	//----- nvinfo : EIATTR_SPARSE_MMA_MASK
	.align		4
.L_374:
        /*0018*/ 	.byte	0x03, 0x50
        /*001a*/ 	.short	0x0000


	//----- nvinfo : EIATTR_MAXREG_COUNT
	.align		4
        /*001c*/ 	.byte	0x03, 0x1b
        /*001e*/ 	.short	0x00a8


	//----- nvinfo : EIATTR_MERCURY_ISA_VERSION
	.align		4
        /*0020*/ 	.byte	0x03, 0x5f
        /*0022*/ 	.short	0x0101


	//----- nvinfo : EIATTR_VRC_CTA_INIT_COUNT
	.align		4
        /*0024*/ 	.byte	0x02, 0x4a
	.zero		1
	.zero		1


	//----- nvinfo : EIATTR_EXIT_INSTR_OFFSETS
	.align		4
        /*0028*/ 	.byte	0x04, 0x1c
        /*002a*/ 	.short	(.L_376 - .L_375)


	//   ....[0]....
.L_375:
        /*002c*/ 	.word	0x00000010


	//----- nvinfo : EIATTR_MAX_THREADS
	.align		4
.L_376:
        /*0030*/ 	.byte	0x04, 0x05
        /*0032*/ 	.short	(.L_378 - .L_377)
.L_377:
        /*0034*/ 	.word	0x00000180
        /*0038*/ 	.word	0x00000001
        /*003c*/ 	.word	0x00000001


	//----- nvinfo : EIATTR_CBANK_PARAM_SIZE
	.align		4
.L_378:
        /*0040*/ 	.byte	0x03, 0x19
        /*0042*/ 	.short	0x0b80


	//----- nvinfo : EIATTR_PARAM_CBANK
	.align		4
        /*0044*/ 	.byte	0x04, 0x0a
        /*0046*/ 	.short	(.L_380 - .L_379)
	.align		4
.L_379:
        /*0048*/ 	.word	index@(.nv.constant0._ZN7cutlass13device_kernelIN5flash11enable_sm90INS1_16FlashAttnFwdSm90INS1_25CollectiveMainloopFwdSm90ILi2EN4cute5tupleIJNS5_1CILi1EEES8_S8_EEENS6_IJNS7_ILi128EEESA_NS7_ILi192EEEEEELi128ENS_10bfloat16_tEfNS_4arch4Sm90ELb1ELb0ELb0ELb0ELb0ELb0ELb0ELb1ELb1ELb0ELb0ELb0EEENS1_21CollectiveEpilogueFwdINS6_IJSA_SA_SA_EEES9_SD_SF_Li256ELb0ELb0ELb0ELb0EEENS1_30DynamicPersistentTileSchedulerILi256ELi32ELb0ELb0ELb1EEEEEEEEEvNT_6ParamsE)
        /*004c*/ 	.short	0x0380
        /*004e*/ 	.short	0x0b80


	//----- nvinfo : EIATTR_SW_WAR
	.align		4
.L_380:
        /*0050*/ 	.byte	0x04, 0x36
        /*0052*/ 	.short	(.L_382 - .L_381)
.L_381:
        /*0054*/ 	.word	0x00000008
.L_382:


//--------------------- .nv.info._ZN7cutlass13device_kernelIN5flash11enable_sm90INS1_16FlashAttnFwdSm90INS1_25CollectiveMainloopFwdSm90ILi2EN4cute5tupleIJNS5_1CILi1EEES8_S8_EEENS6_IJNS7_ILi128EEESA_NS7_ILi192EEEEEELi128ENS_10bfloat16_tEfNS_4arch4Sm90ELb1ELb0ELb0ELb1ELb0ELb0ELb0ELb1ELb1ELb0ELb0ELb0EEENS1_21CollectiveEpilogueFwdINS6_IJSA_SA_SA_EEES9_SD_SF_Li256ELb1ELb0ELb0ELb0EEENS1_36VarlenDynamicPersistentTileSchedulerILi128ELi128ELi256ELi32ELb0ELb0ELb1ELb1ELb1ELb1EEEEEEEEEvNT_6ParamsE --------------------------
	.section	.nv.info._ZN7cutlass13device_kernelIN5flash11enable_sm90INS1_16FlashAttnFwdSm90INS1_25CollectiveMainloopFwdSm90ILi2EN4cute5tupleIJNS5_1CILi1EEES8_S8_EEENS6_IJNS7_ILi128EEESA_NS7_ILi192EEEEEELi128ENS_10bfloat16_tEfNS_4arch4Sm90ELb1ELb0ELb0ELb1ELb0ELb0ELb0ELb1ELb1ELb0ELb0ELb0EEENS1_21CollectiveEpilogueFwdINS6_IJSA_SA_SA_EEES9_SD_SF_Li256ELb1ELb0ELb0ELb0EEENS1_36VarlenDynamicPersistentTileSchedulerILi128ELi128ELi256ELi32ELb0ELb0ELb1ELb1ELb1ELb1EEEEEEEEEvNT_6ParamsE,"",@"SHT_CUDA_INFO"
	.sectionflags	@""
	.align	4


	//----- nvinfo : EIATTR_CUDA_API_VERSION
	.align		4
        /*0000*/ 	.byte	0x04, 0x37
        /*0002*/ 	.short	(.L_384 - .L_383)
.L_383:
        /*0004*/ 	.word	0x00000082


	//----- nvinfo : EIATTR_KPARAM_INFO
	.align		4
.L_384:
        /*0008*/ 	.byte	0x04, 0x17
        /*000a*/ 	.short	(.L_386 - .L_385)
.L_385:
        /*000c*/ 	.word	0x00000000
        /*0010*/ 	.short	0x0000
        /*0012*/ 	.short	0x0000
        /*0014*/ 	.byte	0x00, 0xf0, 0x01, 0x28


	//----- nvinfo : EIATTR_SPARSE_MMA_MASK
	.align		4
.L_386:
        /*0018*/ 	.byte	0x03, 0x50
        /*001a*/ 	.short	0x0000


	//----- nvinfo : EIATTR_MAXREG_COUNT
	.align		4
        /*001c*/ 	.byte	0x03, 0x1b
        /*001e*/ 	.short	0x00a8


	//----- nvinfo : EIATTR_MERCURY_ISA_VERSION
	.align		4
        /*0020*/ 	.byte	0x03, 0x5f
        /*0022*/ 	.short	0x0101


	//----- nvinfo : EIATTR_VRC_CTA_INIT_COUNT
	.align		4
        /*0024*/ 	.byte	0x02, 0x4a
	.zero		1
	.zero		1


	//----- nvinfo : EIATTR_EXIT_INSTR_OFFSETS
	.align		4
        /*0028*/ 	.byte	0x04, 0x1c
        /*002a*/ 	.short	(.L_388 - .L_387)


	//   ....[0]....
.L_387:
        /*002c*/ 	.word	0x00000010


	//----- nvinfo : EIATTR_MAX_THREADS
	.align		4
.L_388:
        /*0030*/ 	.byte	0x04, 0x05
        /*0032*/ 	.short	(.L_390 - .L_389)
.L_389:
        /*0034*/ 	.word	0x00000180
        /*0038*/ 	.word	0x00000001
        /*003c*/ 	.word	0x00000001


	//----- nvinfo : EIATTR_CBANK_PARAM_SIZE
	.align		4
.L_390:
        /*0040*/ 	.byte	0x03, 0x19
        /*0042*/ 	.short	0x0a00


	//----- nvinfo : EIATTR_PARAM_CBANK
	.align		4
        /*0044*/ 	.byte	0x04, 0x0a
        /*0046*/ 	.short	(.L_392 - .L_391)
	.align		4
.L_391:
        /*0048*/ 	.word	index@(.nv.constant0._ZN7cutlass13device_kernelIN5flash11enable_sm90INS1_16FlashAttnFwdSm90INS1_25CollectiveMainloopFwdSm90ILi2EN4cute5tupleIJNS5_1CILi1EEES8_S8_EEENS6_IJNS7_ILi128EEESA_NS7_ILi192EEEEEELi128ENS_10bfloat16_tEfNS_4arch4Sm90ELb1ELb0ELb0ELb1ELb0ELb0ELb0ELb1ELb1ELb0ELb0ELb0EEENS1_21CollectiveEpilogueFwdINS6_IJSA_SA_SA_EEES9_SD_SF_Li256ELb1ELb0ELb0ELb0EEENS1_36VarlenDynamicPersistentTileSchedulerILi128ELi128ELi256ELi32ELb0ELb0ELb1ELb1ELb1ELb1EEEEEEEEEvNT_6ParamsE)
        /*004c*/ 	.short	0x0380
        /*004e*/ 	.short	0x0a00


	//----- nvinfo : EIATTR_SW_WAR
	.align		4
.L_392:
        /*0050*/ 	.byte	0x04, 0x36
        /*0052*/ 	.short	(.L_394 - .L_393)
.L_393:
        /*0054*/ 	.word	0x00000008
.L_394:


//--------------------- .nv.info._ZN7cutlass13device_kernelIN5flash11enable_sm90INS1_16FlashAttnFwdSm90INS1_25CollectiveMainloopFwdSm90ILi2EN4cute5tupleIJNS5_1CILi1EEES8_S8_EEENS6_IJNS7_ILi128EEESA_NS7_ILi192EEEEEELi128ENS_10bfloat16_tEfNS_4arch4Sm90ELb1ELb0ELb0ELb1ELb0ELb1ELb0ELb1ELb1ELb0ELb0ELb0EEENS1_21CollectiveEpilogueFwdINS6_IJSA_SA_SA_EEES9_SD_SF_Li256ELb1ELb0ELb0ELb0EEENS1_36VarlenDynamicPersistentTileSchedulerILi128ELi128ELi256ELi32ELb0ELb0ELb1ELb1ELb1ELb1EEEEEEEEEvNT_6ParamsE --------------------------
	.section	.nv.info._ZN7cutlass13device_kernelIN5flash11enable_sm90INS1_16FlashAttnFwdSm90INS1_25CollectiveMainloopFwdSm90ILi2EN4cute5tupleIJNS5_1CILi1EEES8_S8_EEENS6_IJNS7_ILi128EEESA_NS7_ILi192EEEEEELi128ENS_10bfloat16_tEfNS_4arch4Sm90ELb1ELb0ELb0ELb1ELb0ELb1ELb0ELb1ELb1ELb0ELb0ELb0EEENS1_21CollectiveEpilogueFwdINS6_IJSA_SA_SA_EEES9_SD_SF_Li256ELb1ELb0ELb0ELb0EEENS1_36VarlenDynamicPersistentTileSchedulerILi128ELi128ELi256ELi32ELb0ELb0ELb1ELb1ELb1ELb1EEEEEEEEEvNT_6ParamsE,"",@"SHT_CUDA_INFO"
	.sectionflags	@""
	.align	4


	//----- nvinfo : EIATTR_CUDA_API_VERSION
	.align		4
        /*0000*/ 	.byte	0x04, 0x37
        /*0002*/ 	.short	(.L_396 - .L_395)
.L_395:
        /*0004*/ 	.word	0x00000082


	//----- nvinfo : EIATTR_KPARAM_INFO
	.align		4
.L_396:
        /*0008*/ 	.byte	0x04, 0x17
        /*000a*/ 	.short	(.L_398 - .L_397)
.L_397:
        /*000c*/ 	.word	0x00000000
        /*0010*/ 	.short	0x0000
        /*0012*/ 	.short	0x0000
        /*0014*/ 	.byte	0x00, 0xf0, 0x01, 0x28


	//----- nvinfo : EIATTR_SPARSE_MMA_MASK
	.align		4
.L_398:
        /*0018*/ 	.byte	0x03, 0x50
        /*001a*/ 	.short	0x0000


	//----- nvinfo : EIATTR_MAXREG_COUNT
	.align		4
        /*001c*/ 	.byte	0x03, 0x1b
        /*001e*/ 	.short	0x00a8


	//----- nvinfo : EIATTR_MERCURY_ISA_VERSION
	.align		4
        /*0020*/ 	.byte	0x03, 0x5f
        /*0022*/ 	.short	0x0101


	//----- nvinfo : EIATTR_VRC_CTA_INIT_COUNT
	.align		4
        /*0024*/ 	.byte	0x02, 0x4a
	.zero		1
	.zero		1


	//----- nvinfo : EIATTR_EXIT_INSTR_OFFSETS
	.align		4
        /*0028*/ 	.byte	0x04, 0x1c
        /*002a*/ 	.short	(.L_400 - .L_399)


	//   ....[0]....
.L_399:
        /*002c*/ 	.word	0x00000010


	//----- nvinfo : EIATTR_MAX_THREADS
	.align		4
.L_400:
        /*0030*/ 	.byte	0x04, 0x05
        /*0032*/ 	.short	(.L_402 - .L_401)
.L_401:
        /*0034*/ 	.word	0x00000180
        /*0038*/ 	.word	0x00000001
        /*003c*/ 	.word	0x00000001


	//----- nvinfo : EIATTR_CBANK_PARAM_SIZE
	.align		4
.L_402:
        /*0040*/ 	.byte	0x03, 0x19
        /*0042*/ 	.short	0x0a00


	//----- nvinfo : EIATTR_PARAM_CBANK
	.align		4
        /*0044*/ 	.byte	0x04, 0x0a
        /*0046*/ 	.short	(.L_404 - .L_403)
	.align		4
.L_403:
        /*0048*/ 	.word	index@(.nv.constant0._ZN7cutlass13device_kernelIN5flash11enable_sm90INS1_16FlashAttnFwdSm90INS1_25CollectiveMainloopFwdSm90ILi2EN4cute5tupleIJNS5_1CILi1EEES8_S8_EEENS6_IJNS7_ILi128EEESA_NS7_ILi192EEEEEELi128ENS_10bfloat16_tEfNS_4arch4Sm90ELb1ELb0ELb0ELb1ELb0ELb1ELb0ELb1ELb1ELb0ELb0ELb0EEENS1_21CollectiveEpilogueFwdINS6_IJSA_SA_SA_EEES9_SD_SF_Li256ELb1ELb0ELb0ELb0EEENS1_36VarlenDynamicPersistentTileSchedulerILi128ELi128ELi256ELi32ELb0ELb0ELb1ELb1ELb1ELb1EEEEEEEEEvNT_6ParamsE)
        /*004c*/ 	.short	0x0380
        /*004e*/ 	.short	0x0a00


	//----- nvinfo : EIATTR_SW_WAR
	.align		4
.L_404:
        /*0050*/ 	.byte	0x04, 0x36
        /*0052*/ 	.short	(.L_406 - .L_405)
.L_405:
        /*0054*/ 	.word	0x00000008
.L_406:


//--------------------- .nv.info._ZN7cutlass13device_kernelIN5flash11enable_sm90INS1_16FlashAttnFwdSm90INS1_25CollectiveMainloopFwdSm90ILi2EN4cute5tupleIJNS5_1CILi1EEES8_S8_EEENS6_IJNS7_ILi64EEESA_SA_EEELi512ENS_10bfloat16_tEfNS_4arch4Sm90ELb0ELb0ELb0ELb0ELb0ELb0ELb0ELb0ELb0ELb0ELb0ELb0EEENS1_21CollectiveEpilogueFwdINS6_IJSA_NS7_ILi512EEESA_EEES9_SC_SE_Li256ELb0ELb0ELb0ELb0EEENS1_29StaticPersistentTileSchedulerILb0EEEEEEEEEvNT_6ParamsE --------------------------
	.section	.nv.info._ZN7cutlass13device_kernelIN5flash11enable_sm90INS1_16FlashAttnFwdSm90INS1_25CollectiveMainloopFwdSm90ILi2EN4cute5tupleIJNS5_1CILi1EEES8_S8_EEENS6_IJNS7_ILi64EEESA_SA_EEELi512ENS_10bfloat16_tEfNS_4arch4Sm90ELb0ELb0ELb0ELb0ELb0ELb0ELb0ELb0ELb0ELb0ELb0ELb0EEENS1_21CollectiveEpilogueFwdINS6_IJSA_NS7_ILi512EEESA_EEES9_SC_SE_Li256ELb0ELb0ELb0ELb0EEENS1_29StaticPersistentTileSchedulerILb0EEEEEEEEEvNT_6ParamsE,"",@"SHT_CUDA_INFO"
	.sectionflags	@""
	.align	4


	//----- nvinfo : EIATTR_CUDA_API_VERSION
	.align		4
        /*0000*/ 	.byte	0x04, 0x37
        /*0002*/ 	.short	(.L_408 - .L_407)
.L_407:
        /*0004*/ 	.word	0x00000082


	//----- nvinfo : EIATTR_KPARAM_INFO
	.align		4
.L_408:
        /*0008*/ 	.byte	0x04, 0x17
        /*000a*/ 	.short	(.L_410 - .L_409)
.L_409:
        /*000c*/ 	.word	0x00000000
        /*0010*/ 	.short	0x0000
        /*0012*/ 	.short	0x0000
        /*0014*/ 	.byte	0x00, 0xf0, 0x01, 0x2e


	//----- nvinfo : EIATTR_SPARSE_MMA_MASK
	.align		4
.L_410:
        /*0018*/ 	.byte	0x03, 0x50
        /*001a*/ 	.short	0x0000


	//----- nvinfo : EIATTR_MAXREG_COUNT
	.align		4
        /*001c*/ 	.byte	0x03, 0x1b
        /*001e*/ 	.short	0x00a8


	//----- nvinfo : EIATTR_MERCURY_ISA_VERSION
	.align		4
        /*0020*/ 	.byte	0x03, 0x5f
        /*0022*/ 	.short	0x0101


	//----- nvinfo : EIATTR_VRC_CTA_INIT_COUNT
	.align		4
        /*0024*/ 	.byte	0x02, 0x4a
	.zero		1
	.zero		1


	//----- nvinfo : EIATTR_EXIT_INSTR_OFFSETS
	.align		4
        /*0028*/ 	.byte	0x04, 0x1c
        /*002a*/ 	.short	(.L_412 - .L_411)


	//   ....[0]....
.L_411:
        /*002c*/ 	.word	0x00000010


	//----- nvinfo : EIATTR_MAX_THREADS
	.align		4
.L_412:
        /*0030*/ 	.byte	0x04, 0x05
        /*0032*/ 	.short	(.L_414 - .L_413)
.L_413:
        /*0034*/ 	.word	0x00000180
        /*0038*/ 	.word	0x00000001
        /*003c*/ 	.word	0x00000001


	//----- nvinfo : EIATTR_CBANK_PARAM_SIZE
	.align		4
.L_414:
        /*0040*/ 	.byte	0x03, 0x19
        /*0042*/ 	.short	0x0b80


	//----- nvinfo : EIATTR_PARAM_CBANK
	.align		4
        /*0044*/ 	.byte	0x04, 0x0a
        /*0046*/ 	.short	(.L_416 - .L_415)
	.align		4
.L_415:
        /*0048*/ 	.word	index@(.nv.constant0._ZN7cutlass13device_kernelIN5flash11enable_sm90INS1_16FlashAttnFwdSm90INS1_25CollectiveMainloopFwdSm90ILi2EN4cute5tupleIJNS5_1CILi1EEES8_S8_EEENS6_IJNS7_ILi64EEESA_SA_EEELi512ENS_10bfloat16_tEfNS_4arch4Sm90ELb0ELb0ELb0ELb0ELb0ELb0ELb0ELb0ELb0ELb0ELb0ELb0EEENS1_21CollectiveEpilogueFwdINS6_IJSA_NS7_ILi512EEESA_EEES9_SC_SE_Li256ELb0ELb0ELb0ELb0EEENS1_29StaticPersistentTileSchedulerILb0EEEEEEEEEvNT_6ParamsE)
        /*004c*/ 	.short	0x0380
        /*004e*/ 	.short	0x0b80


	//----- nvinfo : EIATTR_SW_WAR
	.align		4
.L_416:
        /*0050*/ 	.byte	0x04, 0x36
        /*0052*/ 	.short	(.L_418 - .L_417)
.L_417:
        /*0054*/ 	.word	0x00000008
.L_418:


//--------------------- .nv.info._ZN7cutlass13device_kernelIN5flash11enable_sm90INS1_16FlashAttnFwdSm90INS1_25CollectiveMainloopFwdSm90ILi2EN4cute5tupleIJNS5_1CILi1EEES8_S8_EEENS6_IJNS7_ILi64EEESA_SA_EEELi512ENS_10bfloat16_tEfNS_4arch4Sm90ELb0ELb0ELb0ELb0ELb0ELb0ELb1ELb0ELb0ELb0ELb0ELb0EEENS1_21CollectiveEpilogueFwdINS6_IJSA_NS7_ILi512EEESA_EEES9_SC_SE_Li256ELb0ELb0ELb0ELb0EEENS1_29StaticPersistentTileSchedulerILb0EEEEEEEEEvNT_6ParamsE --------------------------
	.section	.nv.info._ZN7cutlass13device_kernelIN5flash11enable_sm90INS1_16FlashAttnFwdSm90INS1_25CollectiveMainloopFwdSm90ILi2EN4cute5tupleIJNS5_1CILi1EEES8_S8_EEENS6_IJNS7_ILi64EEESA_SA_EEELi512ENS_10bfloat16_tEfNS_4arch4Sm90ELb0ELb0ELb0ELb0ELb0ELb0ELb1ELb0ELb0ELb0ELb0ELb0EEENS1_21CollectiveEpilogueFwdINS6_IJSA_NS7_ILi512EEESA_EEES9_SC_SE_Li256ELb0ELb0ELb0ELb0EEENS1_29StaticPersistentTileSchedulerILb0EEEEEEEEEvNT_6ParamsE,"",@"SHT_CUDA_INFO"
	.sectionflags	@""
	.align	4


	//----- nvinfo : EIATTR_CUDA_API_VERSION
	.align		4
        /*0000*/ 	.byte	0x04, 0x37
        /*0002*/ 	.short	(.L_420 - .L_419)
.L_419:
        /*0004*/ 	.word	0x00000082


	//----- nvinfo : EIATTR_KPARAM_INFO
	.align		4
.L_420:
        /*0008*/ 	.byte	0x04, 0x17
        /*000a*/ 	.short	(.L_422 - .L_421)
.L_421:
        /*000c*/ 	.word	0x00000000
        /*0010*/ 	.short	0x0000
        /*0012*/ 	.short	0x0000
        /*0014*/ 	.byte	0x00, 0xf0, 0x01, 0x32


	//----- nvinfo : EIATTR_SPARSE_MMA_MASK
	.align		4
.L_422:
        /*0018*/ 	.byte	0x03, 0x50
        /*001a*/ 	.short	0x0000


	//----- nvinfo : EIATTR_MAXREG_COUNT
	.align		4
        /*001c*/ 	.byte	0x03, 0x1b
        /*001e*/ 	.short	0x00a8


	//----- nvinfo : EIATTR_MERCURY_ISA_VERSION
	.align		4
        /*0020*/ 	.byte	0x03, 0x5f
        /*0022*/ 	.short	0x0101


	//----- nvinfo : EIATTR_VRC_CTA_INIT_COUNT
	.align		4
        /*0024*/ 	.byte	0x02, 0x4a
	.zero		1
	.zero		1


	//----- nvinfo : EIATTR_EXIT_INSTR_OFFSETS
	.align		4
        /*0028*/ 	.byte	0x04, 0x1c
        /*002a*/ 	.short	(.L_424 - .L_423)


	//   ....[0]....
.L_423:
        /*002c*/ 	.word	0x00000010


	//----- nvinfo : EIATTR_MAX_THREADS
	.align		4
.L_424:
        /*0030*/ 	.byte	0x04, 0x05
        /*0032*/ 	.short	(.L_426 - .L_425)
.L_425:
        /*0034*/ 	.word	0x00000180
        /*0038*/ 	.word	0x00000001
        /*003c*/ 	.word	0x00000001


	//----- nvinfo : EIATTR_CBANK_PARAM_SIZE
	.align		4
.L_426:
        /*0040*/ 	.byte	0x03, 0x19
        /*0042*/ 	.short	0x0c80


	//----- nvinfo : EIATTR_PARAM_CBANK
	.align		4
        /*0044*/ 	.byte	0x04, 0x0a
        /*0046*/ 	.short	(.L_428 - .L_427)
	.align		4
.L_427:
        /*0048*/ 	.word	index@(.nv.constant0._ZN7cutlass13device_kernelIN5flash11enable_sm90INS1_16FlashAttnFwdSm90INS1_25CollectiveMainloopFwdSm90ILi2EN4cute5tupleIJNS5_1CILi1EEES8_S8_EEENS6_IJNS7_ILi64EEESA_SA_EEELi512ENS_10bfloat16_tEfNS_4arch4Sm90ELb0ELb0ELb0ELb0ELb0ELb0ELb1ELb0ELb0ELb0ELb0ELb0EEENS1_21CollectiveEpilogueFwdINS6_IJSA_NS7_ILi512EEESA_EEES9_SC_SE_Li256ELb0ELb0ELb0ELb0EEENS1_29StaticPersistentTileSchedulerILb0EEEEEEEEEvNT_6ParamsE)
        /*004c*/ 	.short	0x0380
        /*004e*/ 	.short	0x0c80


	//----- nvinfo : EIATTR_SW_WAR
	.align		4
.L_428:
        /*0050*/ 	.byte	0x04, 0x36
        /*0052*/ 	.short	(.L_430 - .L_429)
.L_429:
        /*0054*/ 	.word	0x00000008
.L_430:


//--------------------- .nv.info._ZN7cutlass13device_kernelIN5flash11enable_sm90INS1_16FlashAttnFwdSm90INS1_25CollectiveMainloopFwdSm90ILi2EN4cute5tupleIJNS5_1CILi1EEES8_S8_EEENS6_IJNS7_ILi64EEESA_SA_EEELi512ENS_10bfloat16_tEfNS_4arch4Sm90ELb0ELb0ELb0ELb1ELb0ELb0ELb0ELb0ELb0ELb0ELb0ELb0EEENS1_21CollectiveEpilogueFwdINS6_IJSA_NS7_ILi512EEESA_EEES9_SC_SE_Li256ELb1ELb0ELb0ELb0EEENS1_36VarlenDynamicPersistentTileSchedulerILi64ELi64ELi256ELi32ELb0ELb0ELb1ELb0ELb1ELb1EEEEEEEEEvNT_6ParamsE --------------------------
	.section	.nv.info._ZN7cutlass13device_kernelIN5flash11enable_sm90INS1_16FlashAttnFwdSm90INS1_25CollectiveMainloopFwdSm90ILi2EN4cute5tupleIJNS5_1CILi1EEES8_S8_EEENS6_IJNS7_ILi64EEESA_SA_EEELi512ENS_10bfloat16_tEfNS_4arch4Sm90ELb0ELb0ELb0ELb1ELb0ELb0ELb0ELb0ELb0ELb0ELb0ELb0EEENS1_21CollectiveEpilogueFwdINS6_IJSA_NS7_ILi512EEESA_EEES9_SC_SE_Li256ELb1ELb0ELb0ELb0EEENS1_36VarlenDynamicPersistentTileSchedulerILi64ELi64ELi256ELi32ELb0ELb0ELb1ELb0ELb1ELb1EEEEEEEEEvNT_6ParamsE,"",@"SHT_CUDA_INFO"
	.sectionflags	@""
	.align	4


	//----- nvinfo : EIATTR_CUDA_API_VERSION
	.align		4
        /*0000*/ 	.byte	0x04, 0x37
        /*0002*/ 	.short	(.L_432 - .L_431)
.L_431:
        /*0004*/ 	.word	0x00000082


	//----- nvinfo : EIATTR_KPARAM_INFO
	.align		4
.L_432:
        /*0008*/ 	.byte	0x04, 0x17
        /*000a*/ 	.short	(.L_434 - .L_433)
.L_433:
        /*000c*/ 	.word	0x00000000
        /*0010*/ 	.short	0x0000
        /*0012*/ 	.short	0x0000
        /*0014*/ 	.byte	0x00, 0xf0, 0x01, 0x28


	//----- nvinfo : EIATTR_SPARSE_MMA_MASK
	.align		4
.L_434:
        /*0018*/ 	.byte	0x03, 0x50
        /*001a*/ 	.short	0x0000


	//----- nvinfo : EIATTR_MAXREG_COUNT
	.align		4
        /*001c*/ 	.byte	0x03, 0x1b
        /*001e*/ 	.short	0x00a8


	//----- nvinfo : EIATTR_MERCURY_ISA_VERSION
	.align		4
        /*0020*/ 	.byte	0x03, 0x5f
        /*0022*/ 	.short	0x0101


	//----- nvinfo : EIATTR_VRC_CTA_INIT_COUNT
	.align		4
        /*0024*/ 	.byte	0x02, 0x4a
	.zero		1
	.zero		1


	//----- nvinfo : EIATTR_EXIT_INSTR_OFFSETS
	.align		4
        /*0028*/ 	.byte	0x04, 0x1c
        /*002a*/ 	.short	(.L_436 - .L_435)


	//   ....[0]....
.L_435:
        /*002c*/ 	.word	0x00000010


	//----- nvinfo : EIATTR_MAX_THREADS
	.align		4
.L_436:
        /*0030*/ 	.byte	0x04, 0x05
        /*0032*/ 	.short	(.L_438 - .L_437)
.L_437:
        /*0034*/ 	.word	0x00000180
        /*0038*/ 	.word	0x00000001
        /*003c*/ 	.word	0x00000001


	//----- nvinfo : EIATTR_CBANK_PARAM_SIZE
	.align		4
.L_438:
        /*0040*/ 	.byte	0x03, 0x19
        /*0042*/ 	.short	0x0a00


	//----- nvinfo : EIATTR_PARAM_CBANK
	.align		4
        /*0044*/ 	.byte	0x04, 0x0a
        /*0046*/ 	.short	(.L_440 - .L_439)
	.align		4
.L_439:
        /*0048*/ 	.word	index@(.nv.constant0._ZN7cutlass13device_kernelIN5flash11enable_sm90INS1_16FlashAttnFwdSm90INS1_25CollectiveMainloopFwdSm90ILi2EN4cute5tupleIJNS5_1CILi1EEES8_S8_EEENS6_IJNS7_ILi64EEESA_SA_EEELi512ENS_10bfloat16_tEfNS_4arch4Sm90ELb0ELb0ELb0ELb1ELb0ELb0ELb0ELb0ELb0ELb0ELb0ELb0EEENS1_21CollectiveEpilogueFwdINS6_IJSA_NS7_ILi512EEESA_EEES9_SC_SE_Li256ELb1ELb0ELb0ELb0EEENS1_36VarlenDynamicPersistentTileSchedulerILi64ELi64ELi256ELi32ELb0ELb0ELb1ELb0ELb1ELb1EEEEEEEEEvNT_6ParamsE)
        /*004c*/ 	.short	0x0380
        /*004e*/ 	.short	0x0a00


	//----- nvinfo : EIATTR_SW_WAR
	.align		4
.L_440:
        /*0050*/ 	.byte	0x04, 0x36
        /*0052*/ 	.short	(.L_442 - .L_441)
.L_441:
        /*0054*/ 	.word	0x00000008
.L_442:


//--------------------- .nv.info._ZN7cutlass13device_kernelIN5flash11enable_sm90INS1_16FlashAttnFwdSm90INS1_25CollectiveMainloopFwdSm90ILi2EN4cute5tupleIJNS5_1CILi1EEES8_S8_EEENS6_IJNS7_ILi64EEESA_SA_EEELi512ENS_10bfloat16_tEfNS_4arch4Sm90ELb0ELb0ELb0ELb1ELb0ELb1ELb0ELb0ELb0ELb0ELb0ELb0EEENS1_21CollectiveEpilogueFwdINS6_IJSA_NS7_ILi512EEESA_EEES9_SC_SE_Li256ELb1ELb0ELb0ELb0EEENS1_36VarlenDynamicPersistentTileSchedulerILi64ELi64ELi256ELi32ELb0ELb0ELb1ELb0ELb1ELb1EEEEEEEEEvNT_6ParamsE --------------------------
	.section	.nv.info._ZN7cutlass13device_kernelIN5flash11enable_sm90INS1_16FlashAttnFwdSm90INS1_25CollectiveMainloopFwdSm90ILi2EN4cute5tupleIJNS5_1CILi1EEES8_S8_EEENS6_IJNS7_ILi64EEESA_SA_EEELi512ENS_10bfloat16_tEfNS_4arch4Sm90ELb0ELb0ELb0ELb1ELb0ELb1ELb0ELb0ELb0ELb0ELb0ELb0EEENS1_21CollectiveEpilogueFwdINS6_IJSA_NS7_ILi512EEESA_EEES9_SC_SE_Li256ELb1ELb0ELb0ELb0EEENS1_36VarlenDynamicPersistentTileSchedulerILi64ELi64ELi256ELi32ELb0ELb0ELb1ELb0ELb1ELb1EEEEEEEEEvNT_6ParamsE,"",@"SHT_CUDA_INFO"
	.sectionflags	@""
	.align	4


	//----- nvinfo : EIATTR_CUDA_API_VERSION
	.align		4
        /*0000*/ 	.byte	0x04, 0x37
        /*0002*/ 	.short	(.L_444 - .L_443)
.L_443:
        /*0004*/ 	.word	0x00000082


	//----- nvinfo : EIATTR_KPARAM_INFO
	.align		4
.L_444:
        /*0008*/ 	.byte	0x04, 0x17
        /*000a*/ 	.short	(.L_446 - .L_445)
.L_445:
        /*000c*/ 	.word	0x00000000
        /*0010*/ 	.short	0x0000
        /*0012*/ 	.short	0x0000
        /*0014*/ 	.byte	0x00, 0xf0, 0x01, 0x28


	//----- nvinfo : EIATTR_SPARSE_MMA_MASK
	.align		4
.L_446:
        /*0018*/ 	.byte	0x03, 0x50
        /*001a*/ 	.short	0x0000


	//----- nvinfo : EIATTR_MAXREG_COUNT
	.align		4
        /*001c*/ 	.byte	0x03, 0x1b
        /*001e*/ 	.short	0x00a8


	//----- nvinfo : EIATTR_MERCURY_ISA_VERSION
	.align		4
        /*0020*/ 	.byte	0x03, 0x5f
        /*0022*/ 	.short	0x0101


	//----- nvinfo : EIATTR_VRC_CTA_INIT_COUNT
	.align		4
        /*0024*/ 	.byte	0x02, 0x4a
	.zero		1
	.zero		1


	//----- nvinfo : EIATTR_EXIT_INSTR_OFFSETS
	.align		4
        /*0028*/ 	.byte	0x04, 0x1c
        /*002a*/ 	.short	(.L_448 - .L_447)


	//   ....[0]....
.L_447:
        /*002c*/ 	.word	0x00000010


	//----- nvinfo : EIATTR_MAX_THREADS
	.align		4
.L_448:
        /*0030*/ 	.byte	0x04, 0x05
        /*0032*/ 	.short	(.L_450 - .L_449)
.L_449:
        /*0034*/ 	.word	0x00000180
        /*0038*/ 	.word	0x00000001
        /*003c*/ 	.word	0x00000001


	//----- nvinfo : EIATTR_CBANK_PARAM_SIZE
	.align		4
.L_450:
        /*0040*/ 	.byte	0x03, 0x19
        /*0042*/ 	.short	0x0a00


	//----- nvinfo : EIATTR_PARAM_CBANK
	.align		4
        /*0044*/ 	.byte	0x04, 0x0a
        /*0046*/ 	.short	(.L_452 - .L_451)
	.align		4
.L_451:
        /*0048*/ 	.word	index@(.nv.constant0._ZN7cutlass13device_kernelIN5flash11enable_sm90INS1_16FlashAttnFwdSm90INS1_25CollectiveMainloopFwdSm90ILi2EN4cute5tupleIJNS5_1CILi1EEES8_S8_EEENS6_IJNS7_ILi64EEESA_SA_EEELi512ENS_10bfloat16_tEfNS_4arch4Sm90ELb0ELb0ELb0ELb1ELb0ELb1ELb0ELb0ELb0ELb0ELb0ELb0EEENS1_21CollectiveEpilogueFwdINS6_IJSA_NS7_ILi512EEESA_EEES9_SC_SE_Li256ELb1ELb0ELb0ELb0EEENS1_36VarlenDynamicPersistentTileSchedulerILi64ELi64ELi256ELi32ELb0ELb0ELb1ELb0ELb1ELb1EEEEEEEEEvNT_6ParamsE)
        /*004c*/ 	.short	0x0380
        /*004e*/ 	.short	0x0a00


	//----- nvinfo : EIATTR_SW_WAR
	.align		4
.L_452:
        /*0050*/ 	.byte	0x04, 0x36
        /*0052*/ 	.short	(.L_454 - .L_453)
.L_453:
        /*0054*/ 	.word	0x00000008
.L_454:


//--------------------- .nv.info._ZN7cutlass13device_kernelIN5flash11enable_sm90INS1_16FlashAttnFwdSm90INS1_25CollectiveMainloopFwdSm90ILi2EN4cute5tupleIJNS5_1CILi1EEES8_S8_EEENS6_IJNS7_ILi64EEESA_SA_EEELi512ENS_10bfloat16_tEfNS_4arch4Sm90ELb0ELb0ELb0ELb1ELb0ELb0ELb1ELb0ELb0ELb0ELb0ELb0EEENS1_21CollectiveEpilogueFwdINS6_IJSA_NS7_ILi512EEESA_EEES9_SC_SE_Li256ELb1ELb0ELb0ELb0EEENS1_36VarlenDynamicPersistentTileSchedulerILi64ELi64ELi256ELi32ELb0ELb0ELb1ELb0ELb1ELb1EEEEEEEEEvNT_6ParamsE --------------------------
	.section	.nv.info._ZN7cutlass13device_kernelIN5flash11enable_sm90INS1_16FlashAttnFwdSm90INS1_25CollectiveMainloopFwdSm90ILi2EN4cute5tupleIJNS5_1CILi1EEES8_S8_EEENS6_IJNS7_ILi64EEESA_SA_EEELi512ENS_10bfloat16_tEfNS_4arch4Sm90ELb0ELb0ELb0ELb1ELb0ELb0ELb1ELb0ELb0ELb0ELb0ELb0EEENS1_21CollectiveEpilogueFwdINS6_IJSA_NS7_ILi512EEESA_EEES9_SC_SE_Li256ELb1ELb0ELb0ELb0EEENS1_36VarlenDynamicPersistentTileSchedulerILi64ELi64ELi256ELi32ELb0ELb0ELb1ELb0ELb1ELb1EEEEEEEEEvNT_6ParamsE,"",@"SHT_CUDA_INFO"
	.sectionflags	@""
	.align	4


	//----- nvinfo : EIATTR_CUDA_API_VERSION
	.align		4
        /*0000*/ 	.byte	0x04, 0x37
        /*0002*/ 	.short	(.L_456 - .L_455)
.L_455:
        /*0004*/ 	.word	0x00000082


	//----- nvinfo : EIATTR_KPARAM_INFO
	.align		4
.L_456:
        /*0008*/ 	.byte	0x04, 0x17
        /*000a*/ 	.short	(.L_458 - .L_457)
.L_457:
        /*000c*/ 	.word	0x00000000
        /*0010*/ 	.short	0x0000
        /*0012*/ 	.short	0x0000
        /*0014*/ 	.byte	0x00, 0xf0, 0x01, 0x2c


	//----- nvinfo : EIATTR_SPARSE_MMA_MASK
	.align		4
.L_458:
        /*0018*/ 	.byte	0x03, 0x50
        /*001a*/ 	.short	0x0000


	//----- nvinfo : EIATTR_MAXREG_COUNT
	.align		4
        /*001c*/ 	.byte	0x03, 0x1b
        /*001e*/ 	.short	0x00a8


	//----- nvinfo : EIATTR_MERCURY_ISA_VERSION
	.align		4
        /*0020*/ 	.byte	0x03, 0x5f
        /*0022*/ 	.short	0x0101


	//----- nvinfo : EIATTR_VRC_CTA_INIT_COUNT
	.align		4
        /*0024*/ 	.byte	0x02, 0x4a
	.zero		1
	.zero		1


	//----- nvinfo : EIATTR_EXIT_INSTR_OFFSETS
	.align		4
        /*0028*/ 	.byte	0x04, 0x1c
        /*002a*/ 	.short	(.L_460 - .L_459)


	//   ....[0]....
.L_459:
        /*002c*/ 	.word	0x00000010


	//----- nvinfo : EIATTR_MAX_THREADS
	.align		4
.L_460:
        /*0030*/ 	.byte	0x04, 0x05
        /*0032*/ 	.short	(.L_462 - .L_461)
.L_461:
        /*0034*/ 	.word	0x00000180
        /*0038*/ 	.word	0x00000001
        /*003c*/ 	.word	0x00000001


	//----- nvinfo : EIATTR_CBANK_PARAM_SIZE
	.align		4
.L_462:
        /*0040*/ 	.byte	0x03, 0x19
        /*0042*/ 	.short	0x0b00


	//----- nvinfo : EIATTR_PARAM_CBANK
	.align		4
        /*0044*/ 	.byte	0x04, 0x0a
        /*0046*/ 	.short	(.L_464 - .L_463)
	.align		4
.L_463:
        /*0048*/ 	.word	index@(.nv.constant0._ZN7cutlass13device_kernelIN5flash11enable_sm90INS1_16FlashAttnFwdSm90INS1_25CollectiveMainloopFwdSm90ILi2EN4cute5tupleIJNS5_1CILi1EEES8_S8_EEENS6_IJNS7_ILi64EEESA_SA_EEELi512ENS_10bfloat16_tEfNS_4arch4Sm90ELb0ELb0ELb0ELb1ELb0ELb0ELb1ELb0ELb0ELb0ELb0ELb0EEENS1_21CollectiveEpilogueFwdINS6_IJSA_NS7_ILi512EEESA_EEES9_SC_SE_Li256ELb1ELb0ELb0ELb0EEENS1_36VarlenDynamicPersistentTileSchedulerILi64ELi64ELi256ELi32ELb0ELb0ELb1ELb0ELb1ELb1EEEEEEEEEvNT_6ParamsE)
        /*004c*/ 	.short	0x0380
        /*004e*/ 	.short	0x0b00


	//----- nvinfo : EIATTR_SW_WAR
	.align		4
.L_464:
        /*0050*/ 	.byte	0x04, 0x36
        /*0052*/ 	.short	(.L_466 - .L_465)
.L_465:
        /*0054*/ 	.word	0x00000008
.L_466:


//--------------------- .nv.info._ZN7cutlass13device_kernelIN5flash11enable_sm90INS1_16FlashAttnFwdSm90INS1_25CollectiveMainloopFwdSm90ILi2EN4cute5tupleIJNS5_1CILi1EEES8_S8_EEENS6_IJNS7_ILi64EEESA_SA_EEELi512ENS_10bfloat16_tEfNS_4arch4Sm90ELb0ELb0ELb0ELb1ELb0ELb1ELb1ELb0ELb0ELb0ELb0ELb0EEENS1_21CollectiveEpilogueFwdINS6_IJSA_NS7_ILi512EEESA_EEES9_SC_SE_Li256ELb1ELb0ELb0ELb0EEENS1_36VarlenDynamicPersistentTileSchedulerILi64ELi64ELi256ELi32ELb0ELb0ELb1ELb0ELb1ELb1EEEEEEEEEvNT_6ParamsE --------------------------
	.section	.nv.info._ZN7cutlass13device_kernelIN5flash11enable_sm90INS1_16FlashAttnFwdSm90INS1_25CollectiveMainloopFwdSm90ILi2EN4cute5tupleIJNS5_1CILi1EEES8_S8_EEENS6_IJNS7_ILi64EEESA_SA_EEELi512ENS_10bfloat16_tEfNS_4arch4Sm90ELb0ELb0ELb0ELb1ELb0ELb1ELb1ELb0ELb0ELb0ELb0ELb0EEENS1_21CollectiveEpilogueFwdINS6_IJSA_NS7_ILi512EEESA_EEES9_SC_SE_Li256ELb1ELb0ELb0ELb0EEENS1_36VarlenDynamicPersistentTileSchedulerILi64ELi64ELi256ELi32ELb0ELb0ELb1ELb0ELb1ELb1EEEEEEEEEvNT_6ParamsE,"",@"SHT_CUDA_INFO"
	.sectionflags	@""
	.align	4


	//----- nvinfo : EIATTR_CUDA_API_VERSION
	.align		4
        /*0000*/ 	.byte	0x04, 0x37
        /*0002*/ 	.short	(.L_468 - .L_467)
.L_467:
        /*0004*/ 	.word	0x00000082


	//----- nvinfo : EIATTR_KPARAM_INFO
	.align		4
.L_468:
        /*0008*/ 	.byte	0x04, 0x17
        /*000a*/ 	.short	(.L_470 - .L_469)
.L_469:
        /*000c*/ 	.word	0x00000000
        /*0010*/ 	.short	0x0000
        /*0012*/ 	.short	0x0000
        /*0014*/ 	.byte	0x00, 0xf0, 0x01, 0x2c


	//----- nvinfo : EIATTR_SPARSE_MMA_MASK
	.align		4
.L_470:
        /*0018*/ 	.byte	0x03, 0x50
        /*001a*/ 	.short	0x0000


	//----- nvinfo : EIATTR_MAXREG_COUNT
	.align		4
        /*001c*/ 	.byte	0x03, 0x1b
        /*001e*/ 	.short	0x00a8


	//----- nvinfo : EIATTR_MERCURY_ISA_VERSION
	.align		4
        /*0020*/ 	.byte	0x03, 0x5f
        /*0022*/ 	.short	0x0101


	//----- nvinfo : EIATTR_VRC_CTA_INIT_COUNT
	.align		4
        /*0024*/ 	.byte	0x02, 0x4a
	.zero		1
	.zero		1


	//----- nvinfo : EIATTR_EXIT_INSTR_OFFSETS
	.align		4
        /*0028*/ 	.byte	0x04, 0x1c
        /*002a*/ 	.short	(.L_472 - .L_471)


	//   ....[0]....
.L_471:
        /*002c*/ 	.word	0x00000010


	//----- nvinfo : EIATTR_MAX_THREADS
	.align		4
.L_472:
        /*0030*/ 	.byte	0x04, 0x05
        /*0032*/ 	.short	(.L_474 - .L_473)
.L_473:
        /*0034*/ 	.word	0x00000180
        /*0038*/ 	.word	0x00000001
        /*003c*/ 	.word	0x00000001


	//----- nvinfo : EIATTR_CBANK_PARAM_SIZE
	.align		4
.L_474:
        /*0040*/ 	.byte	0x03, 0x19
        /*0042*/ 	.short	0x0b00


	//----- nvinfo : EIATTR_PARAM_CBANK
	.align		4
        /*0044*/ 	.byte	0x04, 0x0a
        /*0046*/ 	.short	(.L_476 - .L_475)
	.align		4
.L_475:
        /*0048*/ 	.word	index@(.nv.constant0._ZN7cutlass13device_kernelIN5flash11enable_sm90INS1_16FlashAttnFwdSm90INS1_25CollectiveMainloopFwdSm90ILi2EN4cute5tupleIJNS5_1CILi1EEES8_S8_EEENS6_IJNS7_ILi64EEESA_SA_EEELi512ENS_10bfloat16_tEfNS_4arch4Sm90ELb0ELb0ELb0ELb1ELb0ELb1ELb1ELb0ELb0ELb0ELb0ELb0EEENS1_21CollectiveEpilogueFwdINS6_IJSA_NS7_ILi512EEESA_EEES9_SC_SE_Li256ELb1ELb0ELb0ELb0EEENS1_36VarlenDynamicPersistentTileSchedulerILi64ELi64ELi256ELi32ELb0ELb0ELb1ELb0ELb1ELb1EEEEEEEEEvNT_6ParamsE)
        /*004c*/ 	.short	0x0380
        /*004e*/ 	.short	0x0b00


	//----- nvinfo : EIATTR_SW_WAR
	.align		4
.L_476:
        /*0050*/ 	.byte	0x04, 0x36
        /*0052*/ 	.short	(.L_478 - .L_477)
.L_477:
        /*0054*/ 	.word	0x00000008
.L_478:


//--------------------- .nv.info._ZN7cutlass13device_kernelIN5flash11enable_sm90INS1_16FlashAttnFwdSm90INS1_25CollectiveMainloopFwdSm90ILi2EN4cute5tupleIJNS5_1CILi1EEES8_S8_EEENS6_IJNS7_ILi64EEESA_SA_EEELi512ENS_10bfloat16_tEfNS_4arch4Sm90ELb0ELb1ELb0ELb0ELb0ELb0ELb0ELb0ELb0ELb0ELb0ELb0EEENS1_21CollectiveEpilogueFwdINS6_IJSA_NS7_ILi512EEESA_EEES9_SC_SE_Li256ELb0ELb0ELb0ELb0EEENS1_30DynamicPersistentTileSchedulerILi256ELi32ELb0ELb0ELb1EEEEEEEEEvNT_6ParamsE --------------------------
	.section	.nv.info._ZN7cutlass13device_kernelIN5flash11enable_sm90INS1_16FlashAttnFwdSm90INS1_25CollectiveMainloopFwdSm90ILi2EN4cute5tupleIJNS5_1CILi1EEES8_S8_EEENS6_IJNS7_ILi64EEESA_SA_EEELi512ENS_10bfloat16_tEfNS_4arch4Sm90ELb0ELb1ELb0ELb0ELb0ELb0ELb0ELb0ELb0ELb0ELb0ELb0EEENS1_21CollectiveEpilogueFwdINS6_IJSA_NS7_ILi512EEESA_EEES9_SC_SE_Li256ELb0ELb0ELb0ELb0EEENS1_30DynamicPersistentTileSchedulerILi256ELi32ELb0ELb0ELb1EEEEEEEEEvNT_6ParamsE,"",@"SHT_CUDA_INFO"
	.sectionflags	@""
	.align	4


	//----- nvinfo : EIATTR_CUDA_API_VERSION
	.align		4
        /*0000*/ 	.byte	0x04, 0x37
        /*0002*/ 	.short	(.L_480 - .L_479)
.L_479:
        /*0004*/ 	.word	0x00000082


	//----- nvinfo : EIATTR_KPARAM_INFO
	.align		4
.L_480:
        /*0008*/ 	.byte	0x04, 0x17
        /*000a*/ 	.short	(.L_482 - .L_481)
.L_481:
        /*000c*/ 	.word	0x00000000
        /*0010*/ 	.short	0x0000
        /*0012*/ 	.short	0x0000
        /*0014*/ 	.byte	0x00, 0xf0, 0x01, 0x2e


	//----- nvinfo : EIATTR_SPARSE_MMA_MASK
	.align		4
.L_482:
        /*0018*/ 	.byte	0x03, 0x50
        /*001a*/ 	.short	0x0000


	//----- nvinfo : EIATTR_MAXREG_COUNT
	.align		4
        /*001c*/ 	.byte	0x03, 0x1b
        /*001e*/ 	.short	0x00a8


	//----- nvinfo : EIATTR_MERCURY_ISA_VERSION
	.align		4
        /*0020*/ 	.byte	0x03, 0x5f
        /*0022*/ 	.short	0x0101


	//----- nvinfo : EIATTR_VRC_CTA_INIT_COUNT
	.align		4
        /*0024*/ 	.byte	0x02, 0x4a
	.zero		1
	.zero		1


	//----- nvinfo : EIATTR_EXIT_INSTR_OFFSETS
	.align		4
        /*0028*/ 	.byte	0x04, 0x1c
        /*002a*/ 	.short	(.L_484 - .L_483)


	//   ....[0]....
.L_483:
        /*002c*/ 	.word	0x00000010


	//----- nvinfo : EIATTR_MAX_THREADS
	.align		4
.L_484:
        /*0030*/ 	.byte	0x04, 0x05
        /*0032*/ 	.short	(.L_486 - .L_485)
.L_485:
        /*0034*/ 	.word	0x00000180
        /*0038*/ 	.word	0x00000001
        /*003c*/ 	.word	0x00000001


	//----- nvinfo : EIATTR_CBANK_PARAM_SIZE
	.align		4
.L_486:
        /*0040*/ 	.byte	0x03, 0x19
        /*0042*/ 	.short	0x0b80


	//----- nvinfo : EIATTR_PARAM_CBANK
	.align		4
        /*0044*/ 	.byte	0x04, 0x0a
        /*0046*/ 	.short	(.L_488 - .L_487)
	.align		4
.L_487:
        /*0048*/ 	.word	index@(.nv.constant0._ZN7cutlass13device_kernelIN5flash11enable_sm90INS1_16FlashAttnFwdSm90INS1_25CollectiveMainloopFwdSm90ILi2EN4cute5tupleIJNS5_1CILi1EEES8_S8_EEENS6_IJNS7_ILi64EEESA_SA_EEELi512ENS_10bfloat16_tEfNS_4arch4Sm90ELb0ELb1ELb0ELb0ELb0ELb0ELb0ELb0ELb0ELb0ELb0ELb0EEENS1_21CollectiveEpilogueFwdINS6_IJSA_NS7_ILi512EEESA_EEES9_SC_SE_Li256ELb0ELb0ELb0ELb0EEENS1_30DynamicPersistentTileSchedulerILi256ELi32ELb0ELb0ELb1EEEEEEEEEvNT_6ParamsE)
        /*004c*/ 	.short	0x0380
        /*004e*/ 	.short	0x0b80


	//----- nvinfo : EIATTR_SW_WAR
	.align		4
.L_488:
        /*0050*/ 	.byte	0x04, 0x36
        /*0052*/ 	.short	(.L_490 - .L_489)
.L_489:
        /*0054*/ 	.word	0x00000008
.L_490:


//--------------------- .nv.info._ZN7cutlass13device_kernelIN5flash11enable_sm90INS1_16FlashAttnFwdSm90INS1_25CollectiveMainloopFwdSm90ILi2EN4cute5tupleIJNS5_1CILi1EEES8_S8_EEENS6_IJNS7_ILi64EEESA_SA_EEELi512ENS_10bfloat16_tEfNS_4arch4Sm90ELb0ELb1ELb0ELb0ELb0ELb0ELb1ELb0ELb0ELb0ELb0ELb0EEENS1_21CollectiveEpilogueFwdINS6_IJSA_NS7_ILi512EEESA_EEES9_SC_SE_Li256ELb0ELb0ELb0ELb0EEENS1_30DynamicPersistentTileSchedulerILi256ELi32ELb0ELb0ELb1EEEEEEEEEvNT_6ParamsE --------------------------
	.section	.nv.info._ZN7cutlass13device_kernelIN5flash11enable_sm90INS1_16FlashAttnFwdSm90INS1_25CollectiveMainloopFwdSm90ILi2EN4cute5tupleIJNS5_1CILi1EEES8_S8_EEENS6_IJNS7_ILi64EEESA_SA_EEELi512ENS_10bfloat16_tEfNS_4arch4Sm90ELb0ELb1ELb0ELb0ELb0ELb0ELb1ELb0ELb0ELb0ELb0ELb0EEENS1_21CollectiveEpilogueFwdINS6_IJSA_NS7_ILi512EEESA_EEES9_SC_SE_Li256ELb0ELb0ELb0ELb0EEENS1_30DynamicPersistentTileSchedulerILi256ELi32ELb0ELb0ELb1EEEEEEEEEvNT_6ParamsE,"",@"SHT_CUDA_INFO"
	.sectionflags	@""
	.align	4


	//----- nvinfo : EIATTR_CUDA_API_VERSION
	.align		4
        /*0000*/ 	.byte	0x04, 0x37
        /*0002*/ 	.short	(.L_492 - .L_491)
.L_491:
        /*0004*/ 	.word	0x00000082


	//----- nvinfo : EIATTR_KPARAM_INFO
	.align		4
.L_492:
        /*0008*/ 	.byte	0x04, 0x17
        /*000a*/ 	.short	(.L_494 - .L_493)
.L_493:
        /*000c*/ 	.word	0x00000000
        /*0010*/ 	.short	0x0000
        /*0012*/ 	.short	0x0000
        /*0014*/ 	.byte	0x00, 0xf0, 0x01, 0x32


	//----- nvinfo : EIATTR_SPARSE_MMA_MASK
	.align		4
.L_494:
        /*0018*/ 	.byte	0x03, 0x50
        /*001a*/ 	.short	0x0000


	//----- nvinfo : EIATTR_MAXREG_COUNT
	.align		4
        /*001c*/ 	.byte	0x03, 0x1b
        /*001e*/ 	.short	0x00a8


	//----- nvinfo : EIATTR_MERCURY_ISA_VERSION
	.align		4
        /*0020*/ 	.byte	0x03, 0x5f
        /*0022*/ 	.short	0x0101


	//----- nvinfo : EIATTR_VRC_CTA_INIT_COUNT
	.align		4
        /*0024*/ 	.byte	0x02, 0x4a
	.zero		1
	.zero		1


	//----- nvinfo : EIATTR_EXIT_INSTR_OFFSETS
	.align		4
        /*0028*/ 	.byte	0x04, 0x1c
        /*002a*/ 	.short	(.L_496 - .L_495)


	//   ....[0]....
.L_495:
        /*002c*/ 	.word	0x00000010


	//----- nvinfo : EIATTR_MAX_THREADS
	.align		4
.L_496:
        /*0030*/ 	.byte	0x04, 0x05
        /*0032*/ 	.short	(.L_498 - .L_497)
.L_497:
        /*0034*/ 	.word	0x00000180
        /*0038*/ 	.word	0x00000001
        /*003c*/ 	.word	0x00000001


	//----- nvinfo : EIATTR_CBANK_PARAM_SIZE
	.align		4
.L_498:
        /*0040*/ 	.byte	0x03, 0x19
        /*0042*/ 	.short	0x0c80


	//----- nvinfo : EIATTR_PARAM_CBANK
	.align		4
        /*0044*/ 	.byte	0x04, 0x0a
        /*0046*/ 	.short	(.L_500 - .L_499)
	.align		4
.L_499:
        /*0048*/ 	.word	index@(.nv.constant0._ZN7cutlass13device_kernelIN5flash11enable_sm90INS1_16FlashAttnFwdSm90INS1_25CollectiveMainloopFwdSm90ILi2EN4cute5tupleIJNS5_1CILi1EEES8_S8_EEENS6_IJNS7_ILi64EEESA_SA_EEELi512ENS_10bfloat16_tEfNS_4arch4Sm90ELb0ELb1ELb0ELb0ELb0ELb0ELb1ELb0ELb0ELb0ELb0ELb0EEENS1_21CollectiveEpilogueFwdINS6_IJSA_NS7_ILi512EEESA_EEES9_SC_SE_Li256ELb0ELb0ELb0ELb0EEENS1_30DynamicPersistentTileSchedulerILi256ELi32ELb0ELb0ELb1EEEEEEEEEvNT_6ParamsE)
        /*004c*/ 	.short	0x0380
        /*004e*/ 	.short	0x0c80


	//----- nvinfo : EIATTR_SW_WAR
	.align		4
.L_500:
        /*0050*/ 	.byte	0x04, 0x36
        /*0052*/ 	.short	(.L_502 - .L_501)
.L_501:
        /*0054*/ 	.word	0x00000008
.L_502:


//--------------------- .nv.info._ZN7cutlass13device_kernelIN5flash11enable_sm90INS1_16FlashAttnFwdSm90INS1_25CollectiveMainloopFwdSm90ILi2EN4cute5tupleIJNS5_1CILi1EEES8_S8_EEENS6_IJNS7_ILi64EEESA_SA_EEELi512ENS_10bfloat16_tEfNS_4arch4Sm90ELb0ELb1ELb0ELb1ELb0ELb0ELb0ELb0ELb0ELb0ELb0ELb0EEENS1_21CollectiveEpilogueFwdINS6_IJSA_NS7_ILi512EEESA_EEES9_SC_SE_Li256ELb1ELb0ELb0ELb0EEENS1_36VarlenDynamicPersistentTileSchedulerILi64ELi64ELi256ELi32ELb0ELb0ELb1ELb1ELb0ELb1EEEEEEEEEvNT_6ParamsE --------------------------
	.section	.nv.info._ZN7cutlass13device_kernelIN5flash11enable_sm90INS1_16FlashAttnFwdSm90INS1_25CollectiveMainloopFwdSm90ILi2EN4cute5tupleIJNS5_1CILi1EEES8_S8_EEENS6_IJNS7_ILi64EEESA_SA_EEELi512ENS_10bfloat16_tEfNS_4arch4Sm90ELb0ELb1ELb0ELb1ELb0ELb0ELb0ELb0ELb0ELb0ELb0ELb0EEENS1_21CollectiveEpilogueFwdINS6_IJSA_NS7_ILi512EEESA_EEES9_SC_SE_Li256ELb1ELb0ELb0ELb0EEENS1_36VarlenDynamicPersistentTileSchedulerILi64ELi64ELi256ELi32ELb0ELb0ELb1ELb1ELb0ELb1EEEEEEEEEvNT_6ParamsE,"",@"SHT_CUDA_INFO"
	.sectionflags	@""
	.align	4


	//----- nvinfo : EIATTR_CUDA_API_VERSION
	.align		4
        /*0000*/ 	.byte	0x04, 0x37
        /*0002*/ 	.short	(.L_504 - .L_503)
.L_503:
        /*0004*/ 	.word	0x00000082


	//----- nvinfo : EIATTR_KPARAM_INFO
	.align		4
.L_504:
        /*0008*/ 	.byte	0x04, 0x17
        /*000a*/ 	.short	(.L_506 - .L_505)
.L_505:
        /*000c*/ 	.word	0x00000000
        /*0010*/ 	.short	0x0000
        /*0012*/ 	.short	0x0000
        /*0014*/ 	.byte	0x00, 0xf0, 0x01, 0x28


	//----- nvinfo : EIATTR_SPARSE_MMA_MASK
	.align		4
.L_506:
        /*0018*/ 	.byte	0x03, 0x50
        /*001a*/ 	.short	0x0000


	//----- nvinfo : EIATTR_MAXREG_COUNT
	.align		4
        /*001c*/ 	.byte	0x03, 0x1b
        /*001e*/ 	.short	0x00a8


	//----- nvinfo : EIATTR_MERCURY_ISA_VERSION
	.align		4
        /*0020*/ 	.byte	0x03, 0x5f
        /*0022*/ 	.short	0x0101


	//----- nvinfo : EIATTR_VRC_CTA_INIT_COUNT
	.align		4
        /*0024*/ 	.byte	0x02, 0x4a
	.zero		1
	.zero		1


	//----- nvinfo : EIATTR_EXIT_INSTR_OFFSETS
	.align		4
        /*0028*/ 	.byte	0x04, 0x1c
        /*002a*/ 	.short	(.L_508 - .L_507)


	//   ....[0]....
.L_507:
        /*002c*/ 	.word	0x00000010


	//----- nvinfo : EIATTR_MAX_THREADS
	.align		4
.L_508:
        /*0030*/ 	.byte	0x04, 0x05
        /*0032*/ 	.short	(.L_510 - .L_509)
.L_509:
        /*0034*/ 	.word	0x00000180
        /*0038*/ 	.word	0x00000001
        /*003c*/ 	.word	0x00000001


	//----- nvinfo : EIATTR_CBANK_PARAM_SIZE
	.align		4
.L_510:
        /*0040*/ 	.byte	0x03, 0x19
        /*0042*/ 	.short	0x0a00


	//----- nvinfo : EIATTR_PARAM_CBANK
	.align		4
        /*0044*/ 	.byte	0x04, 0x0a
        /*0046*/ 	.short	(.L_512 - .L_511)
	.align		4
.L_511:
        /*0048*/ 	.word	index@(.nv.constant0._ZN7cutlass13device_kernelIN5flash11enable_sm90INS1_16FlashAttnFwdSm90INS1_25CollectiveMainloopFwdSm90ILi2EN4cute5tupleIJNS5_1CILi1EEES8_S8_EEENS6_IJNS7_ILi64EEESA_SA_EEELi512ENS_10bfloat16_tEfNS_4arch4Sm90ELb0ELb1ELb0ELb1ELb0ELb0ELb0ELb0ELb0ELb0ELb0ELb0EEENS1_21CollectiveEpilogueFwdINS6_IJSA_NS7_ILi512EEESA_EEES9_SC_SE_Li256ELb1ELb0ELb0ELb0EEENS1_36VarlenDynamicPersistentTileSchedulerILi64ELi64ELi256ELi32ELb0ELb0ELb1ELb1ELb0ELb1EEEEEEEEEvNT_6ParamsE)
        /*004c*/ 	.short	0x0380
        /*004e*/ 	.short	0x0a00


	//----- nvinfo : EIATTR_SW_WAR
	.align		4
.L_512:
        /*0050*/ 	.byte	0x04, 0x36
        /*0052*/ 	.short	(.L_514 - .L_513)
.L_513:
        /*0054*/ 	.word	0x00000008
.L_514:


//--------------------- .nv.info._ZN7cutlass13device_kernelIN5flash11enable_sm90INS1_16FlashAttnFwdSm90INS1_25CollectiveMainloopFwdSm90ILi2EN4cute5tupleIJNS5_1CILi1EEES8_S8_EEENS6_IJNS7_ILi64EEESA_SA_EEELi512ENS_10bfloat16_tEfNS_4arch4Sm90ELb0ELb1ELb0ELb1ELb0ELb1ELb0ELb0ELb0ELb0ELb0ELb0EEENS1_21CollectiveEpilogueFwdINS6_IJSA_NS7_ILi512EEESA_EEES9_SC_SE_Li256ELb1ELb0ELb0ELb0EEENS1_36VarlenDynamicPersistentTileSchedulerILi64ELi64ELi256ELi32ELb0ELb0ELb1ELb1ELb0ELb1EEEEEEEEEvNT_6ParamsE --------------------------
	.section	.nv.info._ZN7cutlass13device_kernelIN5flash11enable_sm90INS1_16FlashAttnFwdSm90INS1_25CollectiveMainloopFwdSm90ILi2EN4cute5tupleIJNS5_1CILi1EEES8_S8_EEENS6_IJNS7_ILi64EEESA_SA_EEELi512ENS_10bfloat16_tEfNS_4arch4Sm90ELb0ELb1ELb0ELb1ELb0ELb1ELb0ELb0ELb0ELb0ELb0ELb0EEENS1_21CollectiveEpilogueFwdINS6_IJSA_NS7_ILi512EEESA_EEES9_SC_SE_Li256ELb1ELb0ELb0ELb0EEENS1_36VarlenDynamicPersistentTileSchedulerILi64ELi64ELi256ELi32ELb0ELb0ELb1ELb1ELb0ELb1EEEEEEEEEvNT_6ParamsE,"",@"SHT_CUDA_INFO"
	.sectionflags	@""
	.align	4


	//----- nvinfo : EIATTR_CUDA_API_VERSION
	.align		4
        /*0000*/ 	.byte	0x04, 0x37
        /*0002*/ 	.short	(.L_516 - .L_515)
.L_515:
        /*0004*/ 	.word	0x00000082


	//----- nvinfo : EIATTR_KPARAM_INFO
	.align		4
.L_516:
        /*0008*/ 	.byte	0x04, 0x17
        /*000a*/ 	.short	(.L_518 - .L_517)
.L_517:
        /*000c*/ 	.word	0x00000000
        /*0010*/ 	.short	0x0000
        /*0012*/ 	.short	0x0000
        /*0014*/ 	.byte	0x00, 0xf0, 0x01, 0x28


	//----- nvinfo : EIATTR_SPARSE_MMA_MASK
	.align		4
.L_518:
        /*0018*/ 	.byte	0x03, 0x50
        /*001a*/ 	.short	0x0000


	//----- nvinfo : EIATTR_MAXREG_COUNT
	.align		4
        /*001c*/ 	.byte	0x03, 0x1b
        /*001e*/ 	.short	0x00a8


	//----- nvinfo : EIATTR_MERCURY_ISA_VERSION
	.align		4
        /*0020*/ 	.byte	0x03, 0x5f
        /*0022*/ 	.short	0x0101


	//----- nvinfo : EIATTR_VRC_CTA_INIT_COUNT
	.align		4
        /*0024*/ 	.byte	0x02, 0x4a
	.zero		1
	.zero		1


	//----- nvinfo : EIATTR_EXIT_INSTR_OFFSETS
	.align		4
        /*0028*/ 	.byte	0x04, 0x1c
        /*002a*/ 	.short	(.L_520 - .L_519)


	//   ....[0]....
.L_519:
        /*002c*/ 	.word	0x00000010


	//----- nvinfo : EIATTR_MAX_THREADS
	.align		4
.L_520:
        /*0030*/ 	.byte	0x04, 0x05
        /*0032*/ 	.short	(.L_522 - .L_521)
.L_521:
        /*0034*/ 	.word	0x00000180
        /*0038*/ 	.word	0x00000001
        /*003c*/ 	.word	0x00000001


	//----- nvinfo : EIATTR_CBANK_PARAM_SIZE
	.align		4
.L_522:
        /*0040*/ 	.byte	0x03, 0x19
        /*0042*/ 	.short	0x0a00


	//----- nvinfo : EIATTR_PARAM_CBANK
	.align		4
        /*0044*/ 	.byte	0x04, 0x0a
        /*0046*/ 	.short	(.L_524 - .L_523)
	.align		4
.L_523:
        /*0048*/ 	.word	index@(.nv.constant0._ZN7cutlass13device_kernelIN5flash11enable_sm90INS1_16FlashAttnFwdSm90INS1_25CollectiveMainloopFwdSm90ILi2EN4cute5tupleIJNS5_1CILi1EEES8_S8_EEENS6_IJNS7_ILi64EEESA_SA_EEELi512ENS_10bfloat16_tEfNS_4arch4Sm90ELb0ELb1ELb0ELb1ELb0ELb1ELb0ELb0ELb0ELb0ELb0ELb0EEENS1_21CollectiveEpilogueFwdINS6_IJSA_NS7_ILi512EEESA_EEES9_SC_SE_Li256ELb1ELb0ELb0ELb0EEENS1_36VarlenDynamicPersistentTileSchedulerILi64ELi64ELi256ELi32ELb0ELb0ELb1ELb1ELb0ELb1EEEEEEEEEvNT_6ParamsE)
        /*004c*/ 	.short	0x0380
        /*004e*/ 	.short	0x0a00


	//----- nvinfo : EIATTR_SW_WAR
	.align		4
.L_524:
        /*0050*/ 	.byte	0x04, 0x36
        /*0052*/ 	.short	(.L_526 - .L_525)
.L_525:
        /*0054*/ 	.word	0x00000008
.L_526:


//--------------------- .nv.info._ZN7cutlass13device_kernelIN5flash11enable_sm90INS1_16FlashAttnFwdSm90INS1_25CollectiveMainloopFwdSm90ILi2EN4cute5tupleIJNS5_1CILi1EEES8_S8_EEENS6_IJNS7_ILi64EEESA_SA_EEELi512ENS_10bfloat16_tEfNS_4arch4Sm90ELb0ELb1ELb0ELb1ELb0ELb0ELb1ELb0ELb0ELb0ELb0ELb0EEENS1_21CollectiveEpilogueFwdINS6_IJSA_NS7_ILi512EEESA_EEES9_SC_SE_Li256ELb1ELb0ELb0ELb0EEENS1_36VarlenDynamicPersistentTileSchedulerILi64ELi64ELi256ELi32ELb0ELb0ELb1ELb1ELb0ELb1EEEEEEEEEvNT_6ParamsE --------------------------
	.section	.nv.info._ZN7cutlass13device_kernelIN5flash11enable_sm90INS1_16FlashAttnFwdSm90INS1_25CollectiveMainloopFwdSm90ILi2EN4cute5tupleIJNS5_1CILi1EEES8_S8_EEENS6_IJNS7_ILi64EEESA_SA_EEELi512ENS_10bfloat16_tEfNS_4arch4Sm90ELb0ELb1ELb0ELb1ELb0ELb0ELb1ELb0ELb0ELb0ELb0ELb0EEENS1_21CollectiveEpilogueFwdINS6_IJSA_NS7_ILi512EEESA_EEES9_SC_SE_Li256ELb1ELb0ELb0ELb0EEENS1_36VarlenDynamicPersistentTileSchedulerILi64ELi64ELi256ELi32ELb0ELb0ELb1ELb1ELb0ELb1EEEEEEEEEvNT_6ParamsE,"",@"SHT_CUDA_INFO"
	.sectionflags	@""
	.align	4


	//----- nvinfo : EIATTR_CUDA_API_VERSION
	.align		4
        /*0000*/ 	.byte	0x04, 0x37
        /*0002*/ 	.short	(.L_528 - .L_527)
.L_527:
        /*0004*/ 	.word	0x00000082


	//----- nvinfo : EIATTR_KPARAM_INFO
	.align		4
.L_528:
        /*0008*/ 	.byte	0x04, 0x17
        /*000a*/ 	.short	(.L_530 - .L_529)
.L_529:
        /*000c*/ 	.word	0x00000000
        /*0010*/ 	.short	0x0000
        /*0012*/ 	.short	0x0000
        /*0014*/ 	.byte	0x00, 0xf0, 0x01, 0x2c


	//----- nvinfo : EIATTR_SPARSE_MMA_MASK
	.align		4
.L_530:
        /*0018*/ 	.byte	0x03, 0x50
        /*001a*/ 	.short	0x0000


	//----- nvinfo : EIATTR_MAXREG_COUNT
	.align		4
        /*001c*/ 	.byte	0x03, 0x1b
        /*001e*/ 	.short	0x00a8


	//----- nvinfo : EIATTR_MERCURY_ISA_VERSION
	.align		4
        /*0020*/ 	.byte	0x03, 0x5f
        /*0022*/ 	.short	0x0101


	//----- nvinfo : EIATTR_VRC_CTA_INIT_COUNT
	.align		4
        /*0024*/ 	.byte	0x02, 0x4a
	.zero		1
	.zero		1


	//----- nvinfo : EIATTR_EXIT_INSTR_OFFSETS
	.align		4
        /*0028*/ 	.byte	0x04, 0x1c
        /*002a*/ 	.short	(.L_532 - .L_531)


	//   ....[0]....
.L_531:
        /*002c*/ 	.word	0x00000010


	//----- nvinfo : EIATTR_MAX_THREADS
	.align		4
.L_532:
        /*0030*/ 	.byte	0x04, 0x05
        /*0032*/ 	.short	(.L_534 - .L_533)
.L_533:
        /*0034*/ 	.word	0x00000180
        /*0038*/ 	.word	0x00000001
        /*003c*/ 	.word	0x00000001


	//----- nvinfo : EIATTR_CBANK_PARAM_SIZE
	.align		4
.L_534:
        /*0040*/ 	.byte	0x03, 0x19
        /*0042*/ 	.short	0x0b00


	//----- nvinfo : EIATTR_PARAM_CBANK
	.align		4
        /*0044*/ 	.byte	0x04, 0x0a
        /*0046*/ 	.short	(.L_536 - .L_535)
	.align		4
.L_535:
        /*0048*/ 	.word	index@(.nv.constant0._ZN7cutlass13device_kernelIN5flash11enable_sm90INS1_16FlashAttnFwdSm90INS1_25CollectiveMainloopFwdSm90ILi2EN4cute5tupleIJNS5_1CILi1EEES8_S8_EEENS6_IJNS7_ILi64EEESA_SA_EEELi512ENS_10bfloat16_tEfNS_4arch4Sm90ELb0ELb1ELb0ELb1ELb0ELb0ELb1ELb0ELb0ELb0ELb0ELb0EEENS1_21CollectiveEpilogueFwdINS6_IJSA_NS7_ILi512EEESA_EEES9_SC_SE_Li256ELb1ELb0ELb0ELb0EEENS1_36VarlenDynamicPersistentTileSchedulerILi64ELi64ELi256ELi32ELb0ELb0ELb1ELb1ELb0ELb1EEEEEEEEEvNT_6ParamsE)
        /*004c*/ 	.short	0x0380
        /*004e*/ 	.short	0x0b00


	//----- nvinfo : EIATTR_SW_WAR
	.align		4
.L_536:
        /*0050*/ 	.byte	0x04, 0x36
        /*0052*/ 	.short	(.L_538 - .L_537)
.L_537:
        /*0054*/ 	.word	0x00000008
.L_538:


//--------------------- .nv.info._ZN7cutlass13device_kernelIN5flash11enable_sm90INS1_16FlashAttnFwdSm90INS1_25CollectiveMainloopFwdSm90ILi2EN4cute5tupleIJNS5_1CILi1EEES8_S8_EEENS6_IJNS7_ILi64EEESA_SA_EEELi512ENS_10bfloat16_tEfNS_4arch4Sm90ELb0ELb1ELb0ELb1ELb0ELb1ELb1ELb0ELb0ELb0ELb0ELb0EEENS1_21CollectiveEpilogueFwdINS6_IJSA_NS7_ILi512EEESA_EEES9_SC_SE_Li256ELb1ELb0ELb0ELb0EEENS1_36VarlenDynamicPersistentTileSchedulerILi64ELi64ELi256ELi32ELb0ELb0ELb1ELb1ELb0ELb1EEEEEEEEEvNT_6ParamsE --------------------------
	.section	.nv.info._ZN7cutlass13device_kernelIN5flash11enable_sm90INS1_16FlashAttnFwdSm90INS1_25CollectiveMainloopFwdSm90ILi2EN4cute5tupleIJNS5_1CILi1EEES8_S8_EEENS6_IJNS7_ILi64EEESA_SA_EEELi512ENS_10bfloat16_tEfNS_4arch4Sm90ELb0ELb1ELb0ELb1ELb0ELb1ELb1ELb0ELb0ELb0ELb0ELb0EEENS1_21CollectiveEpilogueFwdINS6_IJSA_NS7_ILi512EEESA_EEES9_SC_SE_Li256ELb1ELb0ELb0ELb0EEENS1_36VarlenDynamicPersistentTileSchedulerILi64ELi64ELi256ELi32ELb0ELb0ELb1ELb1ELb0ELb1EEEEEEEEEvNT_6ParamsE,"",@"SHT_CUDA_INFO"
	.sectionflags	@""
	.align	4


	//----- nvinfo : EIATTR_CUDA_API_VERSION
	.align		4
        /*0000*/ 	.byte	0x04, 0x37
        /*0002*/ 	.short	(.L_540 - .L_539)
.L_539:
        /*0004*/ 	.word	0x00000082


	//----- nvinfo : EIATTR_KPARAM_INFO
	.align		4
.L_540:
        /*0008*/ 	.byte	0x04, 0x17
        /*000a*/ 	.short	(.L_542 - .L_541)
.L_541:
        /*000c*/ 	.word	0x00000000
        /*0010*/ 	.short	0x0000
        /*0012*/ 	.short	0x0000
        /*0014*/ 	.byte	0x00, 0xf0, 0x01, 0x2c


	//----- nvinfo : EIATTR_SPARSE_MMA_MASK
	.align		4
.L_542:
        /*0018*/ 	.byte	0x03, 0x50
        /*001a*/ 	.short	0x0000


	//----- nvinfo : EIATTR_MAXREG_COUNT
	.align		4
        /*001c*/ 	.byte	0x03, 0x1b
        /*001e*/ 	.short	0x00a8


	//----- nvinfo : EIATTR_MERCURY_ISA_VERSION
	.align		4
        /*0020*/ 	.byte	0x03, 0x5f
        /*0022*/ 	.short	0x0101


	//----- nvinfo : EIATTR_VRC_CTA_INIT_COUNT
	.align		4
        /*0024*/ 	.byte	0x02, 0x4a
	.zero		1
	.zero		1


	//----- nvinfo : EIATTR_EXIT_INSTR_OFFSETS
	.align		4
        /*0028*/ 	.byte	0x04, 0x1c
        /*002a*/ 	.short	(.L_544 - .L_543)


	//   ....[0]....
.L_543:
        /*002c*/ 	.word	0x00000010


	//----- nvinfo : EIATTR_MAX_THREADS
	.align		4
.L_544:
        /*0030*/ 	.byte	0x04, 0x05
        /*0032*/ 	.short	(.L_546 - .L_545)
.L_545:
        /*0034*/ 	.word	0x00000180
        /*0038*/ 	.word	0x00000001
        /*003c*/ 	.word	0x00000001


	//----- nvinfo : EIATTR_CBANK_PARAM_SIZE
	.align		4
.L_546:
        /*0040*/ 	.byte	0x03, 0x19
        /*0042*/ 	.short	0x0b00


	//----- nvinfo : EIATTR_PARAM_CBANK
	.align		4
        /*0044*/ 	.byte	0x04, 0x0a
        /*0046*/ 	.short	(.L_548 - .L_547)
	.align		4
.L_547:
        /*0048*/ 	.word	index@(.nv.constant0._ZN7cutlass13device_kernelIN5flash11enable_sm90INS1_16FlashAttnFwdSm90INS1_25CollectiveMainloopFwdSm90ILi2EN4cute5tupleIJNS5_1CILi1EEES8_S8_EEENS6_IJNS7_ILi64EEESA_SA_EEELi512ENS_10bfloat16_tEfNS_4arch4Sm90ELb0ELb1ELb0ELb1ELb0ELb1ELb1ELb0ELb0ELb0ELb0ELb0EEENS1_21CollectiveEpilogueFwdINS6_IJSA_NS7_ILi512EEESA_EEES9_SC_SE_Li256ELb1ELb0ELb0ELb0EEENS1_36VarlenDynamicPersistentTileSchedulerILi64ELi64ELi256ELi32ELb0ELb0ELb1ELb1ELb0ELb1EEEEEEEEEvNT_6ParamsE)
        /*004c*/ 	.short	0x0380
        /*004e*/ 	.short	0x0b00


	//----- nvinfo : EIATTR_SW_WAR
	.align		4
.L_548:
        /*0050*/ 	.byte	0x04, 0x36
        /*0052*/ 	.short	(.L_550 - .L_549)
.L_549:
        /*0054*/ 	.word	0x00000008
.L_550:


//--------------------- .nv.info._ZN7cutlass13device_kernelIN5flash11enable_sm90INS1_16FlashAttnFwdSm90INS1_25CollectiveMainloopFwdSm90ILi2EN4cute5tupleIJNS5_1CILi1EEES8_S8_EEENS6_IJNS7_ILi64EEESA_SA_EEELi512ENS_10bfloat16_tEfNS_4arch4Sm90ELb1ELb0ELb0ELb0ELb0ELb0ELb0ELb0ELb0ELb0ELb0ELb0EEENS1_21CollectiveEpilogueFwdINS6_IJSA_NS7_ILi512EEESA_EEES9_SC_SE_Li256ELb0ELb0ELb0ELb0EEENS1_30DynamicPersistentTileSchedulerILi256ELi32ELb0ELb0ELb1EEEEEEEEEvNT_6ParamsE --------------------------
	.section	.nv.info._ZN7cutlass13device_kernelIN5flash11enable_sm90INS1_16FlashAttnFwdSm90INS1_25CollectiveMainloopFwdSm90ILi2EN4cute5tupleIJNS5_1CILi1EEES8_S8_EEENS6_IJNS7_ILi64EEESA_SA_EEELi512ENS_10bfloat16_tEfNS_4arch4Sm90ELb1ELb0ELb0ELb0ELb0ELb0ELb0ELb0ELb0ELb0ELb0ELb0EEENS1_21CollectiveEpilogueFwdINS6_IJSA_NS7_ILi512EEESA_EEES9_SC_SE_Li256ELb0ELb0ELb0ELb0EEENS1_30DynamicPersistentTileSchedulerILi256ELi32ELb0ELb0ELb1EEEEEEEEEvNT_6ParamsE,"",@"SHT_CUDA_INFO"
	.sectionflags	@""
	.align	4


	//----- nvinfo : EIATTR_CUDA_API_VERSION
	.align		4
        /*0000*/ 	.byte	0x04, 0x37
        /*0002*/ 	.short	(.L_552 - .L_551)
.L_551:
        /*0004*/ 	.word	0x00000082


	//----- nvinfo : EIATTR_KPARAM_INFO
	.align		4
.L_552:
        /*0008*/ 	.byte	0x04, 0x17
        /*000a*/ 	.short	(.L_554 - .L_553)
.L_553:
        /*000c*/ 	.word	0x00000000
        /*0010*/ 	.short	0x0000
        /*0012*/ 	.short	0x0000
        /*0014*/ 	.byte	0x00, 0xf0, 0x01, 0x2e


	//----- nvinfo : EIATTR_SPARSE_MMA_MASK
	.align		4
.L_554:
        /*0018*/ 	.byte	0x03, 0x50
        /*001a*/ 	.short	0x0000


	//----- nvinfo : EIATTR_MAXREG_COUNT
	.align		4
        /*001c*/ 	.byte	0x03, 0x1b
        /*001e*/ 	.short	0x00a8


	//----- nvinfo : EIATTR_MERCURY_ISA_VERSION
	.align		4
        /*0020*/ 	.byte	0x03, 0x5f
        /*0022*/ 	.short	0x0101


	//----- nvinfo : EIATTR_VRC_CTA_INIT_COUNT
	.align		4
        /*0024*/ 	.byte	0x02, 0x4a
	.zero		1
	.zero		1


	//----- nvinfo : EIATTR_EXIT_INSTR_OFFSETS
	.align		4
        /*0028*/ 	.byte	0x04, 0x1c
        /*002a*/ 	.short	(.L_556 - .L_555)


	//   ....[0]....
.L_555:
        /*002c*/ 	.word	0x00000010


	//----- nvinfo : EIATTR_MAX_THREADS
	.align		4
.L_556:
        /*0030*/ 	.byte	0x04, 0x05
        /*0032*/ 	.short	(.L_558 - .L_557)
.L_557:
        /*0034*/ 	.word	0x00000180
        /*0038*/ 	.word	0x00000001
        /*003c*/ 	.word	0x00000001


	//----- nvinfo : EIATTR_CBANK_PARAM_SIZE
	.align		4
.L_558:
        /*0040*/ 	.byte	0x03, 0x19
        /*0042*/ 	.short	0x0b80


	//----- nvinfo : EIATTR_PARAM_CBANK
	.align		4
        /*0044*/ 	.byte	0x04, 0x0a
        /*0046*/ 	.short	(.L_560 - .L_559)
	.align		4
.L_559:
        /*0048*/ 	.word	index@(.nv.constant0._ZN7cutlass13device_kernelIN5flash11enable_sm90INS1_16FlashAttnFwdSm90INS1_25CollectiveMainloopFwdSm90ILi2EN4cute5tupleIJNS5_1CILi1EEES8_S8_EEENS6_IJNS7_ILi64EEESA_SA_EEELi512ENS_10bfloat16_tEfNS_4arch4Sm90ELb1ELb0ELb0ELb0ELb0ELb0ELb0ELb0ELb0ELb0ELb0ELb0EEENS1_21CollectiveEpilogueFwdINS6_IJSA_NS7_ILi512EEESA_EEES9_SC_SE_Li256ELb0ELb0ELb0ELb0EEENS1_30DynamicPersistentTileSchedulerILi256ELi32ELb0ELb0ELb1EEEEEEEEEvNT_6ParamsE)
        /*004c*/ 	.short	0x0380
        /*004e*/ 	.short	0x0b80


	//----- nvinfo : EIATTR_SW_WAR
	.align		4
.L_560:
        /*0050*/ 	.byte	0x04, 0x36
        /*0052*/ 	.short	(.L_562 - .L_561)
.L_561:
        /*0054*/ 	.word	0x00000008
.L_562:


//--------------------- .nv.info._ZN7cutlass13device_kernelIN5flash11enable_sm90INS1_16FlashAttnFwdSm90INS1_25CollectiveMainloopFwdSm90ILi2EN4cute5tupleIJNS5_1CILi1EEES8_S8_EEENS6_IJNS7_ILi64EEESA_SA_EEELi512ENS_10bfloat16_tEfNS_4arch4Sm90ELb1ELb0ELb0ELb0ELb0ELb0ELb1ELb0ELb0ELb0ELb0ELb0EEENS1_21CollectiveEpilogueFwdINS6_IJSA_NS7_ILi512EEESA_EEES9_SC_SE_Li256ELb0ELb0ELb0ELb0EEENS1_30DynamicPersistentTileSchedulerILi256ELi32ELb0ELb0ELb1EEEEEEEEEvNT_6ParamsE --------------------------
	.section	.nv.info._ZN7cutlass13device_kernelIN5flash11enable_sm90INS1_16FlashAttnFwdSm90INS1_25CollectiveMainloopFwdSm90ILi2EN4cute5tupleIJNS5_1CILi1EEES8_S8_EEENS6_IJNS7_ILi64EEESA_SA_EEELi512ENS_10bfloat16_tEfNS_4arch4Sm90ELb1ELb0ELb0ELb0ELb0ELb0ELb1ELb0ELb0ELb0ELb0ELb0EEENS1_21CollectiveEpilogueFwdINS6_IJSA_NS7_ILi512EEESA_EEES9_SC_SE_Li256ELb0ELb0ELb0ELb0EEENS1_30DynamicPersistentTileSchedulerILi256ELi32ELb0ELb0ELb1EEEEEEEEEvNT_6ParamsE,"",@"SHT_CUDA_INFO"
	.sectionflags	@""
	.align	4


	//----- nvinfo : EIATTR_CUDA_API_VERSION
	.align		4
        /*0000*/ 	.byte	0x04, 0x37
        /*0002*/ 	.short	(.L_564 - .L_563)
.L_563:
        /*0004*/ 	.word	0x00000082


	//----- nvinfo : EIATTR_KPARAM_INFO
	.align		4
.L_564:
        /*0008*/ 	.byte	0x04, 0x17
        /*000a*/ 	.short	(.L_566 - .L_565)
.L_565:
        /*000c*/ 	.word	0x00000000
        /*0010*/ 	.short	0x0000
        /*0012*/ 	.short	0x0000
        /*0014*/ 	.byte	0x00, 0xf0, 0x01, 0x32


	//----- nvinfo : EIATTR_SPARSE_MMA_MASK
	.align		4
.L_566:
        /*0018*/ 	.byte	0x03, 0x50
        /*001a*/ 	.short	0x0000


	//----- nvinfo : EIATTR_MAXREG_COUNT
	.align		4
        /*001c*/ 	.byte	0x03, 0x1b
        /*001e*/ 	.short	0x00a8


	//----- nvinfo : EIATTR_MERCURY_ISA_VERSION
	.align		4
        /*0020*/ 	.byte	0x03, 0x5f
        /*0022*/ 	.short	0x0101


	//----- nvinfo : EIATTR_VRC_CTA_INIT_COUNT
	.align		4
        /*0024*/ 	.byte	0x02, 0x4a
	.zero		1
	.zero		1


	//----- nvinfo : EIATTR_EXIT_INSTR_OFFSETS
	.align		4
        /*0028*/ 	.byte	0x04, 0x1c
        /*002a*/ 	.short	(.L_568 - .L_567)


	//   ....[0]....
.L_567:
        /*002c*/ 	.word	0x00000010


	//----- nvinfo : EIATTR_MAX_THREADS
	.align		4
.L_568:
        /*0030*/ 	.byte	0x04, 0x05
        /*0032*/ 	.short	(.L_570 - .L_569)
.L_569:
        /*0034*/ 	.word	0x00000180
        /*0038*/ 	.word	0x00000001
        /*003c*/ 	.word	0x00000001


	//----- nvinfo : EIATTR_CBANK_PARAM_SIZE
	.align		4
.L_570:
        /*0040*/ 	.byte	0x03, 0x19
        /*0042*/ 	.short	0x0c80


	//----- nvinfo : EIATTR_PARAM_CBANK
	.align		4
        /*0044*/ 	.byte	0x04, 0x0a
        /*0046*/ 	.short	(.L_572 - .L_571)
	.align		4
.L_571:
        /*0048*/ 	.word	index@(.nv.constant0._ZN7cutlass13device_kernelIN5flash11enable_sm90INS1_16FlashAttnFwdSm90INS1_25CollectiveMainloopFwdSm90ILi2EN4cute5tupleIJNS5_1CILi1EEES8_S8_EEENS6_IJNS7_ILi64EEESA_SA_EEELi512ENS_10bfloat16_tEfNS_4arch4Sm90ELb1ELb0ELb0ELb0ELb0ELb0ELb1ELb0ELb0ELb0ELb0ELb0EEENS1_21CollectiveEpilogueFwdINS6_IJSA_NS7_ILi512EEESA_EEES9_SC_SE_Li256ELb0ELb0ELb0ELb0EEENS1_30DynamicPersistentTileSchedulerILi256ELi32ELb0ELb0ELb1EEEEEEEEEvNT_6ParamsE)
        /*004c*/ 	.short	0x0380
        /*004e*/ 	.short	0x0c80


	//----- nvinfo : EIATTR_SW_WAR
	.align		4
.L_572:
        /*0050*/ 	.byte	0x04, 0x36
        /*0052*/ 	.short	(.L_574 - .L_573)
.L_573:
        /*0054*/ 	.word	0x00000008
.L_574:


//--------------------- .nv.info._ZN7cutlass13device_kernelIN5flash11enable_sm90INS1_16FlashAttnFwdSm90INS1_25CollectiveMainloopFwdSm90ILi2EN4cute5tupleIJNS5_1CILi1EEES8_S8_EEENS6_IJNS7_ILi64EEESA_SA_EEELi512ENS_10bfloat16_tEfNS_4arch4Sm90ELb1ELb0ELb0ELb1ELb0ELb0ELb0ELb0ELb0ELb0ELb0ELb0EEENS1_21CollectiveEpilogueFwdINS6_IJSA_NS7_ILi512EEESA_EEES9_SC_SE_Li256ELb1ELb0ELb0ELb0EEENS1_36VarlenDynamicPersistentTileSchedulerILi64ELi64ELi256ELi32ELb0ELb0ELb1ELb1ELb1ELb1EEEEEEEEEvNT_6ParamsE --------------------------
	.section	.nv.info._ZN7cutlass13device_kernelIN5flash11enable_sm90INS1_16FlashAttnFwdSm90INS1_25CollectiveMainloopFwdSm90ILi2EN4cute5tupleIJNS5_1CILi1EEES8_S8_EEENS6_IJNS7_ILi64EEESA_SA_EEELi512ENS_10bfloat16_tEfNS_4arch4Sm90ELb1ELb0ELb0ELb1ELb0ELb0ELb0ELb0ELb0ELb0ELb0ELb0EEENS1_21CollectiveEpilogueFwdINS6_IJSA_NS7_ILi512EEESA_EEES9_SC_SE_Li256ELb1ELb0ELb0ELb0EEENS1_36VarlenDynamicPersistentTileSchedulerILi64ELi64ELi256ELi32ELb0ELb0ELb1ELb1ELb1ELb1EEEEEEEEEvNT_6ParamsE,"",@"SHT_CUDA_INFO"
	.sectionflags	@""
	.align	4


	//----- nvinfo : EIATTR_CUDA_API_VERSION
	.align		4
        /*0000*/ 	.byte	0x04, 0x37
        /*0002*/ 	.short	(.L_576 - .L_575)
.L_575:
        /*0004*/ 	.word	0x00000082


	//----- nvinfo : EIATTR_KPARAM_INFO
	.align		4
.L_576:
        /*0008*/ 	.byte	0x04, 0x17
        /*000a*/ 	.short	(.L_578 - .L_577)
.L_577:
        /*000c*/ 	.word	0x00000000
        /*0010*/ 	.short	0x0000
        /*0012*/ 	.short	0x0000
        /*0014*/ 	.byte	0x00, 0xf0, 0x01, 0x28


	//----- nvinfo : EIATTR_SPARSE_MMA_MASK
	.align		4
.L_578:
        /*0018*/ 	.byte	0x03, 0x50
        /*001a*/ 	.short	0x0000


	//----- nvinfo : EIATTR_MAXREG_COUNT
	.align		4
        /*001c*/ 	.byte	0x03, 0x1b
        /*001e*/ 	.short	0x00a8


	//----- nvinfo : EIATTR_MERCURY_ISA_VERSION
	.align		4
        /*0020*/ 	.byte	0x03, 0x5f
        /*0022*/ 	.short	0x0101


	//----- nvinfo : EIATTR_VRC_CTA_INIT_COUNT
	.align		4
        /*0024*/ 	.byte	0x02, 0x4a
	.zero		1
	.zero		1


	//----- nvinfo : EIATTR_EXIT_INSTR_OFFSETS
	.align		4
        /*0028*/ 	.byte	0x04, 0x1c
        /*002a*/ 	.short	(.L_580 - .L_579)


	//   ....[0]....
.L_579:
        /*002c*/ 	.word	0x00000010


	//----- nvinfo : EIATTR_MAX_THREADS
	.align		4
.L_580:
        /*0030*/ 	.byte	0x04, 0x05
        /*0032*/ 	.short	(.L_582 - .L_581)
.L_581:
        /*0034*/ 	.word	0x00000180
        /*0038*/ 	.word	0x00000001
        /*003c*/ 	.word	0x00000001


	//----- nvinfo : EIATTR_CBANK_PARAM_SIZE
	.align		4
.L_582:
        /*0040*/ 	.byte	0x03, 0x19
        /*0042*/ 	.short	0x0a00


	//----- nvinfo : EIATTR_PARAM_CBANK
	.align		4
        /*0044*/ 	.byte	0x04, 0x0a
        /*0046*/ 	.short	(.L_584 - .L_583)
	.align		4
.L_583:
        /*0048*/ 	.word	index@(.nv.constant0._ZN7cutlass13device_kernelIN5flash11enable_sm90INS1_16FlashAttnFwdSm90INS1_25CollectiveMainloopFwdSm90ILi2EN4cute5tupleIJNS5_1CILi1EEES8_S8_EEENS6_IJNS7_ILi64EEESA_SA_EEELi512ENS_10bfloat16_tEfNS_4arch4Sm90ELb1ELb0ELb0ELb1ELb0ELb0ELb0ELb0ELb0ELb0ELb0ELb0EEENS1_21CollectiveEpilogueFwdINS6_IJSA_NS7_ILi512EEESA_EEES9_SC_SE_Li256ELb1ELb0ELb0ELb0EEENS1_36VarlenDynamicPersistentTileSchedulerILi64ELi64ELi256ELi32ELb0ELb0ELb1ELb1ELb1ELb1EEEEEEEEEvNT_6ParamsE)
        /*004c*/ 	.short	0x0380
        /*004e*/ 	.short	0x0a00


	//----- nvinfo : EIATTR_SW_WAR
	.align		4
.L_584:
        /*0050*/ 	.byte	0x04, 0x36
        /*0052*/ 	.short	(.L_586 - .L_585)
.L_585:
        /*0054*/ 	.word	0x00000008
.L_586:


//--------------------- .nv.info._ZN7cutlass13device_kernelIN5flash11enable_sm90INS1_16FlashAttnFwdSm90INS1_25CollectiveMainloopFwdSm90ILi2EN4cute5tupleIJNS5_1CILi1EEES8_S8_EEENS6_IJNS7_ILi64EEESA_SA_EEELi512ENS_10bfloat16_tEfNS_4arch4Sm90ELb1ELb0ELb0ELb1ELb0ELb1ELb0ELb0ELb0ELb0ELb0ELb0EEENS1_21CollectiveEpilogueFwdINS6_IJSA_NS7_ILi512EEESA_EEES9_SC_SE_Li256ELb1ELb0ELb0ELb0EEENS1_36VarlenDynamicPersistentTileSchedulerILi64ELi64ELi256ELi32ELb0ELb0ELb1ELb1ELb1ELb1EEEEEEEEEvNT_6ParamsE --------------------------
	.section	.nv.info._ZN7cutlass13device_kernelIN5flash11enable_sm90INS1_16FlashAttnFwdSm90INS1_25CollectiveMainloopFwdSm90ILi2EN4cute5tupleIJNS5_1CILi1EEES8_S8_EEENS6_IJNS7_ILi64EEESA_SA_EEELi512ENS_10bfloat16_tEfNS_4arch4Sm90ELb1ELb0ELb0ELb1ELb0ELb1ELb0ELb0ELb0ELb0ELb0ELb0EEENS1_21CollectiveEpilogueFwdINS6_IJSA_NS7_ILi512EEESA_EEES9_SC_SE_Li256ELb1ELb0ELb0ELb0EEENS1_36VarlenDynamicPersistentTileSchedulerILi64ELi64ELi256ELi32ELb0ELb0ELb1ELb1ELb1ELb1EEEEEEEEEvNT_6ParamsE,"",@"SHT_CUDA_INFO"
	.sectionflags	@""
	.align	4


	//----- nvinfo : EIATTR_CUDA_API_VERSION
	.align		4
        /*0000*/ 	.byte	0x04, 0x37
        /*0002*/ 	.short	(.L_588 - .L_587)
.L_587:
        /*0004*/ 	.word	0x00000082


	//----- nvinfo : EIATTR_KPARAM_INFO
	.align		4
.L_588:
        /*0008*/ 	.byte	0x04, 0x17
        /*000a*/ 	.short	(.L_590 - .L_589)
.L_589:
        /*000c*/ 	.word	0x00000000
        /*0010*/ 	.short	0x0000
        /*0012*/ 	.short	0x0000
        /*0014*/ 	.byte	0x00, 0xf0, 0x01, 0x28


	//----- nvinfo : EIATTR_SPARSE_MMA_MASK
	.align		4
.L_590:
        /*0018*/ 	.byte	0x03, 0x50
        /*001a*/ 	.short	0x0000


	//----- nvinfo : EIATTR_MAXREG_COUNT
	.align		4
        /*001c*/ 	.byte	0x03, 0x1b
        /*001e*/ 	.short	0x00a8


	//----- nvinfo : EIATTR_MERCURY_ISA_VERSION
	.align		4
        /*0020*/ 	.byte	0x03, 0x5f
        /*0022*/ 	.short	0x0101


	//----- nvinfo : EIATTR_VRC_CTA_INIT_COUNT
	.align		4
        /*0024*/ 	.byte	0x02, 0x4a
	.zero		1
	.zero		1


	//----- nvinfo : EIATTR_EXIT_INSTR_OFFSETS
	.align		4
        /*0028*/ 	.byte	0x04, 0x1c
        /*002a*/ 	.short	(.L_592 - .L_591)


	//   ....[0]....
.L_591:
        /*002c*/ 	.word	0x00000010


	//----- nvinfo : EIATTR_MAX_THREADS
	.align		4
.L_592:
        /*0030*/ 	.byte	0x04, 0x05
        /*0032*/ 	.short	(.L_594 - .L_593)
.L_593:
        /*0034*/ 	.word	0x00000180
        /*0038*/ 	.word	0x00000001
        /*003c*/ 	.word	0x00000001


	//----- nvinfo : EIATTR_CBANK_PARAM_SIZE
	.align		4
.L_594:
        /*0040*/ 	.byte	0x03, 0x19
        /*0042*/ 	.short	0x0a00


	//----- nvinfo : EIATTR_PARAM_CBANK
	.align		4
        /*0044*/ 	.byte	0x04, 0x0a
        /*0046*/ 	.short	(.L_596 - .L_595)
	.align		4
.L_595:
        /*0048*/ 	.word	index@(.nv.constant0._ZN7cutlass13device_kernelIN5flash11enable_sm90INS1_16FlashAttnFwdSm90INS1_25CollectiveMainloopFwdSm90ILi2EN4cute5tupleIJNS5_1CILi1EEES8_S8_EEENS6_IJNS7_ILi64EEESA_SA_EEELi512ENS_10bfloat16_tEfNS_4arch4Sm90ELb1ELb0ELb0ELb1ELb0ELb1ELb0ELb0ELb0ELb0ELb0ELb0EEENS1_21CollectiveEpilogueFwdINS6_IJSA_NS7_ILi512EEESA_EEES9_SC_SE_Li256ELb1ELb0ELb0ELb0EEENS1_36VarlenDynamicPersistentTileSchedulerILi64ELi64ELi256ELi32ELb0ELb0ELb1ELb1ELb1ELb1EEEEEEEEEvNT_6ParamsE)
        /*004c*/ 	.short	0x0380
        /*004e*/ 	.short	0x0a00


	//----- nvinfo : EIATTR_SW_WAR
	.align		4
.L_596:
        /*0050*/ 	.byte	0x04, 0x36
        /*0052*/ 	.short	(.L_598 - .L_597)
.L_597:
        /*0054*/ 	.word	0x00000008
.L_598:


//--------------------- .nv.info._ZN7cutlass13device_kernelIN5flash11enable_sm90INS1_16FlashAttnFwdSm90INS1_25CollectiveMainloopFwdSm90ILi2EN4cute5tupleIJNS5_1CILi1EEES8_S8_EEENS6_IJNS7_ILi64EEESA_SA_EEELi512ENS_10bfloat16_tEfNS_4arch4Sm90ELb1ELb0ELb0ELb1ELb0ELb0ELb1ELb0ELb0ELb0ELb0ELb0EEENS1_21CollectiveEpilogueFwdINS6_IJSA_NS7_ILi512EEESA_EEES9_SC_SE_Li256ELb1ELb0ELb0ELb0EEENS1_36VarlenDynamicPersistentTileSchedulerILi64ELi64ELi256ELi32ELb0ELb0ELb1ELb1ELb1ELb1EEEEEEEEEvNT_6ParamsE --------------------------
	.section	.nv.info._ZN7cutlass13device_kernelIN5flash11enable_sm90INS1_16FlashAttnFwdSm90INS1_25CollectiveMainloopFwdSm90ILi2EN4cute5tupleIJNS5_1CILi1EEES8_S8_EEENS6_IJNS7_ILi64EEESA_SA_EEELi512ENS_10bfloat16_tEfNS_4arch4Sm90ELb1ELb0ELb0ELb1ELb0ELb0ELb1ELb0ELb0ELb0ELb0ELb0EEENS1_21CollectiveEpilogueFwdINS6_IJSA_NS7_ILi512EEESA_EEES9_SC_SE_Li256ELb1ELb0ELb0ELb0EEENS1_36VarlenDynamicPersistentTileSchedulerILi64ELi64ELi256ELi32ELb0ELb0ELb1ELb1ELb1ELb1EEEEEEEEEvNT_6ParamsE,"",@"SHT_CUDA_INFO"
	.sectionflags	@""
	.align	4


	//----- nvinfo : EIATTR_CUDA_API_VERSION
	.align		4
        /*0000*/ 	.byte	0x04, 0x37
        /*0002*/ 	.short	(.L_600 - .L_599)
.L_599:
        /*0004*/ 	.word	0x00000082


	//----- nvinfo : EIATTR_KPARAM_INFO
	.align		4
.L_600:
        /*0008*/ 	.byte	0x04, 0x17
        /*000a*/ 	.short	(.L_602 - .L_601)
.L_601:
        /*000c*/ 	.word	0x00000000
        /*0010*/ 	.short	0x0000
        /*0012*/ 	.short	0x0000
        /*0014*/ 	.byte	0x00, 0xf0, 0x01, 0x2c


	//----- nvinfo : EIATTR_SPARSE_MMA_MASK
	.align		4
.L_602:
        /*0018*/ 	.byte	0x03, 0x50
        /*001a*/ 	.short	0x0000


	//----- nvinfo : EIATTR_MAXREG_COUNT
	.align		4
        /*001c*/ 	.byte	0x03, 0x1b
        /*001e*/ 	.short	0x00a8


	//----- nvinfo : EIATTR_MERCURY_ISA_VERSION
	.align		4
        /*0020*/ 	.byte	0x03, 0x5f
        /*0022*/ 	.short	0x0101


	//----- nvinfo : EIATTR_VRC_CTA_INIT_COUNT
	.align		4
        /*0024*/ 	.byte	0x02, 0x4a
	.zero		1
	.zero		1


	//----- nvinfo : EIATTR_EXIT_INSTR_OFFSETS
	.align		4
        /*0028*/ 	.byte	0x04, 0x1c
        /*002a*/ 	.short	(.L_604 - .L_603)


	//   ....[0]....
.L_603:
        /*002c*/ 	.word	0x00000010


	//----- nvinfo : EIATTR_MAX_THREADS
	.align		4
.L_604:
        /*0030*/ 	.byte	0x04, 0x05
        /*0032*/ 	.short	(.L_606 - .L_605)
.L_605:
        /*0034*/ 	.word	0x00000180
        /*0038*/ 	.word	0x00000001
        /*003c*/ 	.word	0x00000001


	//----- nvinfo : EIATTR_CBANK_PARAM_SIZE
	.align		4
.L_606:
        /*0040*/ 	.byte	0x03, 0x19
        /*0042*/ 	.short	0x0b00


	//----- nvinfo : EIATTR_PARAM_CBANK
	.align		4
        /*0044*/ 	.byte	0x04, 0x0a
        /*0046*/ 	.short	(.L_608 - .L_607)
	.align		4
.L_607:
        /*0048*/ 	.word	index@(.nv.constant0._ZN7cutlass13device_kernelIN5flash11enable_sm90INS1_16FlashAttnFwdSm90INS1_25CollectiveMainloopFwdSm90ILi2EN4cute5tupleIJNS5_1CILi1EEES8_S8_EEENS6_IJNS7_ILi64EEESA_SA_EEELi512ENS_10bfloat16_tEfNS_4arch4Sm90ELb1ELb0ELb0ELb1ELb0ELb0ELb1ELb0ELb0ELb0ELb0ELb0EEENS1_21CollectiveEpilogueFwdINS6_IJSA_NS7_ILi512EEESA_EEES9_SC_SE_Li256ELb1ELb0ELb0ELb0EEENS1_36VarlenDynamicPersistentTileSchedulerILi64ELi64ELi256ELi32ELb0ELb0ELb1ELb1ELb1ELb1EEEEEEEEEvNT_6ParamsE)
        /*004c*/ 	.short	0x0380
        /*004e*/ 	.short	0x0b00


	//----- nvinfo : EIATTR_SW_WAR
	.align		4
.L_608:
        /*0050*/ 	.byte	0x04, 0x36
        /*0052*/ 	.short	(.L_610 - .L_609)
.L_609:
        /*0054*/ 	.word	0x00000008
.L_610:


//--------------------- .nv.info._ZN7cutlass13device_kernelIN5flash11enable_sm90INS1_16FlashAttnFwdSm90INS1_25CollectiveMainloopFwdSm90ILi2EN4cute5tupleIJNS5_1CILi1EEES8_S8_EEENS6_IJNS7_ILi64EEESA_SA_EEELi512ENS_10bfloat16_tEfNS_4arch4Sm90ELb1ELb0ELb0ELb1ELb0ELb1ELb1ELb0ELb0ELb0ELb0ELb0EEENS1_21CollectiveEpilogueFwdINS6_IJSA_NS7_ILi512EEESA_EEES9_SC_SE_Li256ELb1ELb0ELb0ELb0EEENS1_36VarlenDynamicPersistentTileSchedulerILi64ELi64ELi256ELi32ELb0ELb0ELb1ELb1ELb1ELb1EEEEEEEEEvNT_6ParamsE --------------------------
	.section	.nv.info._ZN7cutlass13device_kernelIN5flash11enable_sm90INS1_16FlashAttnFwdSm90INS1_25CollectiveMainloopFwdSm90ILi2EN4cute5tupleIJNS5_1CILi1EEES8_S8_EEENS6_IJNS7_ILi64EEESA_SA_EEELi512ENS_10bfloat16_tEfNS_4arch4Sm90ELb1ELb0ELb0ELb1ELb0ELb1ELb1ELb0ELb0ELb0ELb0ELb0EEENS1_21CollectiveEpilogueFwdINS6_IJSA_NS7_ILi512EEESA_EEES9_SC_SE_Li256ELb1ELb0ELb0ELb0EEENS1_36VarlenDynamicPersistentTileSchedulerILi64ELi64ELi256ELi32ELb0ELb0ELb1ELb1ELb1ELb1EEEEEEEEEvNT_6ParamsE,"",@"SHT_CUDA_INFO"
	.sectionflags	@""
	.align	4


	//----- nvinfo : EIATTR_CUDA_API_VERSION
	.align		4
        /*0000*/ 	.byte	0x04, 0x37
        /*0002*/ 	.short	(.L_612 - .L_611)
.L_611:
        /*0004*/ 	.word	0x00000082


	//----- nvinfo : EIATTR_KPARAM_INFO
	.align		4
.L_612:
        /*0008*/ 	.byte	0x04, 0x17
        /*000a*/ 	.short	(.L_614 - .L_613)
.L_613:
        /*000c*/ 	.word	0x00000000
        /*0010*/ 	.short	0x0000
        /*0012*/ 	.short	0x0000
        /*0014*/ 	.byte	0x00, 0xf0, 0x01, 0x2c


	//----- nvinfo : EIATTR_SPARSE_MMA_MASK
	.align		4
.L_614:
        /*0018*/ 	.byte	0x03, 0x50
        /*001a*/ 	.short	0x0000


	//----- nvinfo : EIATTR_MAXREG_COUNT
	.align		4
        /*001c*/ 	.byte	0x03, 0x1b
        /*001e*/ 	.short	0x00a8


	//----- nvinfo : EIATTR_MERCURY_ISA_VERSION
	.align		4
        /*0020*/ 	.byte	0x03, 0x5f
        /*0022*/ 	.short	0x0101


	//----- nvinfo : EIATTR_VRC_CTA_INIT_COUNT
	.align		4
        /*0024*/ 	.byte	0x02, 0x4a
	.zero		1
	.zero		1


	//----- nvinfo : EIATTR_EXIT_INSTR_OFFSETS
	.align		4
        /*0028*/ 	.byte	0x04, 0x1c
        /*002a*/ 	.short	(.L_616 - .L_615)


	//   ....[0]....
.L_615:
        /*002c*/ 	.word	0x00000010


	//----- nvinfo : EIATTR_MAX_THREADS
	.align		4
.L_616:
        /*0030*/ 	.byte	0x04, 0x05
        /*0032*/ 	.short	(.L_618 - .L_617)
.L_617:
        /*0034*/ 	.word	0x00000180
        /*0038*/ 	.word	0x00000001
        /*003c*/ 	.word	0x00000001


	//----- nvinfo : EIATTR_CBANK_PARAM_SIZE
	.align		4
.L_618:
        /*0040*/ 	.byte	0x03, 0x19
        /*0042*/ 	.short	0x0b00


	//----- nvinfo : EIATTR_PARAM_CBANK
	.align		4
        /*0044*/ 	.byte	0x04, 0x0a
        /*0046*/ 	.short	(.L_620 - .L_619)
	.align		4
.L_619:
        /*0048*/ 	.word	index@(.nv.constant0._ZN7cutlass13device_kernelIN5flash11enable_sm90INS1_16FlashAttnFwdSm90INS1_25CollectiveMainloopFwdSm90ILi2EN4cute5tupleIJNS5_1CILi1EEES8_S8_EEENS6_IJNS7_ILi64EEESA_SA_EEELi512ENS_10bfloat16_tEfNS_4arch4Sm90ELb1ELb0ELb0ELb1ELb0ELb1ELb1ELb0ELb0ELb0ELb0ELb0EEENS1_21CollectiveEpilogueFwdINS6_IJSA_NS7_ILi512EEESA_EEES9_SC_SE_Li256ELb1ELb0ELb0ELb0EEENS1_36VarlenDynamicPersistentTileSchedulerILi64ELi64ELi256ELi32ELb0ELb0ELb1ELb1ELb1ELb1EEEEEEEEEvNT_6ParamsE)
        /*004c*/ 	.short	0x0380
        /*004e*/ 	.short	0x0b00


	//----- nvinfo : EIATTR_SW_WAR
	.align		4
.L_620:
        /*0050*/ 	.byte	0x04, 0x36
        /*0052*/ 	.short	(.L_622 - .L_621)
.L_621:
        /*0054*/ 	.word	0x00000008
.L_622:


//--------------------- .nv.info._ZN7cutlass13device_kernelIN5flash11enable_sm90INS1_16FlashAttnFwdSm90INS1_25CollectiveMainloopFwdSm90ILi2EN4cute5tupleIJNS5_1CILi1EEES8_S8_EEENS6_IJNS7_ILi128EEENS7_ILi96EEENS7_ILi64EEEEEELi256ENS_10bfloat16_tEfNS_4arch4Sm90ELb0ELb0ELb0ELb0ELb0ELb0ELb0ELb1ELb0ELb0ELb0ELb0EEENS1_21CollectiveEpilogueFwdINS6_IJSA_NS7_ILi256EEESB_EEES9_SE_SG_Li256ELb0ELb0ELb0ELb0EEENS1_29StaticPersistentTileSchedulerILb0EEEEEEEEEvNT_6ParamsE --------------------------
	.section	.nv.info._ZN7cutlass13device_kernelIN5flash11enable_sm90INS1_16FlashAttnFwdSm90INS1_25CollectiveMainloopFwdSm90ILi2EN4cute5tupleIJNS5_1CILi1EEES8_S8_EEENS6_IJNS7_ILi128EEENS7_ILi96EEENS7_ILi64EEEEEELi256ENS_10bfloat16_tEfNS_4arch4Sm90ELb0ELb0ELb0ELb0ELb0ELb0ELb0ELb1ELb0ELb0ELb0ELb0EEENS1_21CollectiveEpilogueFwdINS6_IJSA_NS7_ILi256EEESB_EEES9_SE_SG_Li256ELb0ELb0ELb0ELb0EEENS1_29StaticPersistentTileSchedulerILb0EEEEEEEEEvNT_6ParamsE,"",@"SHT_CUDA_INFO"
	.sectionflags	@""
	.align	4


	//----- nvinfo : EIATTR_CUDA_API_VERSION
	.align		4
        /*0000*/ 	.byte	0x04, 0x37
        /*0002*/ 	.short	(.L_624 - .L_623)
.L_623:
        /*0004*/ 	.word	0x00000082


	//----- nvinfo : EIATTR_KPARAM_INFO
	.align		4
.L_624:
        /*0008*/ 	.byte	0x04, 0x17
        /*000a*/ 	.short	(.L_626 - .L_625)
.L_625:
        /*000c*/ 	.word	0x00000000
        /*0010*/ 	.short	0x0000
        /*0012*/ 	.short	0x0000
        /*0014*/ 	.byte	0x00, 0xf0, 0x01, 0x2e


	//----- nvinfo : EIATTR_SPARSE_MMA_MASK
	.align		4
.L_626:
        /*0018*/ 	.byte	0x03, 0x50
        /*001a*/ 	.short	0x0000


	//----- nvinfo : EIATTR_MAXREG_COUNT
	.align		4
        /*001c*/ 	.byte	0x03, 0x1b
        /*001e*/ 	.short	0x00a8


	//----- nvinfo : EIATTR_MERCURY_ISA_VERSION
	.align		4
        /*0020*/ 	.byte	0x03, 0x5f
        /*0022*/ 	.short	0x0101


	//----- nvinfo : EIATTR_VRC_CTA_INIT_COUNT
	.align		4
        /*0024*/ 	.byte	0x02, 0x4a
	.zero		1
	.zero		1


	//----- nvinfo : EIATTR_EXIT_INSTR_OFFSETS
	.align		4
        /*0028*/ 	.byte	0x04, 0x1c
        /*002a*/ 	.short	(.L_628 - .L_627)


	//   ....[0]....
.L_627:
        /*002c*/ 	.word	0x00000010


	//----- nvinfo : EIATTR_MAX_THREADS
	.align		4
.L_628:
        /*0030*/ 	.byte	0x04, 0x05
        /*0032*/ 	.short	(.L_630 - .L_629)
.L_629:
        /*0034*/ 	.word	0x00000180
        /*0038*/ 	.word	0x00000001
        /*003c*/ 	.word	0x00000001


	//----- nvinfo : EIATTR_CBANK_PARAM_SIZE
	.align		4
.L_630:
        /*0040*/ 	.byte	0x03, 0x19
        /*0042*/ 	.short	0x0b80


	//----- nvinfo : EIATTR_PARAM_CBANK
	.align		4
        /*0044*/ 	.byte	0x04, 0x0a
        /*0046*/ 	.short	(.L_632 - .L_631)
	.align		4
.L_631:
        /*0048*/ 	.word	index@(.nv.constant0._ZN7cutlass13device_kernelIN5flash11enable_sm90INS1_16FlashAttnFwdSm90INS1_25CollectiveMainloopFwdSm90ILi2EN4cute5tupleIJNS5_1CILi1EEES8_S8_EEENS6_IJNS7_ILi128EEENS7_ILi96EEENS7_ILi64EEEEEELi256ENS_10bfloat16_tEfNS_4arch4Sm90ELb0ELb0ELb0ELb0ELb0ELb0ELb0ELb1ELb0ELb0ELb0ELb0EEENS1_21CollectiveEpilogueFwdINS6_IJSA_NS7_ILi256EEESB_EEES9_SE_SG_Li256ELb0ELb0ELb0ELb0EEENS1_29StaticPersistentTileSchedulerILb0EEEEEEEEEvNT_6ParamsE)
        /*004c*/ 	.short	0x0380
        /*004e*/ 	.short	0x0b80


	//----- nvinfo : EIATTR_SW_WAR
	.align		4
.L_632:
        /*0050*/ 	.byte	0x04, 0x36
        /*0052*/ 	.short	(.L_634 - .L_633)
.L_633:
        /*0054*/ 	.word	0x00000008
.L_634:


//--------------------- .nv.info._ZN7cutlass13device_kernelIN5flash11enable_sm90INS1_16FlashAttnFwdSm90INS1_25CollectiveMainloopFwdSm90ILi2EN4cute5tupleIJNS5_1CILi1EEES8_S8_EEENS6_IJNS7_ILi128EEENS7_ILi96EEENS7_ILi64EEEEEELi256ENS_10bfloat16_tEfNS_4arch4Sm90ELb0ELb0ELb0ELb0ELb0ELb0ELb1ELb1ELb0ELb0ELb0ELb0EEENS1_21CollectiveEpilogueFwdINS6_IJSA_NS7_ILi256EEESB_EEES9_SE_SG_Li256ELb0ELb0ELb0ELb0EEENS1_29StaticPersistentTileSchedulerILb0EEEEEEEEEvNT_6ParamsE --------------------------
	.section	.nv.info._ZN7cutlass13device_kernelIN5flash11enable_sm90INS1_16FlashAttnFwdSm90INS1_25CollectiveMainloopFwdSm90ILi2EN4cute5tupleIJNS5_1CILi1EEES8_S8_EEENS6_IJNS7_ILi128EEENS7_ILi96EEENS7_ILi64EEEEEELi256ENS_10bfloat16_tEfNS_4arch4Sm90ELb0ELb0ELb0ELb0ELb0ELb0ELb1ELb1ELb0ELb0ELb0ELb0EEENS1_21CollectiveEpilogueFwdINS6_IJSA_NS7_ILi256EEESB_EEES9_SE_SG_Li256ELb0ELb0ELb0ELb0EEENS1_29StaticPersistentTileSchedulerILb0EEEEEEEEEvNT_6ParamsE,"",@"SHT_CUDA_INFO"
	.sectionflags	@""
	.align	4


	//----- nvinfo : EIATTR_CUDA_API_VERSION
	.align		4
        /*0000*/ 	.byte	0x04, 0x37
        /*0002*/ 	.short	(.L_636 - .L_635)
.L_635:
        /*0004*/ 	.word	0x00000082


	//----- nvinfo : EIATTR_KPARAM_INFO
	.align		4
.L_636:
        /*0008*/ 	.byte	0x04, 0x17
        /*000a*/ 	.short	(.L_638 - .L_637)
.L_637:
        /*000c*/ 	.word	0x00000000
        /*0010*/ 	.short	0x0000
        /*0012*/ 	.short	0x0000
        /*0014*/ 	.byte	0x00, 0xf0, 0x01, 0x32


	//----- nvinfo : EIATTR_SPARSE_MMA_MASK
	.align		4
.L_638:
        /*0018*/ 	.byte	0x03, 0x50
        /*001a*/ 	.short	0x0000


	//----- nvinfo : EIATTR_MAXREG_COUNT
	.align		4
        /*001c*/ 	.byte	0x03, 0x1b
        /*001e*/ 	.short	0x00a8


	//----- nvinfo : EIATTR_MERCURY_ISA_VERSION
	.align		4
        /*0020*/ 	.byte	0x03, 0x5f
        /*0022*/ 	.short	0x0101


	//----- nvinfo : EIATTR_VRC_CTA_INIT_COUNT
	.align		4
        /*0024*/ 	.byte	0x02, 0x4a
	.zero		1
	.zero		1


	//----- nvinfo : EIATTR_EXIT_INSTR_OFFSETS
	.align		4
        /*0028*/ 	.byte	0x04, 0x1c
        /*002a*/ 	.short	(.L_640 - .L_639)


	//   ....[0]....
.L_639:
        /*002c*/ 	.word	0x00000010


	//----- nvinfo : EIATTR_MAX_THREADS
	.align		4
.L_640:
        /*0030*/ 	.byte	0x04, 0x05
        /*0032*/ 	.short	(.L_642 - .L_641)
.L_641:
        /*0034*/ 	.word	0x00000180
        /*0038*/ 	.word	0x00000001
        /*003c*/ 	.word	0x00000001


	//----- nvinfo : EIATTR_CBANK_PARAM_SIZE
	.align		4
.L_642:
        /*0040*/ 	.byte	0x03, 0x19
        /*0042*/ 	.short	0x0c80


	//----- nvinfo : EIATTR_PARAM_CBANK
	.align		4
        /*0044*/ 	.byte	0x04, 0x0a
        /*0046*/ 	.short	(.L_644 - .L_643)
	.align		4
.L_643:
        /*0048*/ 	.word	index@(.nv.constant0._ZN7cutlass13device_kernelIN5flash11enable_sm90INS1_16FlashAttnFwdSm90INS1_25CollectiveMainloopFwdSm90ILi2EN4cute5tupleIJNS5_1CILi1EEES8_S8_EEENS6_IJNS7_ILi128EEENS7_ILi96EEENS7_ILi64EEEEEELi256ENS_10bfloat16_tEfNS_4arch4Sm90ELb0ELb0ELb0ELb0ELb0ELb0ELb1ELb1ELb0ELb0ELb0ELb0EEENS1_21CollectiveEpilogueFwdINS6_IJSA_NS7_ILi256EEESB_EEES9_SE_SG_Li256ELb0ELb0ELb0ELb0EEENS1_29StaticPersistentTileSchedulerILb0EEEEEEEEEvNT_6ParamsE)
        /*004c*/ 	.short	0x0380
        /*004e*/ 	.short	0x0c80


	//----- nvinfo : EIATTR_SW_WAR
	.align		4
.L_644:
        /*0050*/ 	.byte	0x04, 0x36
        /*0052*/ 	.short	(.L_646 - .L_645)
.L_645:
        /*0054*/ 	.word	0x00000008
.L_646:


//--------------------- .nv.info._ZN7cutlass13device_kernelIN5flash11enable_sm90INS1_16FlashAttnFwdSm90INS1_25CollectiveMainloopFwdSm90ILi2EN4cute5tupleIJNS5_1CILi1EEES8_S8_EEENS6_IJNS7_ILi128EEENS7_ILi96EEENS7_ILi64EEEEEELi256ENS_10bfloat16_tEfNS_4arch4Sm90ELb0ELb0ELb0ELb1ELb0ELb0ELb0ELb1ELb0ELb0ELb0ELb0EEENS1_21CollectiveEpilogueFwdINS6_IJSA_NS7_ILi256EEESB_EEES9_SE_SG_Li256ELb1ELb0ELb0ELb0EEENS1_36VarlenDynamicPersistentTileSchedulerILi128ELi96ELi256ELi32ELb0ELb0ELb1ELb0ELb1ELb1EEEEEEEEEvNT_6ParamsE --------------------------
	.section	.nv.info._ZN7cutlass13device_kernelIN5flash11enable_sm90INS1_16FlashAttnFwdSm90INS1_25CollectiveMainloopFwdSm90ILi2EN4cute5tupleIJNS5_1CILi1EEES8_S8_EEENS6_IJNS7_ILi128EEENS7_ILi96EEENS7_ILi64EEEEEELi256ENS_10bfloat16_tEfNS_4arch4Sm90ELb0ELb0ELb0ELb1ELb0ELb0ELb0ELb1ELb0ELb0ELb0ELb0EEENS1_21CollectiveEpilogueFwdINS6_IJSA_NS7_ILi256EEESB_EEES9_SE_SG_Li256ELb1ELb0ELb0ELb0EEENS1_36VarlenDynamicPersistentTileSchedulerILi128ELi96ELi256ELi32ELb0ELb0ELb1ELb0ELb1ELb1EEEEEEEEEvNT_6ParamsE,"",@"SHT_CUDA_INFO"
	.sectionflags	@""
	.align	4


	//----- nvinfo : EIATTR_CUDA_API_VERSION
	.align		4
        /*0000*/ 	.byte	0x04, 0x37
        /*0002*/ 	.short	(.L_648 - .L_647)
.L_647:
        /*0004*/ 	.word	0x00000082


	//----- nvinfo : EIATTR_KPARAM_INFO
	.align		4
.L_648:
        /*0008*/ 	.byte	0x04, 0x17
        /*000a*/ 	.short	(.L_650 - .L_649)
.L_649:
        /*000c*/ 	.word	0x00000000
        /*0010*/ 	.short	0x0000
        /*0012*/ 	.short	0x0000
        /*0014*/ 	.byte	0x00, 0xf0, 0x01, 0x28


	//----- nvinfo : EIATTR_SPARSE_MMA_MASK
	.align		4
.L_650:
        /*0018*/ 	.byte	0x03, 0x50
        /*001a*/ 	.short	0x0000


	//----- nvinfo : EIATTR_MAXREG_COUNT
	.align		4
        /*001c*/ 	.byte	0x03, 0x1b
        /*001e*/ 	.short	0x00a8


	//----- nvinfo : EIATTR_MERCURY_ISA_VERSION
	.align		4
        /*0020*/ 	.byte	0x03, 0x5f
        /*0022*/ 	.short	0x0101


	//----- nvinfo : EIATTR_VRC_CTA_INIT_COUNT
	.align		4
        /*0024*/ 	.byte	0x02, 0x4a
	.zero		1
	.zero		1


	//----- nvinfo : EIATTR_EXIT_INSTR_OFFSETS
	.align		4
        /*0028*/ 	.byte	0x04, 0x1c
        /*002a*/ 	.short	(.L_652 - .L_651)


	//   ....[0]....
.L_651:
        /*002c*/ 	.word	0x00000010


	//----- nvinfo : EIATTR_MAX_THREADS
	.align		4
.L_652:
        /*0030*/ 	.byte	0x04, 0x05
        /*0032*/ 	.short	(.L_654 - .L_653)
.L_653:
        /*0034*/ 	.word	0x00000180
        /*0038*/ 	.word	0x00000001
        /*003c*/ 	.word	0x00000001


	//----- nvinfo : EIATTR_CBANK_PARAM_SIZE
	.align		4
.L_654:
        /*0040*/ 	.byte	0x03, 0x19
        /*0042*/ 	.short	0x0a00


	//----- nvinfo : EIATTR_PARAM_CBANK
	.align		4
        /*0044*/ 	.byte	0x04, 0x0a
        /*0046*/ 	.short	(.L_656 - .L_655)
	.align		4
.L_655:
        /*0048*/ 	.word	index@(.nv.constant0._ZN7cutlass13device_kernelIN5flash11enable_sm90INS1_16FlashAttnFwdSm90INS1_25CollectiveMainloopFwdSm90ILi2EN4cute5tupleIJNS5_1CILi1EEES8_S8_EEENS6_IJNS7_ILi128EEENS7_ILi96EEENS7_ILi64EEEEEELi256ENS_10bfloat16_tEfNS_4arch4Sm90ELb0ELb0ELb0ELb1ELb0ELb0ELb0ELb1ELb0ELb0ELb0ELb0EEENS1_21CollectiveEpilogueFwdINS6_IJSA_NS7_ILi256EEESB_EEES9_SE_SG_Li256ELb1ELb0ELb0ELb0EEENS1_36VarlenDynamicPersistentTileSchedulerILi128ELi96ELi256ELi32ELb0ELb0ELb1ELb0ELb1ELb1EEEEEEEEEvNT_6ParamsE)
        /*004c*/ 	.short	0x0380
        /*004e*/ 	.short	0x0a00


	//----- nvinfo : EIATTR_SW_WAR
	.align		4
.L_656:
        /*0050*/ 	.byte	0x04, 0x36
        /*0052*/ 	.short	(.L_658 - .L_657)
.L_657:
        /*0054*/ 	.word	0x00000008
.L_658:


//--------------------- .nv.info._ZN7cutlass13device_kernelIN5flash11enable_sm90INS1_16FlashAttnFwdSm90INS1_25CollectiveMainloopFwdSm90ILi2EN4cute5tupleIJNS5_1CILi1EEES8_S8_EEENS6_IJNS7_ILi128EEENS7_ILi96EEENS7_ILi64EEEEEELi256ENS_10bfloat16_tEfNS_4arch4Sm90ELb0ELb0ELb0ELb1ELb0ELb1ELb0ELb1ELb0ELb0ELb0ELb0EEENS1_21CollectiveEpilogueFwdINS6_IJSA_NS7_ILi256EEESB_EEES9_SE_SG_Li256ELb1ELb0ELb0ELb0EEENS1_36VarlenDynamicPersistentTileSchedulerILi128ELi96ELi256ELi32ELb0ELb0ELb1ELb0ELb1ELb1EEEEEEEEEvNT_6ParamsE --------------------------
	.section	.nv.info._ZN7cutlass13device_kernelIN5flash11enable_sm90INS1_16FlashAttnFwdSm90INS1_25CollectiveMainloopFwdSm90ILi2EN4cute5tupleIJNS5_1CILi1EEES8_S8_EEENS6_IJNS7_ILi128EEENS7_ILi96EEENS7_ILi64EEEEEELi256ENS_10bfloat16_tEfNS_4arch4Sm90ELb0ELb0ELb0ELb1ELb0ELb1ELb0ELb1ELb0ELb0ELb0ELb0EEENS1_21CollectiveEpilogueFwdINS6_IJSA_NS7_ILi256EEESB_EEES9_SE_SG_Li256ELb1ELb0ELb0ELb0EEENS1_36VarlenDynamicPersistentTileSchedulerILi128ELi96ELi256ELi32ELb0ELb0ELb1ELb0ELb1ELb1EEEEEEEEEvNT_6ParamsE,"",@"SHT_CUDA_INFO"
	.sectionflags	@""
	.align	4


	//----- nvinfo : EIATTR_CUDA_API_VERSION
	.align		4
        /*0000*/ 	.byte	0x04, 0x37
        /*0002*/ 	.short	(.L_660 - .L_659)
.L_659:
        /*0004*/ 	.word	0x00000082


	//----- nvinfo : EIATTR_KPARAM_INFO
	.align		4
.L_660:
        /*0008*/ 	.byte	0x04, 0x17
        /*000a*/ 	.short	(.L_662 - .L_661)
.L_661:
        /*000c*/ 	.word	0x00000000
        /*0010*/ 	.short	0x0000
        /*0012*/ 	.short	0x0000
        /*0014*/ 	.byte	0x00, 0xf0, 0x01, 0x28


	//----- nvinfo : EIATTR_SPARSE_MMA_MASK
	.align		4
.L_662:
        /*0018*/ 	.byte	0x03, 0x50
        /*001a*/ 	.short	0x0000


	//----- nvinfo : EIATTR_MAXREG_COUNT
	.align		4
        /*001c*/ 	.byte	0x03, 0x1b
        /*001e*/ 	.short	0x00a8


	//----- nvinfo : EIATTR_MERCURY_ISA_VERSION
	.align		4
        /*0020*/ 	.byte	0x03, 0x5f
        /*0022*/ 	.short	0x0101


	//----- nvinfo : EIATTR_VRC_CTA_INIT_COUNT
	.align		4
        /*0024*/ 	.byte	0x02, 0x4a
	.zero		1
	.zero		1


	//----- nvinfo : EIATTR_EXIT_INSTR_OFFSETS
	.align		4
        /*0028*/ 	.byte	0x04, 0x1c
        /*002a*/ 	.short	(.L_664 - .L_663)


	//   ....[0]....
.L_663:
        /*002c*/ 	.word	0x00000010


	//----- nvinfo : EIATTR_MAX_THREADS
	.align		4
.L_664:
        /*0030*/ 	.byte	0x04, 0x05
        /*0032*/ 	.short	(.L_666 - .L_665)
.L_665:
        /*0034*/ 	.word	0x00000180
        /*0038*/ 	.word	0x00000001
        /*003c*/ 	.word	0x00000001


	//----- nvinfo : EIATTR_CBANK_PARAM_SIZE
	.align		4
.L_666:
        /*0040*/ 	.byte	0x03, 0x19
        /*0042*/ 	.short	0x0a00


	//----- nvinfo : EIATTR_PARAM_CBANK
	.align		4
        /*0044*/ 	.byte	0x04, 0x0a
        /*0046*/ 	.short	(.L_668 - .L_667)
	.align		4
.L_667:
        /*0048*/ 	.word	index@(.nv.constant0._ZN7cutlass13device_kernelIN5flash11enable_sm90INS1_16FlashAttnFwdSm90INS1_25CollectiveMainloopFwdSm90ILi2EN4cute5tupleIJNS5_1CILi1EEES8_S8_EEENS6_IJNS7_ILi128EEENS7_ILi96EEENS7_ILi64EEEEEELi256ENS_10bfloat16_tEfNS_4arch4Sm90ELb0ELb0ELb0ELb1ELb0ELb1ELb0ELb1ELb0ELb0ELb0ELb0EEENS1_21CollectiveEpilogueFwdINS6_IJSA_NS7_ILi256EEESB_EEES9_SE_SG_Li256ELb1ELb0ELb0ELb0EEENS1_36VarlenDynamicPersistentTileSchedulerILi128ELi96ELi256ELi32ELb0ELb0ELb1ELb0ELb1ELb1EEEEEEEEEvNT_6ParamsE)
        /*004c*/ 	.short	0x0380
        /*004e*/ 	.short	0x0a00


	//----- nvinfo : EIATTR_SW_WAR
	.align		4
.L_668:
        /*0050*/ 	.byte	0x04, 0x36
        /*0052*/ 	.short	(.L_670 - .L_669)
.L_669:
        /*0054*/ 	.word	0x00000008
.L_670:


//--------------------- .nv.info._ZN7cutlass13device_kernelIN5flash11enable_sm90INS1_16FlashAttnFwdSm90INS1_25CollectiveMainloopFwdSm90ILi2EN4cute5tupleIJNS5_1CILi1EEES8_S8_EEENS6_IJNS7_ILi128EEENS7_ILi96EEENS7_ILi64EEEEEELi256ENS_10bfloat16_tEfNS_4arch4Sm90ELb0ELb0ELb0ELb1ELb0ELb0ELb1ELb1ELb0ELb0ELb0ELb0EEENS1_21CollectiveEpilogueFwdINS6_IJSA_NS7_ILi256EEESB_EEES9_SE_SG_Li256ELb1ELb0ELb0ELb0EEENS1_36VarlenDynamicPersistentTileSchedulerILi128ELi96ELi256ELi32ELb0ELb0ELb1ELb0ELb1ELb1EEEEEEEEEvNT_6ParamsE --------------------------
	.section	.nv.info._ZN7cutlass13device_kernelIN5flash11enable_sm90INS1_16FlashAttnFwdSm90INS1_25CollectiveMainloopFwdSm90ILi2EN4cute5tupleIJNS5_1CILi1EEES8_S8_EEENS6_IJNS7_ILi128EEENS7_ILi96EEENS7_ILi64EEEEEELi256ENS_10bfloat16_tEfNS_4arch4Sm90ELb0ELb0ELb0ELb1ELb0ELb0ELb1ELb1ELb0ELb0ELb0ELb0EEENS1_21CollectiveEpilogueFwdINS6_IJSA_NS7_ILi256EEESB_EEES9_SE_SG_Li256ELb1ELb0ELb0ELb0EEENS1_36VarlenDynamicPersistentTileSchedulerILi128ELi96ELi256ELi32ELb0ELb0ELb1ELb0ELb1ELb1EEEEEEEEEvNT_6ParamsE,"",@"SHT_CUDA_INFO"
	.sectionflags	@""
	.align	4


	//----- nvinfo : EIATTR_CUDA_API_VERSION
	.align		4
        /*0000*/ 	.byte	0x04, 0x37
        /*0002*/ 	.short	(.L_672 - .L_671)
.L_671:
        /*0004*/ 	.word	0x00000082


	//----- nvinfo : EIATTR_KPARAM_INFO
	.align		4
.L_672:
        /*0008*/ 	.byte	0x04, 0x17
        /*000a*/ 	.short	(.L_674 - .L_673)
.L_673:
        /*000c*/ 	.word	0x00000000
        /*0010*/ 	.short	0x0000
        /*0012*/ 	.short	0x0000
        /*0014*/ 	.byte	0x00, 0xf0, 0x01, 0x2c


	//----- nvinfo : EIATTR_SPARSE_MMA_MASK
	.align		4
.L_674:
        /*0018*/ 	.byte	0x03, 0x50
        /*001a*/ 	.short	0x0000


	//----- nvinfo : EIATTR_MAXREG_COUNT
	.align		4
        /*001c*/ 	.byte	0x03, 0x1b
        /*001e*/ 	.short	0x00a8


	//----- nvinfo : EIATTR_MERCURY_ISA_VERSION
	.align		4
        /*0020*/ 	.byte	0x03, 0x5f
        /*0022*/ 	.short	0x0101


	//----- nvinfo : EIATTR_VRC_CTA_INIT_COUNT
	.align		4
        /*0024*/ 	.byte	0x02, 0x4a
	.zero		1
	.zero		1


	//----- nvinfo : EIATTR_EXIT_INSTR_OFFSETS
	.align		4
        /*0028*/ 	.byte	0x04, 0x1c
        /*002a*/ 	.short	(.L_676 - .L_675)


	//   ....[0]....
.L_675:
        /*002c*/ 	.word	0x00000010


	//----- nvinfo : EIATTR_MAX_THREADS
	.align		4
.L_676:
        /*0030*/ 	.byte	0x04, 0x05
        /*0032*/ 	.short	(.L_678 - .L_677)
.L_677:
        /*0034*/ 	.word	0x00000180
        /*0038*/ 	.word	0x00000001
        /*003c*/ 	.word	0x00000001


	//----- nvinfo : EIATTR_CBANK_PARAM_SIZE
	.align		4
.L_678:
        /*0040*/ 	.byte	0x03, 0x19
        /*0042*/ 	.short	0x0b00


	//----- nvinfo : EIATTR_PARAM_CBANK
	.align		4
        /*0044*/ 	.byte	0x04, 0x0a
        /*0046*/ 	.short	(.L_680 - .L_679)
	.align		4
.L_679:
        /*0048*/ 	.word	index@(.nv.constant0._ZN7cutlass13device_kernelIN5flash11enable_sm90INS1_16FlashAttnFwdSm90INS1_25CollectiveMainloopFwdSm90ILi2EN4cute5tupleIJNS5_1CILi1EEES8_S8_EEENS6_IJNS7_ILi128EEENS7_ILi96EEENS7_ILi64EEEEEELi256ENS_10bfloat16_tEfNS_4arch4Sm90ELb0ELb0ELb0ELb1ELb0ELb0ELb1ELb1ELb0ELb0ELb0ELb0EEENS1_21CollectiveEpilogueFwdINS6_IJSA_NS7_ILi256EEESB_EEES9_SE_SG_Li256ELb1ELb0ELb0ELb0EEENS1_36VarlenDynamicPersistentTileSchedulerILi128ELi96ELi256ELi32ELb0ELb0ELb1ELb0ELb1ELb1EEEEEEEEEvNT_6ParamsE)
        /*004c*/ 	.short	0x0380
        /*004e*/ 	.short	0x0b00


	//----- nvinfo : EIATTR_SW_WAR
	.align		4
.L_680:
        /*0050*/ 	.byte	0x04, 0x36
        /*0052*/ 	.short	(.L_682 - .L_681)
.L_681:
        /*0054*/ 	.word	0x00000008
.L_682:


//--------------------- .nv.info._ZN7cutlass13device_kernelIN5flash11enable_sm90INS1_16FlashAttnFwdSm90INS1_25CollectiveMainloopFwdSm90ILi2EN4cute5tupleIJNS5_1CILi1EEES8_S8_EEENS6_IJNS7_ILi128EEENS7_ILi96EEENS7_ILi64EEEEEELi256ENS_10bfloat16_tEfNS_4arch4Sm90ELb0ELb0ELb0ELb1ELb0ELb1ELb1ELb1ELb0ELb0ELb0ELb0EEENS1_21CollectiveEpilogueFwdINS6_IJSA_NS7_ILi256EEESB_EEES9_SE_SG_Li256ELb1ELb0ELb0ELb0EEENS1_36VarlenDynamicPersistentTileSchedulerILi128ELi96ELi256ELi32ELb0ELb0ELb1ELb0ELb1ELb1EEEEEEEEEvNT_6ParamsE --------------------------
	.section	.nv.info._ZN7cutlass13device_kernelIN5flash11enable_sm90INS1_16FlashAttnFwdSm90INS1_25CollectiveMainloopFwdSm90ILi2EN4cute5tupleIJNS5_1CILi1EEES8_S8_EEENS6_IJNS7_ILi128EEENS7_ILi96EEENS7_ILi64EEEEEELi256ENS_10bfloat16_tEfNS_4arch4Sm90ELb0ELb0ELb0ELb1ELb0ELb1ELb1ELb1ELb0ELb0ELb0ELb0EEENS1_21CollectiveEpilogueFwdINS6_IJSA_NS7_ILi256EEESB_EEES9_SE_SG_Li256ELb1ELb0ELb0ELb0EEENS1_36VarlenDynamicPersistentTileSchedulerILi128ELi96ELi256ELi32ELb0ELb0ELb1ELb0ELb1ELb1EEEEEEEEEvNT_6ParamsE,"",@"SHT_CUDA_INFO"
	.sectionflags	@""
	.align	4


	//----- nvinfo : EIATTR_CUDA_API_VERSION
	.align		4
        /*0000*/ 	.byte	0x04, 0x37
        /*0002*/ 	.short	(.L_684 - .L_683)
.L_683:
        /*0004*/ 	.word	0x00000082


	//----- nvinfo : EIATTR_KPARAM_INFO
	.align		4
.L_684:
        /*0008*/ 	.byte	0x04, 0x17
        /*000a*/ 	.short	(.L_686 - .L_685)
.L_685:
        /*000c*/ 	.word	0x00000000
        /*0010*/ 	.short	0x0000
        /*0012*/ 	.short	0x0000
        /*0014*/ 	.byte	0x00, 0xf0, 0x01, 0x2c


	//----- nvinfo : EIATTR_SPARSE_MMA_MASK
	.align		4
.L_686:
        /*0018*/ 	.byte	0x03, 0x50
        /*001a*/ 	.short	0x0000


	//----- nvinfo : EIATTR_MAXREG_COUNT
	.align		4
        /*001c*/ 	.byte	0x03, 0x1b
        /*001e*/ 	.short	0x00a8


	//----- nvinfo : EIATTR_MERCURY_ISA_VERSION
	.align		4
        /*0020*/ 	.byte	0x03, 0x5f
        /*0022*/ 	.short	0x0101


	//----- nvinfo : EIATTR_VRC_CTA_INIT_COUNT
	.align		4
        /*0024*/ 	.byte	0x02, 0x4a
	.zero		1
	.zero		1


	//----- nvinfo : EIATTR_EXIT_INSTR_OFFSETS
	.align		4
        /*0028*/ 	.byte	0x04, 0x1c
        /*002a*/ 	.short	(.L_688 - .L_687)


	//   ....[0]....
.L_687:
        /*002c*/ 	.word	0x00000010


	//----- nvinfo : EIATTR_MAX_THREADS
	.align		4
.L_688:
        /*0030*/ 	.byte	0x04, 0x05
        /*0032*/ 	.short	(.L_690 - .L_689)
.L_689:
        /*0034*/ 	.word	0x00000180
        /*0038*/ 	.word	0x00000001
        /*003c*/ 	.word	0x00000001


	//----- nvinfo : EIATTR_CBANK_PARAM_SIZE
	.align		4
.L_690:
        /*0040*/ 	.byte	0x03, 0x19
        /*0042*/ 	.short	0x0b00


	//----- nvinfo : EIATTR_PARAM_CBANK
	.align		4
        /*0044*/ 	.byte	0x04, 0x0a
        /*0046*/ 	.short	(.L_692 - .L_691)
	.align		4
.L_691:
        /*0048*/ 	.word	index@(.nv.constant0._ZN7cutlass13device_kernelIN5flash11enable_sm90INS1_16FlashAttnFwdSm90INS1_25CollectiveMainloopFwdSm90ILi2EN4cute5tupleIJNS5_1CILi1EEES8_S8_EEENS6_IJNS7_ILi128EEENS7_ILi96EEENS7_ILi64EEEEEELi256ENS_10bfloat16_tEfNS_4arch4Sm90ELb0ELb0ELb0ELb1ELb0ELb1ELb1ELb1ELb0ELb0ELb0ELb0EEENS1_21CollectiveEpilogueFwdINS6_IJSA_NS7_ILi256EEESB_EEES9_SE_SG_Li256ELb1ELb0ELb0ELb0EEENS1_36VarlenDynamicPersistentTileSchedulerILi128ELi96ELi256ELi32ELb0ELb0ELb1ELb0ELb1ELb1EEEEEEEEEvNT_6ParamsE)
        /*004c*/ 	.short	0x0380
        /*004e*/ 	.short	0x0b00


	//----- nvinfo : EIATTR_SW_WAR
	.align		4
.L_692:
        /*0050*/ 	.byte	0x04, 0x36
        /*0052*/ 	.short	(.L_694 - .L_693)
.L_693:
        /*0054*/ 	.word	0x00000008
.L_694:


//--------------------- .nv.info._ZN7cutlass13device_kernelIN5flash11enable_sm90INS1_16FlashAttnFwdSm90INS1_25CollectiveMainloopFwdSm90ILi2EN4cute5tupleIJNS5_1CILi1EEES8_S8_EEENS6_IJNS7_ILi128EEENS7_ILi96EEENS7_ILi64EEEEEELi256ENS_10bfloat16_tEfNS_4arch4Sm90ELb0ELb1ELb0ELb0ELb0ELb0ELb0ELb1ELb0ELb0ELb0ELb0EEENS1_21CollectiveEpilogueFwdINS6_IJSA_NS7_ILi256EEESB_EEES9_SE_SG_Li256ELb0ELb0ELb0ELb0EEENS1_30DynamicPersistentTileSchedulerILi256ELi32ELb0ELb0ELb1EEEEEEEEEvNT_6ParamsE --------------------------
	.section	.nv.info._ZN7cutlass13device_kernelIN5flash11enable_sm90INS1_16FlashAttnFwdSm90INS1_25CollectiveMainloopFwdSm90ILi2EN4cute5tupleIJNS5_1CILi1EEES8_S8_EEENS6_IJNS7_ILi128EEENS7_ILi96EEENS7_ILi64EEEEEELi256ENS_10bfloat16_tEfNS_4arch4Sm90ELb0ELb1ELb0ELb0ELb0ELb0ELb0ELb1ELb0ELb0ELb0ELb0EEENS1_21CollectiveEpilogueFwdINS6_IJSA_NS7_ILi256EEESB_EEES9_SE_SG_Li256ELb0ELb0ELb0ELb0EEENS1_30DynamicPersistentTileSchedulerILi256ELi32ELb0ELb0ELb1EEEEEEEEEvNT_6ParamsE,"",@"SHT_CUDA_INFO"
	.sectionflags	@""
	.align	4


	//----- nvinfo : EIATTR_CUDA_API_VERSION
	.align		4
        /*0000*/ 	.byte	0x04, 0x37
        /*0002*/ 	.short	(.L_696 - .L_695)
.L_695:
        /*0004*/ 	.word	0x00000082


	//----- nvinfo : EIATTR_KPARAM_INFO
	.align		4
.L_696:
        /*0008*/ 	.byte	0x04, 0x17
        /*000a*/ 	.short	(.L_698 - .L_697)
.L_697:
        /*000c*/ 	.word	0x00000000
        /*0010*/ 	.short	0x0000
        /*0012*/ 	.short	0x0000
        /*0014*/ 	.byte	0x00, 0xf0, 0x01, 0x2e


	//----- nvinfo : EIATTR_SPARSE_MMA_MASK
	.align		4
.L_698:
        /*0018*/ 	.byte	0x03, 0x50
        /*001a*/ 	.short	0x0000


	//----- nvinfo : EIATTR_MAXREG_COUNT
	.align		4
        /*001c*/ 	.byte	0x03, 0x1b
        /*001e*/ 	.short	0x00a8


	//----- nvinfo : EIATTR_MERCURY_ISA_VERSION
	.align		4
        /*0020*/ 	.byte	0x03, 0x5f
        /*0022*/ 	.short	0x0101


	//----- nvinfo : EIATTR_VRC_CTA_INIT_COUNT
	.align		4
        /*0024*/ 	.byte	0x02, 0x4a
	.zero		1
	.zero		1


	//----- nvinfo : EIATTR_EXIT_INSTR_OFFSETS
	.align		4
        /*0028*/ 	.byte	0x04, 0x1c
        /*002a*/ 	.short	(.L_700 - .L_699)


	//   ....[0]....
.L_699:
        /*002c*/ 	.word	0x00000010


	//----- nvinfo : EIATTR_MAX_THREADS
	.align		4
.L_700:
        /*0030*/ 	.byte	0x04, 0x05
        /*0032*/ 	.short	(.L_702 - .L_701)
.L_701:
        /*0034*/ 	.word	0x00000180
        /*0038*/ 	.word	0x00000001
        /*003c*/ 	.word	0x00000001


	//----- nvinfo : EIATTR_CBANK_PARAM_SIZE
	.align		4
.L_702:
        /*0040*/ 	.byte	0x03, 0x19
        /*0042*/ 	.short	0x0b80


	//----- nvinfo : EIATTR_PARAM_CBANK
	.align		4
        /*0044*/ 	.byte	0x04, 0x0a
        /*0046*/ 	.short	(.L_704 - .L_703)
	.align		4
.L_703:
        /*0048*/ 	.word	index@(.nv.constant0._ZN7cutlass13device_kernelIN5flash11enable_sm90INS1_16FlashAttnFwdSm90INS1_25CollectiveMainloopFwdSm90ILi2EN4cute5tupleIJNS5_1CILi1EEES8_S8_EEENS6_IJNS7_ILi128EEENS7_ILi96EEENS7_ILi64EEEEEELi256ENS_10bfloat16_tEfNS_4arch4Sm90ELb0ELb1ELb0ELb0ELb0ELb0ELb0ELb1ELb0ELb0ELb0ELb0EEENS1_21CollectiveEpilogueFwdINS6_IJSA_NS7_ILi256EEESB_EEES9_SE_SG_Li256ELb0ELb0ELb0ELb0EEENS1_30DynamicPersistentTileSchedulerILi256ELi32ELb0ELb0ELb1EEEEEEEEEvNT_6ParamsE)
        /*004c*/ 	.short	0x0380
        /*004e*/ 	.short	0x0b80


	//----- nvinfo : EIATTR_SW_WAR
	.align		4
.L_704:
        /*0050*/ 	.byte	0x04, 0x36
        /*0052*/ 	.short	(.L_706 - .L_705)
.L_705:
        /*0054*/ 	.word	0x00000008
.L_706:


//--------------------- .nv.info._ZN7cutlass13device_kernelIN5flash11enable_sm90INS1_16FlashAttnFwdSm90INS1_25CollectiveMainloopFwdSm90ILi2EN4cute5tupleIJNS5_1CILi1EEES8_S8_EEENS6_IJNS7_ILi128EEENS7_ILi96EEENS7_ILi64EEEEEELi256ENS_10bfloat16_tEfNS_4arch4Sm90ELb0ELb1ELb0ELb0ELb0ELb0ELb1ELb1ELb0ELb0ELb0ELb0EEENS1_21CollectiveEpilogueFwdINS6_IJSA_NS7_ILi256EEESB_EEES9_SE_SG_Li256ELb0ELb0ELb0ELb0EEENS1_30DynamicPersistentTileSchedulerILi256ELi32ELb0ELb0ELb1EEEEEEEEEvNT_6ParamsE --------------------------
	.section	.nv.info._ZN7cutlass13device_kernelIN5flash11enable_sm90INS1_16FlashAttnFwdSm90INS1_25CollectiveMainloopFwdSm90ILi2EN4cute5tupleIJNS5_1CILi1EEES8_S8_EEENS6_IJNS7_ILi128EEENS7_ILi96EEENS7_ILi64EEEEEELi256ENS_10bfloat16_tEfNS_4arch4Sm90ELb0ELb1ELb0ELb0ELb0ELb0ELb1ELb1ELb0ELb0ELb0ELb0EEENS1_21CollectiveEpilogueFwdINS6_IJSA_NS7_ILi256EEESB_EEES9_SE_SG_Li256ELb0ELb0ELb0ELb0EEENS1_30DynamicPersistentTileSchedulerILi256ELi32ELb0ELb0ELb1EEEEEEEEEvNT_6ParamsE,"",@"SHT_CUDA_INFO"
	.sectionflags	@""
	.align	4


	//----- nvinfo : EIATTR_CUDA_API_VERSION
	.align		4
        /*0000*/ 	.byte	0x04, 0x37
        /*0002*/ 	.short	(.L_708 - .L_707)
.L_707:
        /*0004*/ 	.word	0x00000082


	//----- nvinfo : EIATTR_KPARAM_INFO
	.align		4
.L_708:
        /*0008*/ 	.byte	0x04, 0x17
        /*000a*/ 	.short	(.L_710 - .L_709)
.L_709:
        /*000c*/ 	.word	0x00000000
        /*0010*/ 	.short	0x0000
        /*0012*/ 	.short	0x0000
        /*0014*/ 	.byte	0x00, 0xf0, 0x01, 0x32


	//----- nvinfo : EIATTR_SPARSE_MMA_MASK
	.align		4
.L_710:
        /*0018*/ 	.byte	0x03, 0x50
        /*001a*/ 	.short	0x0000


	//----- nvinfo : EIATTR_MAXREG_COUNT
	.align		4
        /*001c*/ 	.byte	0x03, 0x1b
        /*001e*/ 	.short	0x00a8


	//----- nvinfo : EIATTR_MERCURY_ISA_VERSION
	.align		4
        /*0020*/ 	.byte	0x03, 0x5f
        /*0022*/ 	.short	0x0101


	//----- nvinfo : EIATTR_VRC_CTA_INIT_COUNT
	.align		4
        /*0024*/ 	.byte	0x02, 0x4a
	.zero		1
	.zero		1


	//----- nvinfo : EIATTR_EXIT_INSTR_OFFSETS
	.align		4
        /*0028*/ 	.byte	0x04, 0x1c
        /*002a*/ 	.short	(.L_712 - .L_711)


	//   ....[0]....
.L_711:
        /*002c*/ 	.word	0x00000010


	//----- nvinfo : EIATTR_MAX_THREADS
	.align		4
.L_712:
        /*0030*/ 	.byte	0x04, 0x05
        /*0032*/ 	.short	(.L_714 - .L_713)
.L_713:
        /*0034*/ 	.word	0x00000180
        /*0038*/ 	.word	0x00000001
        /*003c*/ 	.word	0x00000001


	//----- nvinfo : EIATTR_CBANK_PARAM_SIZE
	.align		4
.L_714:
        /*0040*/ 	.byte	0x03, 0x19
        /*0042*/ 	.short	0x0c80


	//----- nvinfo : EIATTR_PARAM_CBANK
	.align		4
        /*0044*/ 	.byte	0x04, 0x0a
        /*0046*/ 	.short	(.L_716 - .L_715)
	.align		4
.L_715:
        /*0048*/ 	.word	index@(.nv.constant0._ZN7cutlass13device_kernelIN5flash11enable_sm90INS1_16FlashAttnFwdSm90INS1_25CollectiveMainloopFwdSm90ILi2EN4cute5tupleIJNS5_1CILi1EEES8_S8_EEENS6_IJNS7_ILi128EEENS7_ILi96EEENS7_ILi64EEEEEELi256ENS_10bfloat16_tEfNS_4arch4Sm90ELb0ELb1ELb0ELb0ELb0ELb0ELb1ELb1ELb0ELb0ELb0ELb0EEENS1_21CollectiveEpilogueFwdINS6_IJSA_NS7_ILi256EEESB_EEES9_SE_SG_Li256ELb0ELb0ELb0ELb0EEENS1_30DynamicPersistentTileSchedulerILi256ELi32ELb0ELb0ELb1EEEEEEEEEvNT_6ParamsE)
        /*004c*/ 	.short	0x0380
        /*004e*/ 	.short	0x0c80


	//----- nvinfo : EIATTR_SW_WAR
	.align		4
.L_716:
        /*0050*/ 	.byte	0x04, 0x36
        /*0052*/ 	.short	(.L_718 - .L_717)
.L_717:
        /*0054*/ 	.word	0x00000008
.L_718:


//--------------------- .nv.info._ZN7cutlass13device_kernelIN5flash11enable_sm90INS1_16FlashAttnFwdSm90INS1_25CollectiveMainloopFwdSm90ILi2EN4cute5tupleIJNS5_1CILi1EEES8_S8_EEENS6_IJNS7_ILi128EEENS7_ILi96EEENS7_ILi64EEEEEELi256ENS_10bfloat16_tEfNS_4arch4Sm90ELb0ELb1ELb0ELb1ELb0ELb0ELb0ELb1ELb0ELb0ELb0ELb0EEENS1_21CollectiveEpilogueFwdINS6_IJSA_NS7_ILi256EEESB_EEES9_SE_SG_Li256ELb1ELb0ELb0ELb0EEENS1_36VarlenDynamicPersistentTileSchedulerILi128ELi96ELi256ELi32ELb0ELb0ELb1ELb1ELb0ELb1EEEEEEEEEvNT_6ParamsE --------------------------
	.section	.nv.info._ZN7cutlass13device_kernelIN5flash11enable_sm90INS1_16FlashAttnFwdSm90INS1_25CollectiveMainloopFwdSm90ILi2EN4cute5tupleIJNS5_1CILi1EEES8_S8_EEENS6_IJNS7_ILi128EEENS7_ILi96EEENS7_ILi64EEEEEELi256ENS_10bfloat16_tEfNS_4arch4Sm90ELb0ELb1ELb0ELb1ELb0ELb0ELb0ELb1ELb0ELb0ELb0ELb0EEENS1_21CollectiveEpilogueFwdINS6_IJSA_NS7_ILi256EEESB_EEES9_SE_SG_Li256ELb1ELb0ELb0ELb0EEENS1_36VarlenDynamicPersistentTileSchedulerILi128ELi96ELi256ELi32ELb0ELb0ELb1ELb1ELb0ELb1EEEEEEEEEvNT_6ParamsE,"",@"SHT_CUDA_INFO"
	.sectionflags	@""
	.align	4


	//----- nvinfo : EIATTR_CUDA_API_VERSION
	.align		4
        /*0000*/ 	.byte	0x04, 0x37
        /*0002*/ 	.short	(.L_720 - .L_719)
.L_719:
        /*0004*/ 	.word	0x00000082


	//----- nvinfo : EIATTR_KPARAM_INFO
	.align		4
.L_720:
        /*0008*/ 	.byte	0x04, 0x17
        /*000a*/ 	.short	(.L_722 - .L_721)
.L_721:
        /*000c*/ 	.word	0x00000000
        /*0010*/ 	.short	0x0000
        /*0012*/ 	.short	0x0000
        /*0014*/ 	.byte	0x00, 0xf0, 0x01, 0x28


	//----- nvinfo : EIATTR_SPARSE_MMA_MASK
	.align		4
.L_722:
        /*0018*/ 	.byte	0x03, 0x50
        /*001a*/ 	.short	0x0000


	//----- nvinfo : EIATTR_MAXREG_COUNT
	.align		4
        /*001c*/ 	.byte	0x03, 0x1b
        /*001e*/ 	.short	0x00a8


	//----- nvinfo : EIATTR_MERCURY_ISA_VERSION
	.align		4
        /*0020*/ 	.byte	0x03, 0x5f
        /*0022*/ 	.short	0x0101


	//----- nvinfo : EIATTR_VRC_CTA_INIT_COUNT
	.align		4
        /*0024*/ 	.byte	0x02, 0x4a
	.zero		1
	.zero		1


	//----- nvinfo : EIATTR_EXIT_INSTR_OFFSETS
	.align		4
        /*0028*/ 	.byte	0x04, 0x1c
        /*002a*/ 	.short	(.L_724 - .L_723)


	//   ....[0]....
.L_723:
        /*002c*/ 	.word	0x00000010


	//----- nvinfo : EIATTR_MAX_THREADS
	.align		4
.L_724:
        /*0030*/ 	.byte	0x04, 0x05
        /*0032*/ 	.short	(.L_726 - .L_725)
.L_725:
        /*0034*/ 	.word	0x00000180
        /*0038*/ 	.word	0x00000001
        /*003c*/ 	.word	0x00000001


	//----- nvinfo : EIATTR_CBANK_PARAM_SIZE
	.align		4
.L_726:
        /*0040*/ 	.byte	0x03, 0x19
        /*0042*/ 	.short	0x0a00


	//----- nvinfo : EIATTR_PARAM_CBANK
	.align		4
        /*0044*/ 	.byte	0x04, 0x0a
        /*0046*/ 	.short	(.L_728 - .L_727)
	.align		4
.L_727:
        /*0048*/ 	.word	index@(.nv.constant0._ZN7cutlass13device_kernelIN5flash11enable_sm90INS1_16FlashAttnFwdSm90INS1_25CollectiveMainloopFwdSm90ILi2EN4cute5tupleIJNS5_1CILi1EEES8_S8_EEENS6_IJNS7_ILi128EEENS7_ILi96EEENS7_ILi64EEEEEELi256ENS_10bfloat16_tEfNS_4arch4Sm90ELb0ELb1ELb0ELb1ELb0ELb0ELb0ELb1ELb0ELb0ELb0ELb0EEENS1_21CollectiveEpilogueFwdINS6_IJSA_NS7_ILi256EEESB_EEES9_SE_SG_Li256ELb1ELb0ELb0ELb0EEENS1_36VarlenDynamicPersistentTileSchedulerILi128ELi96ELi256ELi32ELb0ELb0ELb1ELb1ELb0ELb1EEEEEEEEEvNT_6ParamsE)
        /*004c*/ 	.short	0x0380
        /*004e*/ 	.short	0x0a00


	//----- nvinfo : EIATTR_SW_WAR
	.align		4
.L_728:
        /*0050*/ 	.byte	0x04, 0x36
        /*0052*/ 	.short	(.L_730 - .L_729)
.L_729:
        /*0054*/ 	.word	0x00000008
.L_730:


//--------------------- .nv.info._ZN7cutlass13device_kernelIN5flash11enable_sm90INS1_16FlashAttnFwdSm90INS1_25CollectiveMainloopFwdSm90ILi2EN4cute5tupleIJNS5_1CILi1EEES8_S8_EEENS6_IJNS7_ILi128EEENS7_ILi96EEENS7_ILi64EEEEEELi256ENS_10bfloat16_tEfNS_4arch4Sm90ELb0ELb1ELb0ELb1ELb0ELb1ELb0ELb1ELb0ELb0ELb0ELb0EEENS1_21CollectiveEpilogueFwdINS6_IJSA_NS7_ILi256EEESB_EEES9_SE_SG_Li256ELb1ELb0ELb0ELb0EEENS1_36VarlenDynamicPersistentTileSchedulerILi128ELi96ELi256ELi32ELb0ELb0ELb1ELb1ELb0ELb1EEEEEEEEEvNT_6ParamsE --------------------------
	.section	.nv.info._ZN7cutlass13device_kernelIN5flash11enable_sm90INS1_16FlashAttnFwdSm90INS1_25CollectiveMainloopFwdSm90ILi2EN4cute5tupleIJNS5_1CILi1EEES8_S8_EEENS6_IJNS7_ILi128EEENS7_ILi96EEENS7_ILi64EEEEEELi256ENS_10bfloat16_tEfNS_4arch4Sm90ELb0ELb1ELb0ELb1ELb0ELb1ELb0ELb1ELb0ELb0ELb0ELb0EEENS1_21CollectiveEpilogueFwdINS6_IJSA_NS7_ILi256EEESB_EEES9_SE_SG_Li256ELb1ELb0ELb0ELb0EEENS1_36VarlenDynamicPersistentTileSchedulerILi128ELi96ELi256ELi32ELb0ELb0ELb1ELb1ELb0ELb1EEEEEEEEEvNT_6ParamsE,"",@"SHT_CUDA_INFO"
	.sectionflags	@""
	.align	4


	//----- nvinfo : EIATTR_CUDA_API_VERSION
	.align		4
        /*0000*/ 	.byte	0x04, 0x37
        /*0002*/ 	.short	(.L_732 - .L_731)
.L_731:
        /*0004*/ 	.word	0x00000082


	//----- nvinfo : EIATTR_KPARAM_INFO
	.align		4
.L_732:
        /*0008*/ 	.byte	0x04, 0x17
        /*000a*/ 	.short	(.L_734 - .L_733)
.L_733:
        /*000c*/ 	.word	0x00000000
        /*0010*/ 	.short	0x0000
        /*0012*/ 	.short	0x0000
        /*0014*/ 	.byte	0x00, 0xf0, 0x01, 0x28


	//----- nvinfo : EIATTR_SPARSE_MMA_MASK
	.align		4
.L_734:
        /*0018*/ 	.byte	0x03, 0x50
        /*001a*/ 	.short	0x0000


	//----- nvinfo : EIATTR_MAXREG_COUNT
	.align		4
        /*001c*/ 	.byte	0x03, 0x1b
        /*001e*/ 	.short	0x00a8


	//----- nvinfo : EIATTR_MERCURY_ISA_VERSION
	.align		4
        /*0020*/ 	.byte	0x03, 0x5f
        /*0022*/ 	.short	0x0101


	//----- nvinfo : EIATTR_VRC_CTA_INIT_COUNT
	.align		4
        /*0024*/ 	.byte	0x02, 0x4a
	.zero		1
	.zero		1


	//----- nvinfo : EIATTR_EXIT_INSTR_OFFSETS
	.align		4
        /*0028*/ 	.byte	0x04, 0x1c
        /*002a*/ 	.short	(.L_736 - .L_735)


	//   ....[0]....
.L_735:
        /*002c*/ 	.word	0x00000010


	//----- nvinfo : EIATTR_MAX_THREADS
	.align		4
.L_736:
        /*0030*/ 	.byte	0x04, 0x05
        /*0032*/ 	.short	(.L_738 - .L_737)
.L_737:
        /*0034*/ 	.word	0x00000180
        /*0038*/ 	.word	0x00000001
        /*003c*/ 	.word	0x00000001


	//----- nvinfo : EIATTR_CBANK_PARAM_SIZE
	.align		4
.L_738:
        /*0040*/ 	.byte	0x03, 0x19
        /*0042*/ 	.short	0x0a00


	//----- nvinfo : EIATTR_PARAM_CBANK
	.align		4
        /*0044*/ 	.byte	0x04, 0x0a
        /*0046*/ 	.short	(.L_740 - .L_739)
	.align		4
.L_739:
        /*0048*/ 	.word	index@(.nv.constant0._ZN7cutlass13device_kernelIN5flash11enable_sm90INS1_16FlashAttnFwdSm90INS1_25CollectiveMainloopFwdSm90ILi2EN4cute5tupleIJNS5_1CILi1EEES8_S8_EEENS6_IJNS7_ILi128EEENS7_ILi96EEENS7_ILi64EEEEEELi256ENS_10bfloat16_tEfNS_4arch4Sm90ELb0ELb1ELb0ELb1ELb0ELb1ELb0ELb1ELb0ELb0ELb0ELb0EEENS1_21CollectiveEpilogueFwdINS6_IJSA_NS7_ILi256EEESB_EEES9_SE_SG_Li256ELb1ELb0ELb0ELb0EEENS1_36VarlenDynamicPersistentTileSchedulerILi128ELi96ELi256ELi32ELb0ELb0ELb1ELb1ELb0ELb1EEEEEEEEEvNT_6ParamsE)
        /*004c*/ 	.short	0x0380
        /*004e*/ 	.short	0x0a00


	//----- nvinfo : EIATTR_SW_WAR
	.align		4
.L_740:
        /*0050*/ 	.byte	0x04, 0x36
        /*0052*/ 	.short	(.L_742 - .L_741)
.L_741:
        /*0054*/ 	.word	0x00000008
.L_742:


//--------------------- .nv.info._ZN7cutlass13device_kernelIN5flash11enable_sm90INS1_16FlashAttnFwdSm90INS1_25CollectiveMainloopFwdSm90ILi2EN4cute5tupleIJNS5_1CILi1EEES8_S8_EEENS6_IJNS7_ILi128EEENS7_ILi96EEENS7_ILi64EEEEEELi256ENS_10bfloat16_tEfNS_4arch4Sm90ELb0ELb1ELb0ELb1ELb0ELb0ELb1ELb1ELb0ELb0ELb0ELb0EEENS1_21CollectiveEpilogueFwdINS6_IJSA_NS7_ILi256EEESB_EEES9_SE_SG_Li256ELb1ELb0ELb0ELb0EEENS1_36VarlenDynamicPersistentTileSchedulerILi128ELi96ELi256ELi32ELb0ELb0ELb1ELb1ELb0ELb1EEEEEEEEEvNT_6ParamsE --------------------------
	.section	.nv.info._ZN7cutlass13device_kernelIN5flash11enable_sm90INS1_16FlashAttnFwdSm90INS1_25CollectiveMainloopFwdSm90ILi2EN4cute5tupleIJNS5_1CILi1EEES8_S8_EEENS6_IJNS7_ILi128EEENS7_ILi96EEENS7_ILi64EEEEEELi256ENS_10bfloat16_tEfNS_4arch4Sm90ELb0ELb1ELb0ELb1ELb0ELb0ELb1ELb1ELb0ELb0ELb0ELb0EEENS1_21CollectiveEpilogueFwdINS6_IJSA_NS7_ILi256EEESB_EEES9_SE_SG_Li256ELb1ELb0ELb0ELb0EEENS1_36VarlenDynamicPersistentTileSchedulerILi128ELi96ELi256ELi32ELb0ELb0ELb1ELb1ELb0ELb1EEEEEEEEEvNT_6ParamsE,"",@"SHT_CUDA_INFO"
	.sectionflags	@""
	.align	4


	//----- nvinfo : EIATTR_CUDA_API_VERSION
	.align		4
        /*0000*/ 	.byte	0x04, 0x37
        /*0002*/ 	.short	(.L_744 - .L_743)
.L_743:
        /*0004*/ 	.word	0x00000082


	//----- nvinfo : EIATTR_KPARAM_INFO
	.align		4
.L_744:
        /*0008*/ 	.byte	0x04, 0x17
        /*000a*/ 	.short	(.L_746 - .L_745)
.L_745:
        /*000c*/ 	.word	0x00000000
        /*0010*/ 	.short	0x0000
        /*0012*/ 	.short	0x0000
        /*0014*/ 	.byte	0x00, 0xf0, 0x01, 0x2c


	//----- nvinfo : EIATTR_SPARSE_MMA_MASK
	.align		4
.L_746:
        /*0018*/ 	.byte	0x03, 0x50
        /*001a*/ 	.short	0x0000


	//----- nvinfo : EIATTR_MAXREG_COUNT
	.align		4
        /*001c*/ 	.byte	0x03, 0x1b
        /*001e*/ 	.short	0x00a8


	//----- nvinfo : EIATTR_MERCURY_ISA_VERSION
	.align		4
        /*0020*/ 	.byte	0x03, 0x5f
        /*0022*/ 	.short	0x0101


	//----- nvinfo : EIATTR_VRC_CTA_INIT_COUNT
	.align		4
        /*0024*/ 	.byte	0x02, 0x4a
	.zero		1
	.zero		1


	//----- nvinfo : EIATTR_EXIT_INSTR_OFFSETS
	.align		4
        /*0028*/ 	.byte	0x04, 0x1c
        /*002a*/ 	.short	(.L_748 - .L_747)


	//   ....[0]....
.L_747:
        /*002c*/ 	.word	0x00000010


	//----- nvinfo : EIATTR_MAX_THREADS
	.align		4
.L_748:
        /*0030*/ 	.byte	0x04, 0x05
        /*0032*/ 	.short	(.L_750 - .L_749)
.L_749:
        /*0034*/ 	.word	0x00000180
        /*0038*/ 	.word	0x00000001
        /*003c*/ 	.word	0x00000001


	//----- nvinfo : EIATTR_CBANK_PARAM_SIZE
	.align		4
.L_750:
        /*0040*/ 	.byte	0x03, 0x19
        /*0042*/ 	.short	0x0b00


	//----- nvinfo : EIATTR_PARAM_CBANK
	.align		4
        /*0044*/ 	.byte	0x04, 0x0a
        /*0046*/ 	.short	(.L_752 - .L_751)
	.align		4
.L_751:
        /*0048*/ 	.word	index@(.nv.constant0._ZN7cutlass13device_kernelIN5flash11enable_sm90INS1_16FlashAttnFwdSm90INS1_25CollectiveMainloopFwdSm90ILi2EN4cute5tupleIJNS5_1CILi1EEES8_S8_EEENS6_IJNS7_ILi128EEENS7_ILi96EEENS7_ILi64EEEEEELi256ENS_10bfloat16_tEfNS_4arch4Sm90ELb0ELb1ELb0ELb1ELb0ELb0ELb1ELb1ELb0ELb0ELb0ELb0EEENS1_21CollectiveEpilogueFwdINS6_IJSA_NS7_ILi256EEESB_EEES9_SE_SG_Li256ELb1ELb0ELb0ELb0EEENS1_36VarlenDynamicPersistentTileSchedulerILi128ELi96ELi256ELi32ELb0ELb0ELb1ELb1ELb0ELb1EEEEEEEEEvNT_6ParamsE)
        /*004c*/ 	.short	0x0380
        /*004e*/ 	.short	0x0b00


	//----- nvinfo : EIATTR_SW_WAR
	.align		4
.L_752:
        /*0050*/ 	.byte	0x04, 0x36
        /*0052*/ 	.short	(.L_754 - .L_753)
.L_753:
        /*0054*/ 	.word	0x00000008
.L_754:


//--------------------- .nv.info._ZN7cutlass13device_kernelIN5flash11enable_sm90INS1_16FlashAttnFwdSm90INS1_25CollectiveMainloopFwdSm90ILi2EN4cute5tupleIJNS5_1CILi1EEES8_S8_EEENS6_IJNS7_ILi128EEENS7_ILi96EEENS7_ILi64EEEEEELi256ENS_10bfloat16_tEfNS_4arch4Sm90ELb0ELb1ELb0ELb1ELb0ELb1ELb1ELb1ELb0ELb0ELb0ELb0EEENS1_21CollectiveEpilogueFwdINS6_IJSA_NS7_ILi256EEESB_EEES9_SE_SG_Li256ELb1ELb0ELb0ELb0EEENS1_36VarlenDynamicPersistentTileSchedulerILi128ELi96ELi256ELi32ELb0ELb0ELb1ELb1ELb0ELb1EEEEEEEEEvNT_6ParamsE --------------------------
	.section	.nv.info._ZN7cutlass13device_kernelIN5flash11enable_sm90INS1_16FlashAttnFwdSm90INS1_25CollectiveMainloopFwdSm90ILi2EN4cute5tupleIJNS5_1CILi1EEES8_S8_EEENS6_IJNS7_ILi128EEENS7_ILi96EEENS7_ILi64EEEEEELi256ENS_10bfloat16_tEfNS_4arch4Sm90ELb0ELb1ELb0ELb1ELb0ELb1ELb1ELb1ELb0ELb0ELb0ELb0EEENS1_21CollectiveEpilogueFwdINS6_IJSA_NS7_ILi256EEESB_EEES9_SE_SG_Li256ELb1ELb0ELb0ELb0EEENS1_36VarlenDynamicPersistentTileSchedulerILi128ELi96ELi256ELi32ELb0ELb0ELb1ELb1ELb0ELb1EEEEEEEEEvNT_6ParamsE,"",@"SHT_CUDA_INFO"
	.sectionflags	@""
	.align	4


	//----- nvinfo : EIATTR_CUDA_API_VERSION
	.align		4
        /*0000*/ 	.byte	0x04, 0x37
        /*0002*/ 	.short	(.L_756 - .L_755)
.L_755:
        /*0004*/ 	.word	0x00000082


	//----- nvinfo : EIATTR_KPARAM_INFO
	.align		4
.L_756:
        /*0008*/ 	.byte	0x04, 0x17
        /*000a*/ 	.short	(.L_758 - .L_757)
.L_757:
        /*000c*/ 	.word	0x00000000
        /*0010*/ 	.short	0x0000
        /*0012*/ 	.short	0x0000
        /*0014*/ 	.byte	0x00, 0xf0, 0x01, 0x2c


	//----- nvinfo : EIATTR_SPARSE_MMA_MASK
	.align		4
.L_758:
        /*0018*/ 	.byte	0x03, 0x50
        /*001a*/ 	.short	0x0000


	//----- nvinfo : EIATTR_MAXREG_COUNT
	.align		4
        /*001c*/ 	.byte	0x03, 0x1b
        /*001e*/ 	.short	0x00a8


	//----- nvinfo : EIATTR_MERCURY_ISA_VERSION
	.align		4
        /*0020*/ 	.byte	0x03, 0x5f
        /*0022*/ 	.short	0x0101


	//----- nvinfo : EIATTR_VRC_CTA_INIT_COUNT
	.align		4
        /*0024*/ 	.byte	0x02, 0x4a
	.zero		1
	.zero		1


	//----- nvinfo : EIATTR_EXIT_INSTR_OFFSETS
	.align		4
        /*0028*/ 	.byte	0x04, 0x1c
        /*002a*/ 	.short	(.L_760 - .L_759)


	//   ....[0]....
.L_759:
        /*002c*/ 	.word	0x00000010


	//----- nvinfo : EIATTR_MAX_THREADS
	.align		4
.L_760:
        /*0030*/ 	.byte	0x04, 0x05
        /*0032*/ 	.short	(.L_762 - .L_761)
.L_761:
        /*0034*/ 	.word	0x00000180
        /*0038*/ 	.word	0x00000001
        /*003c*/ 	.word	0x00000001


	//----- nvinfo : EIATTR_CBANK_PARAM_SIZE
	.align		4
.L_762:
        /*0040*/ 	.byte	0x03, 0x19
        /*0042*/ 	.short	0x0b00


	//----- nvinfo : EIATTR_PARAM_CBANK
	.align		4
        /*0044*/ 	.byte	0x04, 0x0a
        /*0046*/ 	.short	(.L_764 - .L_763)
	.align		4
.L_763:
        /*0048*/ 	.word	index@(.nv.constant0._ZN7cutlass13device_kernelIN5flash11enable_sm90INS1_16FlashAttnFwdSm90INS1_25CollectiveMainloopFwdSm90ILi2EN4cute5tupleIJNS5_1CILi1EEES8_S8_EEENS6_IJNS7_ILi128EEENS7_ILi96EEENS7_ILi64EEEEEELi256ENS_10bfloat16_tEfNS_4arch4Sm90ELb0ELb1ELb0ELb1ELb0ELb1ELb1ELb1ELb0ELb0ELb0ELb0EEENS1_21CollectiveEpilogueFwdINS6_IJSA_NS7_ILi256EEESB_EEES9_SE_SG_Li256ELb1ELb0ELb0ELb0EEENS1_36VarlenDynamicPersistentTileSchedulerILi128ELi96ELi256ELi32ELb0ELb0ELb1ELb1ELb0ELb1EEEEEEEEEvNT_6ParamsE)
        /*004c*/ 	.short	0x0380
        /*004e*/ 	.short	0x0b00


	//----- nvinfo : EIATTR_SW_WAR
	.align		4
.L_764:
        /*0050*/ 	.byte	0x04, 0x36
        /*0052*/ 	.short	(.L_766 - .L_765)
.L_765:
        /*0054*/ 	.word	0x00000008
.L_766:


//--------------------- .nv.info._ZN7cutlass13device_kernelIN5flash11enable_sm90INS1_16FlashAttnFwdSm90INS1_25CollectiveMainloopFwdSm90ILi2EN4cute5tupleIJNS5_1CILi1EEES8_S8_EEENS6_IJNS7_ILi128EEENS7_ILi96EEENS7_ILi64EEEEEELi256ENS_10bfloat16_tEfNS_4arch4Sm90ELb1ELb0ELb0ELb0ELb0ELb0ELb0ELb1ELb0ELb0ELb0ELb0EEENS1_21CollectiveEpilogueFwdINS6_IJSA_NS7_ILi256EEESB_EEES9_SE_SG_Li256ELb0ELb0ELb0ELb0EEENS1_30DynamicPersistentTileSchedulerILi256ELi32ELb0ELb0ELb1EEEEEEEEEvNT_6ParamsE --------------------------
	.section	.nv.info._ZN7cutlass13device_kernelIN5flash11enable_sm90INS1_16FlashAttnFwdSm90INS1_25CollectiveMainloopFwdSm90ILi2EN4cute5tupleIJNS5_1CILi1EEES8_S8_EEENS6_IJNS7_ILi128EEENS7_ILi96EEENS7_ILi64EEEEEELi256ENS_10bfloat16_tEfNS_4arch4Sm90ELb1ELb0ELb0ELb0ELb0ELb0ELb0ELb1ELb0ELb0ELb0ELb0EEENS1_21CollectiveEpilogueFwdINS6_IJSA_NS7_ILi256EEESB_EEES9_SE_SG_Li256ELb0ELb0ELb0ELb0EEENS1_30DynamicPersistentTileSchedulerILi256ELi32ELb0ELb0ELb1EEEEEEEEEvNT_6ParamsE,"",@"SHT_CUDA_INFO"
	.sectionflags	@""
	.align	4


	//----- nvinfo : EIATTR_CUDA_API_VERSION
	.align		4
        /*0000*/ 	.byte	0x04, 0x37
        /*0002*/ 	.short	(.L_768 - .L_767)
.L_767:
        /*0004*/ 	.word	0x00000082


	//----- nvinfo : EIATTR_KPARAM_INFO
	.align		4
.L_768:
        /*0008*/ 	.byte	0x04, 0x17
        /*000a*/ 	.short	(.L_770 - .L_769)
.L_769:
        /*000c*/ 	.word	0x00000000
        /*0010*/ 	.short	0x0000
        /*0012*/ 	.short	0x0000
        /*0014*/ 	.byte	0x00, 0xf0, 0x01, 0x2e


	//----- nvinfo : EIATTR_SPARSE_MMA_MASK
	.align		4
.L_770:
        /*0018*/ 	.byte	0x03, 0x50
        /*001a*/ 	.short	0x0000


	//----- nvinfo : EIATTR_MAXREG_COUNT
	.align		4
        /*001c*/ 	.byte	0x03, 0x1b
        /*001e*/ 	.short	0x00a8


	//----- nvinfo : EIATTR_MERCURY_ISA_VERSION
	.align		4
        /*0020*/ 	.byte	0x03, 0x5f
        /*0022*/ 	.short	0x0101


	//----- nvinfo : EIATTR_VRC_CTA_INIT_COUNT
	.align		4
        /*0024*/ 	.byte	0x02, 0x4a
	.zero		1
	.zero		1


	//----- nvinfo : EIATTR_EXIT_INSTR_OFFSETS
	.align		4
        /*0028*/ 	.byte	0x04, 0x1c
        /*002a*/ 	.short	(.L_772 - .L_771)


	//   ....[0]....
.L_771:
        /*002c*/ 	.word	0x00000010


	//----- nvinfo : EIATTR_MAX_THREADS
	.align		4
.L_772:
        /*0030*/ 	.byte	0x04, 0x05
        /*0032*/ 	.short	(.L_774 - .L_773)
.L_773:
        /*0034*/ 	.word	0x00000180
        /*0038*/ 	.word	0x00000001
        /*003c*/ 	.word	0x00000001


	//----- nvinfo : EIATTR_CBANK_PARAM_SIZE
	.align		4
.L_774:
        /*0040*/ 	.byte	0x03, 0x19
        /*0042*/ 	.short	0x0b80


	//----- nvinfo : EIATTR_PARAM_CBANK
	.align		4
        /*0044*/ 	.byte	0x04, 0x0a
        /*0046*/ 	.short	(.L_776 - .L_775)
	.align		4
.L_775:
        /*0048*/ 	.word	index@(.nv.constant0._ZN7cutlass13device_kernelIN5flash11enable_sm90INS1_16FlashAttnFwdSm90INS1_25CollectiveMainloopFwdSm90ILi2EN4cute5tupleIJNS5_1CILi1EEES8_S8_EEENS6_IJNS7_ILi128EEENS7_ILi96EEENS7_ILi64EEEEEELi256ENS_10bfloat16_tEfNS_4arch4Sm90ELb1ELb0ELb0ELb0ELb0ELb0ELb0ELb1ELb0ELb0ELb0ELb0EEENS1_21CollectiveEpilogueFwdINS6_IJSA_NS7_ILi256EEESB_EEES9_SE_SG_Li256ELb0ELb0ELb0ELb0EEENS1_30DynamicPersistentTileSchedulerILi256ELi32ELb0ELb0ELb1EEEEEEEEEvNT_6ParamsE)
        /*004c*/ 	.short	0x0380
        /*004e*/ 	.short	0x0b80


	//----- nvinfo : EIATTR_SW_WAR
	.align		4
.L_776:
        /*0050*/ 	.byte	0x04, 0x36
        /*0052*/ 	.short	(.L_778 - .L_777)
.L_777:
        /*0054*/ 	.word	0x00000008
.L_778:


//--------------------- .nv.info._ZN7cutlass13device_kernelIN5flash11enable_sm90INS1_16FlashAttnFwdSm90INS1_25CollectiveMainloopFwdSm90ILi2EN4cute5tupleIJNS5_1CILi1EEES8_S8_EEENS6_IJNS7_ILi128EEENS7_ILi96EEENS7_ILi64EEEEEELi256ENS_10bfloat16_tEfNS_4arch4Sm90ELb1ELb0ELb0ELb0ELb0ELb0ELb1ELb1ELb0ELb0ELb0ELb0EEENS1_21CollectiveEpilogueFwdINS6_IJSA_NS7_ILi256EEESB_EEES9_SE_SG_Li256ELb0ELb0ELb0ELb0EEENS1_30DynamicPersistentTileSchedulerILi256ELi32ELb0ELb0ELb1EEEEEEEEEvNT_6ParamsE --------------------------
	.section	.nv.info._ZN7cutlass13device_kernelIN5flash11enable_sm90INS1_16FlashAttnFwdSm90INS1_25CollectiveMainloopFwdSm90ILi2EN4cute5tupleIJNS5_1CILi1EEES8_S8_EEENS6_IJNS7_ILi128EEENS7_ILi96EEENS7_ILi64EEEEEELi256ENS_10bfloat16_tEfNS_4arch4Sm90ELb1ELb0ELb0ELb0ELb0ELb0ELb1ELb1ELb0ELb0ELb0ELb0EEENS1_21CollectiveEpilogueFwdINS6_IJSA_NS7_ILi256EEESB_EEES9_SE_SG_Li256ELb0ELb0ELb0ELb0EEENS1_30DynamicPersistentTileSchedulerILi256ELi32ELb0ELb0ELb1EEEEEEEEEvNT_6ParamsE,"",@"SHT_CUDA_INFO"
	.sectionflags	@""
	.align	4


	//----- nvinfo : EIATTR_CUDA_API_VERSION
	.align		4
        /*0000*/ 	.byte	0x04, 0x37
        /*0002*/ 	.short	(.L_780 - .L_779)
.L_779:
        /*0004*/ 	.word	0x00000082


	//----- nvinfo : EIATTR_KPARAM_INFO
	.align		4
.L_780:
        /*0008*/ 	.byte	0x04, 0x17
        /*000a*/ 	.short	(.L_782 - .L_781)
.L_781:
        /*000c*/ 	.word	0x00000000
        /*0010*/ 	.short	0x0000
        /*0012*/ 	.short	0x0000
        /*0014*/ 	.byte	0x00, 0xf0, 0x01, 0x32


	//----- nvinfo : EIATTR_SPARSE_MMA_MASK
	.align		4
.L_782:
        /*0018*/ 	.byte	0x03, 0x50
        /*001a*/ 	.short	0x0000


	//----- nvinfo : EIATTR_MAXREG_COUNT
	.align		4
        /*001c*/ 	.byte	0x03, 0x1b
        /*001e*/ 	.short	0x00a8


	//----- nvinfo : EIATTR_MERCURY_ISA_VERSION
	.align		4
        /*0020*/ 	.byte	0x03, 0x5f
        /*0022*/ 	.short	0x0101


	//----- nvinfo : EIATTR_VRC_CTA_INIT_COUNT
	.align		4
        /*0024*/ 	.byte	0x02, 0x4a
	.zero		1
	.zero		1


	//----- nvinfo : EIATTR_EXIT_INSTR_OFFSETS
	.align		4
        /*0028*/ 	.byte	0x04, 0x1c
        /*002a*/ 	.short	(.L_784 - .L_783)


	//   ....[0]....
.L_783:
        /*002c*/ 	.word	0x00000010


	//----- nvinfo : EIATTR_MAX_THREADS
	.align		4
.L_784:
        /*0030*/ 	.byte	0x04, 0x05
        /*0032*/ 	.short	(.L_786 - .L_785)
.L_785:
        /*0034*/ 	.word	0x00000180
        /*0038*/ 	.word	0x00000001
        /*003c*/ 	.word	0x00000001


	//----- nvinfo : EIATTR_CBANK_PARAM_SIZE
	.align		4
.L_786:
        /*0040*/ 	.byte	0x03, 0x19
        /*0042*/ 	.short	0x0c80


	//----- nvinfo : EIATTR_PARAM_CBANK
	.align		4
        /*0044*/ 	.byte	0x04, 0x0a
        /*0046*/ 	.short	(.L_788 - .L_787)
	.align		4
.L_787:
        /*0048*/ 	.word	index@(.nv.constant0._ZN7cutlass13device_kernelIN5flash11enable_sm90INS1_16FlashAttnFwdSm90INS1_25CollectiveMainloopFwdSm90ILi2EN4cute5tupleIJNS5_1CILi1EEES8_S8_EEENS6_IJNS7_ILi128EEENS7_ILi96EEENS7_ILi64EEEEEELi256ENS_10bfloat16_tEfNS_4arch4Sm90ELb1ELb0ELb0ELb0ELb0ELb0ELb1ELb1ELb0ELb0ELb0ELb0EEENS1_21CollectiveEpilogueFwdINS6_IJSA_NS7_ILi256EEESB_EEES9_SE_SG_Li256ELb0ELb0ELb0ELb0EEENS1_30DynamicPersistentTileSchedulerILi256ELi32ELb0ELb0ELb1EEEEEEEEEvNT_6ParamsE)
        /*004c*/ 	.short	0x0380
        /*004e*/ 	.short	0x0c80


	//----- nvinfo : EIATTR_SW_WAR
	.align		4
.L_788:
        /*0050*/ 	.byte	0x04, 0x36
        /*0052*/ 	.short	(.L_790 - .L_789)
.L_789:
        /*0054*/ 	.word	0x00000008
.L_790:


//--------------------- .nv.info._ZN7cutlass13device_kernelIN5flash11enable_sm90INS1_16FlashAttnFwdSm90INS1_25CollectiveMainloopFwdSm90ILi2EN4cute5tupleIJNS5_1CILi1EEES8_S8_EEENS6_IJNS7_ILi128EEENS7_ILi96EEENS7_ILi64EEEEEELi256ENS_10bfloat16_tEfNS_4arch4Sm90ELb1ELb0ELb0ELb1ELb0ELb0ELb0ELb1ELb0ELb0ELb0ELb0EEENS1_21CollectiveEpilogueFwdINS6_IJSA_NS7_ILi256EEESB_EEES9_SE_SG_Li256ELb1ELb0ELb0ELb0EEENS1_36VarlenDynamicPersistentTileSchedulerILi128ELi96ELi256ELi32ELb0ELb0ELb1ELb1ELb1ELb1EEEEEEEEEvNT_6ParamsE --------------------------
	.section	.nv.info._ZN7cutlass13device_kernelIN5flash11enable_sm90INS1_16FlashAttnFwdSm90INS1_25CollectiveMainloopFwdSm90ILi2EN4cute5tupleIJNS5_1CILi1EEES8_S8_EEENS6_IJNS7_ILi128EEENS7_ILi96EEENS7_ILi64EEEEEELi256ENS_10bfloat16_tEfNS_4arch4Sm90ELb1ELb0ELb0ELb1ELb0ELb0ELb0ELb1ELb0ELb0ELb0ELb0EEENS1_21CollectiveEpilogueFwdINS6_IJSA_NS7_ILi256EEESB_EEES9_SE_SG_Li256ELb1ELb0ELb0ELb0EEENS1_36VarlenDynamicPersistentTileSchedulerILi128ELi96ELi256ELi32ELb0ELb0ELb1ELb1ELb1ELb1EEEEEEEEEvNT_6ParamsE,"",@"SHT_CUDA_INFO"
	.sectionflags	@""
	.align	4


	//----- nvinfo : EIATTR_CUDA_API_VERSION
	.align		4
        /*0000*/ 	.byte	0x04, 0x37
        /*0002*/ 	.short	(.L_792 - .L_791)
.L_791:
        /*0004*/ 	.word	0x00000082


	//----- nvinfo : EIATTR_KPARAM_INFO
	.align		4
.L_792:
        /*0008*/ 	.byte	0x04, 0x17
        /*000a*/ 	.short	(.L_794 - .L_793)
.L_793:
        /*000c*/ 	.word	0x00000000
        /*0010*/ 	.short	0x0000
        /*0012*/ 	.short	0x0000
        /*0014*/ 	.byte	0x00, 0xf0, 0x01, 0x28


	//----- nvinfo : EIATTR_SPARSE_MMA_MASK
	.align		4
.L_794:
        /*0018*/ 	.byte	0x03, 0x50
        /*001a*/ 	.short	0x0000


	//----- nvinfo : EIATTR_MAXREG_COUNT
	.align		4
        /*001c*/ 	.byte	0x03, 0x1b
        /*001e*/ 	.short	0x00a8


	//----- nvinfo : EIATTR_MERCURY_ISA_VERSION
	.align		4
        /*0020*/ 	.byte	0x03, 0x5f
        /*0022*/ 	.short	0x0101


	//----- nvinfo : EIATTR_VRC_CTA_INIT_COUNT
	.align		4
        /*0024*/ 	.byte	0x02, 0x4a
	.zero		1
	.zero		1


	//----- nvinfo : EIATTR_EXIT_INSTR_OFFSETS
	.align		4
        /*0028*/ 	.byte	0x04, 0x1c
        /*002a*/ 	.short	(.L_796 - .L_795)


	//   ....[0]....
.L_795:
        /*002c*/ 	.word	0x00000010


	//----- nvinfo : EIATTR_MAX_THREADS
	.align		4
.L_796:
        /*0030*/ 	.byte	0x04, 0x05
        /*0032*/ 	.short	(.L_798 - .L_797)
.L_797:
        /*0034*/ 	.word	0x00000180
        /*0038*/ 	.word	0x00000001
        /*003c*/ 	.word	0x00000001


	//----- nvinfo : EIATTR_CBANK_PARAM_SIZE
	.align		4
.L_798:
        /*0040*/ 	.byte	0x03, 0x19
        /*0042*/ 	.short	0x0a00


	//----- nvinfo : EIATTR_PARAM_CBANK
	.align		4
        /*0044*/ 	.byte	0x04, 0x0a
        /*0046*/ 	.short	(.L_800 - .L_799)
	.align		4
.L_799:
        /*0048*/ 	.word	index@(.nv.constant0._ZN7cutlass13device_kernelIN5flash11enable_sm90INS1_16FlashAttnFwdSm90INS1_25CollectiveMainloopFwdSm90ILi2EN4cute5tupleIJNS5_1CILi1EEES8_S8_EEENS6_IJNS7_ILi128EEENS7_ILi96EEENS7_ILi64EEEEEELi256ENS_10bfloat16_tEfNS_4arch4Sm90ELb1ELb0ELb0ELb1ELb0ELb0ELb0ELb1ELb0ELb0ELb0ELb0EEENS1_21CollectiveEpilogueFwdINS6_IJSA_NS7_ILi256EEESB_EEES9_SE_SG_Li256ELb1ELb0ELb0ELb0EEENS1_36VarlenDynamicPersistentTileSchedulerILi128ELi96ELi256ELi32ELb0ELb0ELb1ELb1ELb1ELb1EEEEEEEEEvNT_6ParamsE)
        /*004c*/ 	.short	0x0380
        /*004e*/ 	.short	0x0a00


	//----- nvinfo : EIATTR_SW_WAR
	.align		4
.L_800:
        /*0050*/ 	.byte	0x04, 0x36
        /*0052*/ 	.short	(.L_802 - .L_801)
.L_801:
        /*0054*/ 	.word	0x00000008
.L_802:


//--------------------- .nv.info._ZN7cutlass13device_kernelIN5flash11enable_sm90INS1_16FlashAttnFwdSm90INS1_25CollectiveMainloopFwdSm90ILi2EN4cute5tupleIJNS5_1CILi1EEES8_S8_EEENS6_IJNS7_ILi128EEENS7_ILi96EEENS7_ILi64EEEEEELi256ENS_10bfloat16_tEfNS_4arch4Sm90ELb1ELb0ELb0ELb1ELb0ELb1ELb0ELb1ELb0ELb0ELb0ELb0EEENS1_21CollectiveEpilogueFwdINS6_IJSA_NS7_ILi256EEESB_EEES9_SE_SG_Li256ELb1ELb0ELb0ELb0EEENS1_36VarlenDynamicPersistentTileSchedulerILi128ELi96ELi256ELi32ELb0ELb0ELb1ELb1ELb1ELb1EEEEEEEEEvNT_6ParamsE --------------------------
	.section	.nv.info._ZN7cutlass13device_kernelIN5flash11enable_sm90INS1_16FlashAttnFwdSm90INS1_25CollectiveMainloopFwdSm90ILi2EN4cute5tupleIJNS5_1CILi1EEES8_S8_EEENS6_IJNS7_ILi128EEENS7_ILi96EEENS7_ILi64EEEEEELi256ENS_10bfloat16_tEfNS_4arch4Sm90ELb1ELb0ELb0ELb1ELb0ELb1ELb0ELb1ELb0ELb0ELb0ELb0EEENS1_21CollectiveEpilogueFwdINS6_IJSA_NS7_ILi256EEESB_EEES9_SE_SG_Li256ELb1ELb0ELb0ELb0EEENS1_36VarlenDynamicPersistentTileSchedulerILi128ELi96ELi256ELi32ELb0ELb0ELb1ELb1ELb1ELb1EEEEEEEEEvNT_6ParamsE,"",@"SHT_CUDA_INFO"
	.sectionflags	@""
	.align	4


	//----- nvinfo : EIATTR_CUDA_API_VERSION
	.align		4
        /*0000*/ 	.byte	0x04, 0x37
        /*0002*/ 	.short	(.L_804 - .L_803)
.L_803:
        /*0004*/ 	.word	0x00000082


	//----- nvinfo : EIATTR_KPARAM_INFO
	.align		4
.L_804:
        /*0008*/ 	.byte	0x04, 0x17
        /*000a*/ 	.short	(.L_806 - .L_805)
.L_805:
        /*000c*/ 	.word	0x00000000
        /*0010*/ 	.short	0x0000
        /*0012*/ 	.short	0x0000
        /*0014*/ 	.byte	0x00, 0xf0, 0x01, 0x28


	//----- nvinfo : EIATTR_SPARSE_MMA_MASK
	.align		4
.L_806:
        /*0018*/ 	.byte	0x03, 0x50
        /*001a*/ 	.short	0x0000


	//----- nvinfo : EIATTR_MAXREG_COUNT
	.align		4
        /*001c*/ 	.byte	0x03, 0x1b
        /*001e*/ 	.short	0x00a8


	//----- nvinfo : EIATTR_MERCURY_ISA_VERSION
	.align		4
        /*0020*/ 	.byte	0x03, 0x5f
        /*0022*/ 	.short	0x0101


	//----- nvinfo : EIATTR_VRC_CTA_INIT_COUNT
	.align		4
        /*0024*/ 	.byte	0x02, 0x4a
	.zero		1
	.zero		1


	//----- nvinfo : EIATTR_EXIT_INSTR_OFFSETS
	.align		4
        /*0028*/ 	.byte	0x04, 0x1c
        /*002a*/ 	.short	(.L_808 - .L_807)


	//   ....[0]....
.L_807:
        /*002c*/ 	.word	0x00000010


	//----- nvinfo : EIATTR_MAX_THREADS
	.align		4
.L_808:
        /*0030*/ 	.byte	0x04, 0x05
        /*0032*/ 	.short	(.L_810 - .L_809)
.L_809:
        /*0034*/ 	.word	0x00000180
        /*0038*/ 	.word	0x00000001
        /*003c*/ 	.word	0x00000001


	//----- nvinfo : EIATTR_CBANK_PARAM_SIZE
	.align		4
.L_810:
        /*0040*/ 	.byte	0x03, 0x19
        /*0042*/ 	.short	0x0a00


	//----- nvinfo : EIATTR_PARAM_CBANK
	.align		4
        /*0044*/ 	.byte	0x04, 0x0a
        /*0046*/ 	.short	(.L_812 - .L_811)
	.align		4
.L_811:
        /*0048*/ 	.word	index@(.nv.constant0._ZN7cutlass13device_kernelIN5flash11enable_sm90INS1_16FlashAttnFwdSm90INS1_25CollectiveMainloopFwdSm90ILi2EN4cute5tupleIJNS5_1CILi1EEES8_S8_EEENS6_IJNS7_ILi128EEENS7_ILi96EEENS7_ILi64EEEEEELi256ENS_10bfloat16_tEfNS_4arch4Sm90ELb1ELb0ELb0ELb1ELb0ELb1ELb0ELb1ELb0ELb0ELb0ELb0EEENS1_21CollectiveEpilogueFwdINS6_IJSA_NS7_ILi256EEESB_EEES9_SE_SG_Li256ELb1ELb0ELb0ELb0EEENS1_36VarlenDynamicPersistentTileSchedulerILi128ELi96ELi256ELi32ELb0ELb0ELb1ELb1ELb1ELb1EEEEEEEEEvNT_6ParamsE)
        /*004c*/ 	.short	0x0380
        /*004e*/ 	.short	0x0a00


	//----- nvinfo : EIATTR_SW_WAR
	.align		4
.L_812:
        /*0050*/ 	.byte	0x04, 0x36
        /*0052*/ 	.short	(.L_814 - .L_813)
.L_813:
        /*0054*/ 	.word	0x00000008
.L_814:


//--------------------- .nv.info._ZN7cutlass13device_kernelIN5flash11enable_sm90INS1_16FlashAttnFwdSm90INS1_25CollectiveMainloopFwdSm90ILi2EN4cute5tupleIJNS5_1CILi1EEES8_S8_EEENS6_IJNS7_ILi128EEENS7_ILi96EEENS7_ILi64EEEEEELi256ENS_10bfloat16_tEfNS_4arch4Sm90ELb1ELb0ELb0ELb1ELb0ELb0ELb1ELb1ELb0ELb0ELb0ELb0EEENS1_21CollectiveEpilogueFwdINS6_IJSA_NS7_ILi256EEESB_EEES9_SE_SG_Li256ELb1ELb0ELb0ELb0EEENS1_36VarlenDynamicPersistentTileSchedulerILi128ELi96ELi256ELi32ELb0ELb0ELb1ELb1ELb1ELb1EEEEEEEEEvNT_6ParamsE --------------------------
	.section	.nv.info._ZN7cutlass13device_kernelIN5flash11enable_sm90INS1_16FlashAttnFwdSm90INS1_25CollectiveMainloopFwdSm90ILi2EN4cute5tupleIJNS5_1CILi1EEES8_S8_EEENS6_IJNS7_ILi128EEENS7_ILi96EEENS7_ILi64EEEEEELi256ENS_10bfloat16_tEfNS_4arch4Sm90ELb1ELb0ELb0ELb1ELb0ELb0ELb1ELb1ELb0ELb0ELb0ELb0EEENS1_21CollectiveEpilogueFwdINS6_IJSA_NS7_ILi256EEESB_EEES9_SE_SG_Li256ELb1ELb0ELb0ELb0EEENS1_36VarlenDynamicPersistentTileSchedulerILi128ELi96ELi256ELi32ELb0ELb0ELb1ELb1ELb1ELb1EEEEEEEEEvNT_6ParamsE,"",@"SHT_CUDA_INFO"
	.sectionflags	@""
	.align	4


	//----- nvinfo : EIATTR_CUDA_API_VERSION
	.align		4
        /*0000*/ 	.byte	0x04, 0x37
        /*0002*/ 	.short	(.L_816 - .L_815)
.L_815:
        /*0004*/ 	.word	0x00000082


	//----- nvinfo : EIATTR_KPARAM_INFO
	.align		4
.L_816:
        /*0008*/ 	.byte	0x04, 0x17
        /*000a*/ 	.short	(.L_818 - .L_817)
.L_817:
        /*000c*/ 	.word	0x00000000
        /*0010*/ 	.short	0x0000
        /*0012*/ 	.short	0x0000
        /*0014*/ 	.byte	0x00, 0xf0, 0x01, 0x2c


	//----- nvinfo : EIATTR_SPARSE_MMA_MASK
	.align		4
.L_818:
        /*0018*/ 	.byte	0x03, 0x50
        /*001a*/ 	.short	0x0000


	//----- nvinfo : EIATTR_MAXREG_COUNT
	.align		4
        /*001c*/ 	.byte	0x03, 0x1b
        /*001e*/ 	.short	0x00a8


	//----- nvinfo : EIATTR_MERCURY_ISA_VERSION
	.align		4
        /*0020*/ 	.byte	0x03, 0x5f
        /*0022*/ 	.short	0x0101


	//----- nvinfo : EIATTR_VRC_CTA_INIT_COUNT
	.align		4
        /*0024*/ 	.byte	0x02, 0x4a
	.zero		1
	.zero		1


	//----- nvinfo : EIATTR_EXIT_INSTR_OFFSETS
	.align		4
        /*0028*/ 	.byte	0x04, 0x1c
        /*002a*/ 	.short	(.L_820 - .L_819)


	//   ....[0]....
.L_819:
        /*002c*/ 	.word	0x00000010


	//----- nvinfo : EIATTR_MAX_THREADS
	.align		4
.L_820:
        /*0030*/ 	.byte	0x04, 0x05
        /*0032*/ 	.short	(.L_822 - .L_821)
.L_821:
        /*0034*/ 	.word	0x00000180
        /*0038*/ 	.word	0x00000001
        /*003c*/ 	.word	0x00000001


	//----- nvinfo : EIATTR_CBANK_PARAM_SIZE
	.align		4
.L_822:
        /*0040*/ 	.byte	0x03, 0x19
        /*0042*/ 	.short	0x0b00


	//----- nvinfo : EIATTR_PARAM_CBANK
	.align		4
        /*0044*/ 	.byte	0x04, 0x0a
        /*0046*/ 	.short	(.L_824 - .L_823)
	.align		4
.L_823:
        /*0048*/ 	.word	index@(.nv.constant0._ZN7cutlass13device_kernelIN5flash11enable_sm90INS1_16FlashAttnFwdSm90INS1_25CollectiveMainloopFwdSm90ILi2EN4cute5tupleIJNS5_1CILi1EEES8_S8_EEENS6_IJNS7_ILi128EEENS7_ILi96EEENS7_ILi64EEEEEELi256ENS_10bfloat16_tEfNS_4arch4Sm90ELb1ELb0ELb0ELb1ELb0ELb0ELb1ELb1ELb0ELb0ELb0ELb0EEENS1_21CollectiveEpilogueFwdINS6_IJSA_NS7_ILi256EEESB_EEES9_SE_SG_Li256ELb1ELb0ELb0ELb0EEENS1_36VarlenDynamicPersistentTileSchedulerILi128ELi96ELi256ELi32ELb0ELb0ELb1ELb1ELb1ELb1EEEEEEEEEvNT_6ParamsE)
        /*004c*/ 	.short	0x0380
        /*004e*/ 	.short	0x0b00


	//----- nvinfo : EIATTR_SW_WAR
	.align		4
.L_824:
        /*0050*/ 	.byte	0x04, 0x36
        /*0052*/ 	.short	(.L_826 - .L_825)
.L_825:
        /*0054*/ 	.word	0x00000008
.L_826:


//--------------------- .nv.info._ZN7cutlass13device_kernelIN5flash11enable_sm90INS1_16FlashAttnFwdSm90INS1_25CollectiveMainloopFwdSm90ILi2EN4cute5tupleIJNS5_1CILi1EEES8_S8_EEENS6_IJNS7_ILi128EEENS7_ILi96EEENS7_ILi64EEEEEELi256ENS_10bfloat16_tEfNS_4arch4Sm90ELb1ELb0ELb0ELb1ELb0ELb1ELb1ELb1ELb0ELb0ELb0ELb0EEENS1_21CollectiveEpilogueFwdINS6_IJSA_NS7_ILi256EEESB_EEES9_SE_SG_Li256ELb1ELb0ELb0ELb0EEENS1_36VarlenDynamicPersistentTileSchedulerILi128ELi96ELi256ELi32ELb0ELb0ELb1ELb1ELb1ELb1EEEEEEEEEvNT_6ParamsE --------------------------
	.section	.nv.info._ZN7cutlass13device_kernelIN5flash11enable_sm90INS1_16FlashAttnFwdSm90INS1_25CollectiveMainloopFwdSm90ILi2EN4cute5tupleIJNS5_1CILi1EEES8_S8_EEENS6_IJNS7_ILi128EEENS7_ILi96EEENS7_ILi64EEEEEELi256ENS_10bfloat16_tEfNS_4arch4Sm90ELb1ELb0ELb0ELb1ELb0ELb1ELb1ELb1ELb0ELb0ELb0ELb0EEENS1_21CollectiveEpilogueFwdINS6_IJSA_NS7_ILi256EEESB_EEES9_SE_SG_Li256ELb1ELb0ELb0ELb0EEENS1_36VarlenDynamicPersistentTileSchedulerILi128ELi96ELi256ELi32ELb0ELb0ELb1ELb1ELb1ELb1EEEEEEEEEvNT_6ParamsE,"",@"SHT_CUDA_INFO"
	.sectionflags	@""
	.align	4


	//----- nvinfo : EIATTR_CUDA_API_VERSION
	.align		4
        /*0000*/ 	.byte	0x04, 0x37
        /*0002*/ 	.short	(.L_828 - .L_827)
.L_827:
        /*0004*/ 	.word	0x00000082


	//----- nvinfo : EIATTR_KPARAM_INFO
	.align		4
.L_828:
        /*0008*/ 	.byte	0x04, 0x17
        /*000a*/ 	.short	(.L_830 - .L_829)
.L_829:
        /*000c*/ 	.word	0x00000000
        /*0010*/ 	.short	0x0000
        /*0012*/ 	.short	0x0000
        /*0014*/ 	.byte	0x00, 0xf0, 0x01, 0x2c


	//----- nvinfo : EIATTR_SPARSE_MMA_MASK
	.align		4
.L_830:
        /*0018*/ 	.byte	0x03, 0x50
        /*001a*/ 	.short	0x0000


	//----- nvinfo : EIATTR_MAXREG_COUNT
	.align		4
        /*001c*/ 	.byte	0x03, 0x1b
        /*001e*/ 	.short	0x00a8


	//----- nvinfo : EIATTR_MERCURY_ISA_VERSION
	.align		4
        /*0020*/ 	.byte	0x03, 0x5f
        /*0022*/ 	.short	0x0101


	//----- nvinfo : EIATTR_VRC_CTA_INIT_COUNT
	.align		4
        /*0024*/ 	.byte	0x02, 0x4a
	.zero		1
	.zero		1


	//----- nvinfo : EIATTR_EXIT_INSTR_OFFSETS
	.align		4
        /*0028*/ 	.byte	0x04, 0x1c
        /*002a*/ 	.short	(.L_832 - .L_831)


	//   ....[0]....
.L_831:
        /*002c*/ 	.word	0x00000010


	//----- nvinfo : EIATTR_MAX_THREADS
	.align		4
.L_832:
        /*0030*/ 	.byte	0x04, 0x05
        /*0032*/ 	.short	(.L_834 - .L_833)
.L_833:
        /*0034*/ 	.word	0x00000180
        /*0038*/ 	.word	0x00000001
        /*003c*/ 	.word	0x00000001


	//----- nvinfo : EIATTR_CBANK_PARAM_SIZE
	.align		4
.L_834:
        /*0040*/ 	.byte	0x03, 0x19
        /*0042*/ 	.short	0x0b00


	//----- nvinfo : EIATTR_PARAM_CBANK
	.align		4
        /*0044*/ 	.byte	0x04, 0x0a
        /*0046*/ 	.short	(.L_836 - .L_835)
	.align		4
.L_835:
        /*0048*/ 	.word	index@(.nv.constant0._ZN7cutlass13device_kernelIN5flash11enable_sm90INS1_16FlashAttnFwdSm90INS1_25CollectiveMainloopFwdSm90ILi2EN4cute5tupleIJNS5_1CILi1EEES8_S8_EEENS6_IJNS7_ILi128EEENS7_ILi96EEENS7_ILi64EEEEEELi256ENS_10bfloat16_tEfNS_4arch4Sm90ELb1ELb0ELb0ELb1ELb0ELb1ELb1ELb1ELb0ELb0ELb0ELb0EEENS1_21CollectiveEpilogueFwdINS6_IJSA_NS7_ILi256EEESB_EEES9_SE_SG_Li256ELb1ELb0ELb0ELb0EEENS1_36VarlenDynamicPersistentTileSchedulerILi128ELi96ELi256ELi32ELb0ELb0ELb1ELb1ELb1ELb1EEEEEEEEEvNT_6ParamsE)
        /*004c*/ 	.short	0x0380
        /*004e*/ 	.short	0x0b00


	//----- nvinfo : EIATTR_SW_WAR
	.align		4
.L_836:
        /*0050*/ 	.byte	0x04, 0x36
        /*0052*/ 	.short	(.L_838 - .L_837)
.L_837:
        /*0054*/ 	.word	0x00000008
.L_838:


//--------------------- .nv.callgraph             --------------------------
	.section	.nv.callgraph,"",@"SHT_CUDA_CALLGRAPH"
	.align	4
	.sectionentsize	8
	.align		4
        /*0000*/ 	.word	0x00000000
	.align		4
        /*0004*/ 	.word	0xffffffff
	.align		4
        /*0008*/ 	.word	0x00000000
	.align		4
        /*000c*/ 	.word	0xfffffffe
	.align		4
        /*0010*/ 	.word	0x00000000
	.align		4
        /*0014*/ 	.word	0xfffffffd
	.align		4
        /*0018*/ 	.word	0x00000000
	.align		4
        /*001c*/ 	.word	0xfffffffc


//--------------------- .nv.constant4             --------------------------
	.section	.nv.constant4,"a",@progbits
	.align	8
	.align		8
.nv.constant4:
        /*0000*/ 	.dword	_ZN67_INTERNAL_7f795192_31_flash_fwd_hdimdiff_bf16_sm90_cu_a6473388_34284cuda3std3__45__cpo5beginE
	.align		8
        /*0008*/ 	.dword	_ZN67_INTERNAL_7f795192_31_flash_fwd_hdimdiff_bf16_sm90_cu_a6473388_34284cuda3std3__45__cpo3endE
	.align		8
        /*0010*/ 	.dword	_ZN67_INTERNAL_7f795192_31_flash_fwd_hdimdiff_bf16_sm90_cu_a6473388_34284cuda3std3__45__cpo6cbeginE
	.align		8
        /*0018*/ 	.dword	_ZN67_INTERNAL_7f795192_31_flash_fwd_hdimdiff_bf16_sm90_cu_a6473388_34284cuda3std3__45__cpo4cendE
	.align		8
        /*0020*/ 	.dword	_ZN67_INTERNAL_7f795192_31_flash_fwd_hdimdiff_bf16_sm90_cu_a6473388_34284cuda3std3__469_GLOBAL__N__7f795192_31_flash_fwd_hdimdiff_bf16_sm90_cu_a6473388_34286ignoreE
	.align		8
        /*0028*/ 	.dword	_ZN67_INTERNAL_7f795192_31_flash_fwd_hdimdiff_bf16_sm90_cu_a6473388_34284cuda3std3__419piecewise_constructE
	.align		8
        /*0030*/ 	.dword	_ZN67_INTERNAL_7f795192_31_flash_fwd_hdimdiff_bf16_sm90_cu_a6473388_34284cuda3std3__48in_placeE
	.align		8
        /*0038*/ 	.dword	_ZN67_INTERNAL_7f795192_31_flash_fwd_hdimdiff_bf16_sm90_cu_a6473388_34284cuda3std6ranges3__45__cpo4swapE
	.align		8
        /*0040*/ 	.dword	_ZN67_INTERNAL_7f795192_31_flash_fwd_hdimdiff_bf16_sm90_cu_a6473388_34284cuda3std6ranges3__45__cpo9iter_moveE
	.align		8
        /*0048*/ 	.dword	_ZN67_INTERNAL_7f795192_31_flash_fwd_hdimdiff_bf16_sm90_cu_a6473388_34284cute7productE
	.align		8
        /*0050*/ 	.dword	_ZN67_INTERNAL_7f795192_31_flash_fwd_hdimdiff_bf16_sm90_cu_a6473388_34284cute1_E


//--------------------- .text._ZN7cutlass13device_kernelIN5flash11enable_sm90INS1_16FlashAttnFwdSm90INS1_25CollectiveMainloopFwdSm90ILi2EN4cute5tupleIJNS5_1CILi1EEES8_S8_EEENS6_IJNS7_ILi128EEESA_NS7_ILi192EEEEEELi128ENS_10bfloat16_tEfNS_4arch4Sm90ELb0ELb0ELb0ELb0ELb0ELb0ELb0ELb1ELb1ELb0ELb0ELb0EEENS1_21CollectiveEpilogueFwdINS6_IJSA_SA_SA_EEES9_SD_SF_Li256ELb0ELb0ELb0ELb0EEENS1_29StaticPersistentTileSchedulerILb0EEEEEEEEEvNT_6ParamsE --------------------------
	.section	.text._ZN7cutlass13device_kernelIN5flash11enable_sm90INS1_16FlashAttnFwdSm90INS1_25CollectiveMainloopFwdSm90ILi2EN4cute5tupleIJNS5_1CILi1EEES8_S8_EEENS6_IJNS7_ILi128EEESA_NS7_ILi192EEEEEELi128ENS_10bfloat16_tEfNS_4arch4Sm90ELb0ELb0ELb0ELb0ELb0ELb0ELb0ELb1ELb1ELb0ELb0ELb0EEENS1_21CollectiveEpilogueFwdINS6_IJSA_SA_SA_EEES9_SD_SF_Li256ELb0ELb0ELb0ELb0EEENS1_29StaticPersistentTileSchedulerILb0EEEEEEEEEvNT_6ParamsE,"ax",@progbits
	.align	128
.text._ZN7cutlass13device_kernelIN5flash11enable_sm90INS1_16FlashAttnFwdSm90INS1_25CollectiveMainloopFwdSm90ILi2EN4cute5tupleIJNS5_1CILi1EEES8_S8_EEENS6_IJNS7_ILi128EEESA_NS7_ILi192EEEEEELi128ENS_10bfloat16_tEfNS_4arch4Sm90ELb0ELb0ELb0ELb0ELb0ELb0ELb0ELb1ELb1ELb0ELb0ELb0EEENS1_21CollectiveEpilogueFwdINS6_IJSA_SA_SA_EEES9_SD_SF_Li256ELb0ELb0ELb0ELb0EEENS1_29StaticPersistentTileSchedulerILb0EEEEEEEEEvNT_6ParamsE:
        .type           _ZN7cutlass13device_kernelIN5flash11enable_sm90INS1_16FlashAttnFwdSm90INS1_25CollectiveMainloopFwdSm90ILi2EN4cute5tupleIJNS5_1CILi1EEES8_S8_EEENS6_IJNS7_ILi128EEESA_NS7_ILi192EEEEEELi128ENS_10bfloat16_tEfNS_4arch4Sm90ELb0ELb0ELb0ELb0ELb0ELb0ELb0ELb1ELb1ELb0ELb0ELb0EEENS1_21CollectiveEpilogueFwdINS6_IJSA_SA_SA_EEES9_SD_SF_Li256ELb0ELb0ELb0ELb0EEENS1_29StaticPersistentTileSchedulerILb0EEEEEEEEEvNT_6ParamsE,@function
        .size           _ZN7cutlass13device_kernelIN5flash11enable_sm90INS1_16FlashAttnFwdSm90INS1_25CollectiveMainloopFwdSm90ILi2EN4cute5tupleIJNS5_1CILi1EEES8_S8_EEENS6_IJNS7_ILi128EEESA_NS7_ILi192EEEEEELi128ENS_10bfloat16_tEfNS_4arch4Sm90ELb0ELb0ELb0ELb0ELb0ELb0ELb0ELb1ELb1ELb0ELb0ELb0EEENS1_21CollectiveEpilogueFwdINS6_IJSA_SA_SA_EEES9_SD_SF_Li256ELb0ELb0ELb0ELb0EEENS1_29StaticPersistentTileSchedulerILb0EEEEEEEEEvNT_6ParamsE,(.L_x_46 - _ZN7cutlass13device_kernelIN5flash11enable_sm90INS1_16FlashAttnFwdSm90INS1_25CollectiveMainloopFwdSm90ILi2EN4cute5tupleIJNS5_1CILi1EEES8_S8_EEENS6_IJNS7_ILi128EEESA_NS7_ILi192EEEEEELi128ENS_10bfloat16_tEfNS_4arch4Sm90ELb0ELb0ELb0ELb0ELb0ELb0ELb0ELb1ELb1ELb0ELb0ELb0EEENS1_21CollectiveEpilogueFwdINS6_IJSA_SA_SA_EEES9_SD_SF_Li256ELb0ELb0ELb0ELb0EEENS1_29StaticPersistentTileSchedulerILb0EEEEEEEEEvNT_6ParamsE)
        .other          _ZN7cutlass13device_kernelIN5flash11enable_sm90INS1_16FlashAttnFwdSm90INS1_25CollectiveMainloopFwdSm90ILi2EN4cute5tupleIJNS5_1CILi1EEES8_S8_EEENS6_IJNS7_ILi128EEESA_NS7_ILi192EEEEEELi128ENS_10bfloat16_tEfNS_4arch4Sm90ELb0ELb0ELb0ELb0ELb0ELb0ELb0ELb1ELb1ELb0ELb0ELb0EEENS1_21CollectiveEpilogueFwdINS6_IJSA_SA_SA_EEES9_SD_SF_Li256ELb0ELb0ELb0ELb0EEENS1_29StaticPersistentTileSchedulerILb0EEEEEEEEEvNT_6ParamsE,@"STO_CUDA_ENTRY STV_DEFAULT"
_ZN7cutlass13device_kernelIN5flash11enable_sm90INS1_16FlashAttnFwdSm90INS1_25CollectiveMainloopFwdSm90ILi2EN4cute5tupleIJNS5_1CILi1EEES8_S8_EEENS6_IJNS7_ILi128EEESA_NS7_ILi192EEEEEELi128ENS_10bfloat16_tEfNS_4arch4Sm90ELb0ELb0ELb0ELb0ELb0ELb0ELb0ELb1ELb1ELb0ELb0ELb0EEENS1_21CollectiveEpilogueFwdINS6_IJSA_SA_SA_EEES9_SD_SF_Li256ELb0ELb0ELb0ELb0EEENS1_29StaticPersistentTileSchedulerILb0EEEEEEEEEvNT_6ParamsE:
[----:B------:R-:W-:Y:S01]  /*0000*/  LDC R1, c[0x0][0x37c] ;  /* 0x0000df00ff017b82 */ /* 0x000fe20000000800 */
[----:B------:R-:W-:Y:S05]  /*0010*/  EXIT ;  /* 0x000000000000794d */ /* 0x000fea0003800000 */
.L_x_0:
[----:B------:R-:W-:-:S00]  /*0020*/  BRA `(.L_x_0) ;  /* 0xfffffffc00fc7947 */ /* 0x000fc0000383ffff */
[----:B------:R-:W-:-:S00]  /*0030*/  NOP ;  /* 0x0000000000007918 */ /* 0x000fc00000000000 */
        /* <DEDUP_REMOVED lines=12> */
.L_x_46:


//--------------------- .text._ZN7cutlass13device_kernelIN5flash11enable_sm90INS1_16FlashAttnFwdSm90INS1_25CollectiveMainloopFwdSm90ILi2EN4cute5tupleIJNS5_1CILi2EEENS7_ILi1EEES9_EEENS6_IJNS7_ILi128EEESB_NS7_ILi192EEEEEELi128ENS_10bfloat16_tEfNS_4arch4Sm90ELb0ELb0ELb0ELb0ELb0ELb0ELb0ELb1ELb1ELb0ELb0ELb0EEENS1_21CollectiveEpilogueFwdINS6_IJSB_SB_SB_EEESA_SE_SG_Li256ELb0ELb0ELb0ELb0EEENS1_29StaticPersistentTileSchedulerILb0EEEEEEEEEvNT_6ParamsE --------------------------
	.section	.text._ZN7cutlass13device_kernelIN5flash11enable_sm90INS1_16FlashAttnFwdSm90INS1_25CollectiveMainloopFwdSm90ILi2EN4cute5tupleIJNS5_1CILi2EEENS7_ILi1EEES9_EEENS6_IJNS7_ILi128EEESB_NS7_ILi192EEEEEELi128ENS_10bfloat16_tEfNS_4arch4Sm90ELb0ELb0ELb0ELb0ELb0ELb0ELb0ELb1ELb1ELb0ELb0ELb0EEENS1_21CollectiveEpilogueFwdINS6_IJSB_SB_SB_EEESA_SE_SG_Li256ELb0ELb0ELb0ELb0EEENS1_29StaticPersistentTileSchedulerILb0EEEEEEEEEvNT_6ParamsE,"ax",@progbits
	.align	128
.text._ZN7cutlass13device_kernelIN5flash11enable_sm90INS1_16FlashAttnFwdSm90INS1_25CollectiveMainloopFwdSm90ILi2EN4cute5tupleIJNS5_1CILi2EEENS7_ILi1EEES9_EEENS6_IJNS7_ILi128EEESB_NS7_ILi192EEEEEELi128ENS_10bfloat16_tEfNS_4arch4Sm90ELb0ELb0ELb0ELb0ELb0ELb0ELb0ELb1ELb1ELb0ELb0ELb0EEENS1_21CollectiveEpilogueFwdINS6_IJSB_SB_SB_EEESA_SE_SG_Li256ELb0ELb0ELb0ELb0EEENS1_29StaticPersistentTileSchedulerILb0EEEEEEEEEvNT_6ParamsE:
        .type           _ZN7cutlass13device_kernelIN5flash11enable_sm90INS1_16FlashAttnFwdSm90INS1_25CollectiveMainloopFwdSm90ILi2EN4cute5tupleIJNS5_1CILi2EEENS7_ILi1EEES9_EEENS6_IJNS7_ILi128EEESB_NS7_ILi192EEEEEELi128ENS_10bfloat16_tEfNS_4arch4Sm90ELb0ELb0ELb0ELb0ELb0ELb0ELb0ELb1ELb1ELb0ELb0ELb0EEENS1_21CollectiveEpilogueFwdINS6_IJSB_SB_SB_EEESA_SE_SG_Li256ELb0ELb0ELb0ELb0EEENS1_29StaticPersistentTileSchedulerILb0EEEEEEEEEvNT_6ParamsE,@function
        .size           _ZN7cutlass13device_kernelIN5flash11enable_sm90INS1_16FlashAttnFwdSm90INS1_25CollectiveMainloopFwdSm90ILi2EN4cute5tupleIJNS5_1CILi2EEENS7_ILi1EEES9_EEENS6_IJNS7_ILi128EEESB_NS7_ILi192EEEEEELi128ENS_10bfloat16_tEfNS_4arch4Sm90ELb0ELb0ELb0ELb0ELb0ELb0ELb0ELb1ELb1ELb0ELb0ELb0EEENS1_21CollectiveEpilogueFwdINS6_IJSB_SB_SB_EEESA_SE_SG_Li256ELb0ELb0ELb0ELb0EEENS1_29StaticPersistentTileSchedulerILb0EEEEEEEEEvNT_6ParamsE,(.L_x_47 - _ZN7cutlass13device_kernelIN5flash11enable_sm90INS1_16FlashAttnFwdSm90INS1_25CollectiveMainloopFwdSm90ILi2EN4cute5tupleIJNS5_1CILi2EEENS7_ILi1EEES9_EEENS6_IJNS7_ILi128EEESB_NS7_ILi192EEEEEELi128ENS_10bfloat16_tEfNS_4arch4Sm90ELb0ELb0ELb0ELb0ELb0ELb0ELb0ELb1ELb1ELb0ELb0ELb0EEENS1_21CollectiveEpilogueFwdINS6_IJSB_SB_SB_EEESA_SE_SG_Li256ELb0ELb0ELb0ELb0EEENS1_29StaticPersistentTileSchedulerILb0EEEEEEEEEvNT_6ParamsE)
        .other          _ZN7cutlass13device_kernelIN5flash11enable_sm90INS1_16FlashAttnFwdSm90INS1_25CollectiveMainloopFwdSm90ILi2EN4cute5tupleIJNS5_1CILi2EEENS7_ILi1EEES9_EEENS6_IJNS7_ILi128EEESB_NS7_ILi192EEEEEELi128ENS_10bfloat16_tEfNS_4arch4Sm90ELb0ELb0ELb0ELb0ELb0ELb0ELb0ELb1ELb1ELb0ELb0ELb0EEENS1_21CollectiveEpilogueFwdINS6_IJSB_SB_SB_EEESA_SE_SG_Li256ELb0ELb0ELb0ELb0EEENS1_29StaticPersistentTileSchedulerILb0EEEEEEEEEvNT_6ParamsE,@"STO_CUDA_ENTRY STV_DEFAULT"
_ZN7cutlass13device_kernelIN5flash11enable_sm90INS1_16FlashAttnFwdSm90INS1_25CollectiveMainloopFwdSm90ILi2EN4cute5tupleIJNS5_1CILi2EEENS7_ILi1EEES9_EEENS6_IJNS7_ILi128EEESB_NS7_ILi192EEEEEELi128ENS_10bfloat16_tEfNS_4arch4Sm90ELb0ELb0ELb0ELb0ELb0ELb0ELb0ELb1ELb1ELb0ELb0ELb0EEENS1_21CollectiveEpilogueFwdINS6_IJSB_SB_SB_EEESA_SE_SG_Li256ELb0ELb0ELb0ELb0EEENS1_29StaticPersistentTileSchedulerILb0EEEEEEEEEvNT_6ParamsE:
[----:B------:R-:W-:Y:S01]  /*0000*/  LDC R1, c[0x0][0x37c] ;  /* 0x0000df00ff017b82 */ /* 0x000fe20000000800 */
[----:B------:R-:W-:Y:S05]  /*0010*/  EXIT ;  /* 0x000000000000794d */ /* 0x000fea0003800000 */
.L_x_1:
        /* <DEDUP_REMOVED lines=14> */
.L_x_47:


//--------------------- .text._ZN7cutlass13device_kernelIN5flash11enable_sm90INS1_16FlashAttnFwdSm90INS1_25CollectiveMainloopFwdSm90ILi2EN4cute5tupleIJNS5_1CILi1EEES8_S8_EEENS6_IJNS7_ILi128EEESA_NS7_ILi192EEEEEELi128ENS_10bfloat16_tEfNS_4arch4Sm90ELb0ELb0ELb0ELb1ELb0ELb0ELb0ELb1ELb1ELb0ELb0ELb0EEENS1_21CollectiveEpilogueFwdINS6_IJSA_SA_SA_EEES9_SD_SF_Li256ELb1ELb0ELb0ELb0EEENS1_36VarlenDynamicPersistentTileSchedulerILi128ELi128ELi256ELi32ELb0ELb0ELb1ELb0ELb1ELb1EEEEEEEEEvNT_6ParamsE --------------------------
	.section	.text._ZN7cutlass13device_kernelIN5flash11enable_sm90INS1_16FlashAttnFwdSm90INS1_25CollectiveMainloopFwdSm90ILi2EN4cute5tupleIJNS5_1CILi1EEES8_S8_EEENS6_IJNS7_ILi128EEESA_NS7_ILi192EEEEEELi128ENS_10bfloat16_tEfNS_4arch4Sm90ELb0ELb0ELb0ELb1ELb0ELb0ELb0ELb1ELb1ELb0ELb0ELb0EEENS1_21CollectiveEpilogueFwdINS6_IJSA_SA_SA_EEES9_SD_SF_Li256ELb1ELb0ELb0ELb0EEENS1_36VarlenDynamicPersistentTileSchedulerILi128ELi128ELi256ELi32ELb0ELb0ELb1ELb0ELb1ELb1EEEEEEEEEvNT_6ParamsE,"ax",@progbits
	.align	128
.text._ZN7cutlass13device_kernelIN5flash11enable_sm90INS1_16FlashAttnFwdSm90INS1_25CollectiveMainloopFwdSm90ILi2EN4cute5tupleIJNS5_1CILi1EEES8_S8_EEENS6_IJNS7_ILi128EEESA_NS7_ILi192EEEEEELi128ENS_10bfloat16_tEfNS_4arch4Sm90ELb0ELb0ELb0ELb1ELb0ELb0ELb0ELb1ELb1ELb0ELb0ELb0EEENS1_21CollectiveEpilogueFwdINS6_IJSA_SA_SA_EEES9_SD_SF_Li256ELb1ELb0ELb0ELb0EEENS1_36VarlenDynamicPersistentTileSchedulerILi128ELi128ELi256ELi32ELb0ELb0ELb1ELb0ELb1ELb1EEEEEEEEEvNT_6ParamsE:
        .type           _ZN7cutlass13device_kernelIN5flash11enable_sm90INS1_16FlashAttnFwdSm90INS1_25CollectiveMainloopFwdSm90ILi2EN4cute5tupleIJNS5_1CILi1EEES8_S8_EEENS6_IJNS7_ILi128EEESA_NS7_ILi192EEEEEELi128ENS_10bfloat16_tEfNS_4arch4Sm90ELb0ELb0ELb0ELb1ELb0ELb0ELb0ELb1ELb1ELb0ELb0ELb0EEENS1_21CollectiveEpilogueFwdINS6_IJSA_SA_SA_EEES9_SD_SF_Li256ELb1ELb0ELb0ELb0EEENS1_36VarlenDynamicPersistentTileSchedulerILi128ELi128ELi256ELi32ELb0ELb0ELb1ELb0ELb1ELb1EEEEEEEEEvNT_6ParamsE,@function
        .size           _ZN7cutlass13device_kernelIN5flash11enable_sm90INS1_16FlashAttnFwdSm90INS1_25CollectiveMainloopFwdSm90ILi2EN4cute5tupleIJNS5_1CILi1EEES8_S8_EEENS6_IJNS7_ILi128EEESA_NS7_ILi192EEEEEELi128ENS_10bfloat16_tEfNS_4arch4Sm90ELb0ELb0ELb0ELb1ELb0ELb0ELb0ELb1ELb1ELb0ELb0ELb0EEENS1_21CollectiveEpilogueFwdINS6_IJSA_SA_SA_EEES9_SD_SF_Li256ELb1ELb0ELb0ELb0EEENS1_36VarlenDynamicPersistentTileSchedulerILi128ELi128ELi256ELi32ELb0ELb0ELb1ELb0ELb1ELb1EEEEEEEEEvNT_6ParamsE,(.L_x_48 - _ZN7cutlass13device_kernelIN5flash11enable_sm90INS1_16FlashAttnFwdSm90INS1_25CollectiveMainloopFwdSm90ILi2EN4cute5tupleIJNS5_1CILi1EEES8_S8_EEENS6_IJNS7_ILi128EEESA_NS7_ILi192EEEEEELi128ENS_10bfloat16_tEfNS_4arch4Sm90ELb0ELb0ELb0ELb1ELb0ELb0ELb0ELb1ELb1ELb0ELb0ELb0EEENS1_21CollectiveEpilogueFwdINS6_IJSA_SA_SA_EEES9_SD_SF_Li256ELb1ELb0ELb0ELb0EEENS1_36VarlenDynamicPersistentTileSchedulerILi128ELi128ELi256ELi32ELb0ELb0ELb1ELb0ELb1ELb1EEEEEEEEEvNT_6ParamsE)
        .other          _ZN7cutlass13device_kernelIN5flash11enable_sm90INS1_16FlashAttnFwdSm90INS1_25CollectiveMainloopFwdSm90ILi2EN4cute5tupleIJNS5_1CILi1EEES8_S8_EEENS6_IJNS7_ILi128EEESA_NS7_ILi192EEEEEELi128ENS_10bfloat16_tEfNS_4arch4Sm90ELb0ELb0ELb0ELb1ELb0ELb0ELb0ELb1ELb1ELb0ELb0ELb0EEENS1_21CollectiveEpilogueFwdINS6_IJSA_SA_SA_EEES9_SD_SF_Li256ELb1ELb0ELb0ELb0EEENS1_36VarlenDynamicPersistentTileSchedulerILi128ELi128ELi256ELi32ELb0ELb0ELb1ELb0ELb1ELb1EEEEEEEEEvNT_6ParamsE,@"STO_CUDA_ENTRY STV_DEFAULT"
_ZN7cutlass13device_kernelIN5flash11enable_sm90INS1_16FlashAttnFwdSm90INS1_25CollectiveMainloopFwdSm90ILi2EN4cute5tupleIJNS5_1CILi1EEES8_S8_EEENS6_IJNS7_ILi128EEESA_NS7_ILi192EEEEEELi128ENS_10bfloat16_tEfNS_4arch4Sm90ELb0ELb0ELb0ELb1ELb0ELb0ELb0ELb1ELb1ELb0ELb0ELb0EEENS1_21CollectiveEpilogueFwdINS6_IJSA_SA_SA_EEES9_SD_SF_Li256ELb1ELb0ELb0ELb0EEENS1_36VarlenDynamicPersistentTileSchedulerILi128ELi128ELi256ELi32ELb0ELb0ELb1ELb0ELb1ELb1EEEEEEEEEvNT_6ParamsE:
[----:B------:R-:W-:Y:S01]  /*0000*/  LDC R1, c[0x0][0x37c] ;  /* 0x0000df00ff017b82 */ /* 0x000fe20000000800 */
[----:B------:R-:W-:Y:S05]  /*0010*/  EXIT ;  /* 0x000000000000794d */ /* 0x000fea0003800000 */
.L_x_2:
        /* <DEDUP_REMOVED lines=14> */
.L_x_48:


//--------------------- .text._ZN7cutlass13device_kernelIN5flash11enable_sm90INS1_16FlashAttnFwdSm90INS1_25CollectiveMainloopFwdSm90ILi2EN4cute5tupleIJNS5_1CILi1EEES8_S8_EEENS6_IJNS7_ILi128EEESA_NS7_ILi192EEEEEELi128ENS_10bfloat16_tEfNS_4arch4Sm90ELb0ELb0ELb0ELb1ELb0ELb1ELb0ELb1ELb1ELb0ELb0ELb0EEENS1_21CollectiveEpilogueFwdINS6_IJSA_SA_SA_EEES9_SD_SF_Li256ELb1ELb0ELb0ELb0EEENS1_36VarlenDynamicPersistentTileSchedulerILi128ELi128ELi256ELi32ELb0ELb0ELb1ELb0ELb1ELb1EEEEEEEEEvNT_6ParamsE --------------------------
	.section	.text._ZN7cutlass13device_kernelIN5flash11enable_sm90INS1_16FlashAttnFwdSm90INS1_25CollectiveMainloopFwdSm90ILi2EN4cute5tupleIJNS5_1CILi1EEES8_S8_EEENS6_IJNS7_ILi128EEESA_NS7_ILi192EEEEEELi128ENS_10bfloat16_tEfNS_4arch4Sm90ELb0ELb0ELb0ELb1ELb0ELb1ELb0ELb1ELb1ELb0ELb0ELb0EEENS1_21CollectiveEpilogueFwdINS6_IJSA_SA_SA_EEES9_SD_SF_Li256ELb1ELb0ELb0ELb0EEENS1_36VarlenDynamicPersistentTileSchedulerILi128ELi128ELi256ELi32ELb0ELb0ELb1ELb0ELb1ELb1EEEEEEEEEvNT_6ParamsE,"ax",@progbits
	.align	128
.text._ZN7cutlass13device_kernelIN5flash11enable_sm90INS1_16FlashAttnFwdSm90INS1_25CollectiveMainloopFwdSm90ILi2EN4cute5tupleIJNS5_1CILi1EEES8_S8_EEENS6_IJNS7_ILi128EEESA_NS7_ILi192EEEEEELi128ENS_10bfloat16_tEfNS_4arch4Sm90ELb0ELb0ELb0ELb1ELb0ELb1ELb0ELb1ELb1ELb0ELb0ELb0EEENS1_21CollectiveEpilogueFwdINS6_IJSA_SA_SA_EEES9_SD_SF_Li256ELb1ELb0ELb0ELb0EEENS1_36VarlenDynamicPersistentTileSchedulerILi128ELi128ELi256ELi32ELb0ELb0ELb1ELb0ELb1ELb1EEEEEEEEEvNT_6ParamsE:
        .type           _ZN7cutlass13device_kernelIN5flash11enable_sm90INS1_16FlashAttnFwdSm90INS1_25CollectiveMainloopFwdSm90ILi2EN4cute5tupleIJNS5_1CILi1EEES8_S8_EEENS6_IJNS7_ILi128EEESA_NS7_ILi192EEEEEELi128ENS_10bfloat16_tEfNS_4arch4Sm90ELb0ELb0ELb0ELb1ELb0ELb1ELb0ELb1ELb1ELb0ELb0ELb0EEENS1_21CollectiveEpilogueFwdINS6_IJSA_SA_SA_EEES9_SD_SF_Li256ELb1ELb0ELb0ELb0EEENS1_36VarlenDynamicPersistentTileSchedulerILi128ELi128ELi256ELi32ELb0ELb0ELb1ELb0ELb1ELb1EEEEEEEEEvNT_6ParamsE,@function
        .size           _ZN7cutlass13device_kernelIN5flash11enable_sm90INS1_16FlashAttnFwdSm90INS1_25CollectiveMainloopFwdSm90ILi2EN4cute5tupleIJNS5_1CILi1EEES8_S8_EEENS6_IJNS7_ILi128EEESA_NS7_ILi192EEEEEELi128ENS_10bfloat16_tEfNS_4arch4Sm90ELb0ELb0ELb0ELb1ELb0ELb1ELb0ELb1ELb1ELb0ELb0ELb0EEENS1_21CollectiveEpilogueFwdINS6_IJSA_SA_SA_EEES9_SD_SF_Li256ELb1ELb0ELb0ELb0EEENS1_36VarlenDynamicPersistentTileSchedulerILi128ELi128ELi256ELi32ELb0ELb0ELb1ELb0ELb1ELb1EEEEEEEEEvNT_6ParamsE,(.L_x_49 - _ZN7cutlass13device_kernelIN5flash11enable_sm90INS1_16FlashAttnFwdSm90INS1_25CollectiveMainloopFwdSm90ILi2EN4cute5tupleIJNS5_1CILi1EEES8_S8_EEENS6_IJNS7_ILi128EEESA_NS7_ILi192EEEEEELi128ENS_10bfloat16_tEfNS_4arch4Sm90ELb0ELb0ELb0ELb1ELb0ELb1ELb0ELb1ELb1ELb0ELb0ELb0EEENS1_21CollectiveEpilogueFwdINS6_IJSA_SA_SA_EEES9_SD_SF_Li256ELb1ELb0ELb0ELb0EEENS1_36VarlenDynamicPersistentTileSchedulerILi128ELi128ELi256ELi32ELb0ELb0ELb1ELb0ELb1ELb1EEEEEEEEEvNT_6ParamsE)
        .other          _ZN7cutlass13device_kernelIN5flash11enable_sm90INS1_16FlashAttnFwdSm90INS1_25CollectiveMainloopFwdSm90ILi2EN4cute5tupleIJNS5_1CILi1EEES8_S8_EEENS6_IJNS7_ILi128EEESA_NS7_ILi192EEEEEELi128ENS_10bfloat16_tEfNS_4arch4Sm90ELb0ELb0ELb0ELb1ELb0ELb1ELb0ELb1ELb1ELb0ELb0ELb0EEENS1_21CollectiveEpilogueFwdINS6_IJSA_SA_SA_EEES9_SD_SF_Li256ELb1ELb0ELb0ELb0EEENS1_36VarlenDynamicPersistentTileSchedulerILi128ELi128ELi256ELi32ELb0ELb0ELb1ELb0ELb1ELb1EEEEEEEEEvNT_6ParamsE,@"STO_CUDA_ENTRY STV_DEFAULT"
_ZN7cutlass13device_kernelIN5flash11enable_sm90INS1_16FlashAttnFwdSm90INS1_25CollectiveMainloopFwdSm90ILi2EN4cute5tupleIJNS5_1CILi1EEES8_S8_EEENS6_IJNS7_ILi128EEESA_NS7_ILi192EEEEEELi128ENS_10bfloat16_tEfNS_4arch4Sm90ELb0ELb0ELb0ELb1ELb0ELb1ELb0ELb1ELb1ELb0ELb0ELb0EEENS1_21CollectiveEpilogueFwdINS6_IJSA_SA_SA_EEES9_SD_SF_Li256ELb1ELb0ELb0ELb0EEENS1_36VarlenDynamicPersistentTileSchedulerILi128ELi128ELi256ELi32ELb0ELb0ELb1ELb0ELb1ELb1EEEEEEEEEvNT_6ParamsE:
[----:B------:R-:W-:Y:S01]  /*0000*/  LDC R1, c[0x0][0x37c] ;  /* 0x0000df00ff017b82 */ /* 0x000fe20000000800 */
[----:B------:R-:W-:Y:S05]  /*0010*/  EXIT ;  /* 0x000000000000794d */ /* 0x000fea0003800000 */
.L_x_3:
        /* <DEDUP_REMOVED lines=14> */
.L_x_49:


//--------------------- .text._ZN7cutlass13device_kernelIN5flash11enable_sm90INS1_16FlashAttnFwdSm90INS1_25CollectiveMainloopFwdSm90ILi2EN4cute5tupleIJNS5_1CILi1EEES8_S8_EEENS6_IJNS7_ILi128EEENS7_ILi96EEENS7_ILi192EEEEEELi128ENS_10bfloat16_tEfNS_4arch4Sm90ELb0ELb1ELb0ELb0ELb0ELb0ELb0ELb1ELb1ELb0ELb0ELb0EEENS1_21CollectiveEpilogueFwdINS6_IJSA_SA_SB_EEES9_SE_SG_Li256ELb0ELb0ELb0ELb0EEENS1_30DynamicPersistentTileSchedulerILi256ELi32ELb0ELb0ELb1EEEEEEEEEvNT_6ParamsE --------------------------
	.section	.text._ZN7cutlass13device_kernelIN5flash11enable_sm90INS1_16FlashAttnFwdSm90INS1_25CollectiveMainloopFwdSm90ILi2EN4cute5tupleIJNS5_1CILi1EEES8_S8_EEENS6_IJNS7_ILi128EEENS7_ILi96EEENS7_ILi192EEEEEELi128ENS_10bfloat16_tEfNS_4arch4Sm90ELb0ELb1ELb0ELb0ELb0ELb0ELb0ELb1ELb1ELb0ELb0ELb0EEENS1_21CollectiveEpilogueFwdINS6_IJSA_SA_SB_EEES9_SE_SG_Li256ELb0ELb0ELb0ELb0EEENS1_30DynamicPersistentTileSchedulerILi256ELi32ELb0ELb0ELb1EEEEEEEEEvNT_6ParamsE,"ax",@progbits
	.align	128
.text._ZN7cutlass13device_kernelIN5flash11enable_sm90INS1_16FlashAttnFwdSm90INS1_25CollectiveMainloopFwdSm90ILi2EN4cute5tupleIJNS5_1CILi1EEES8_S8_EEENS6_IJNS7_ILi128EEENS7_ILi96EEENS7_ILi192EEEEEELi128ENS_10bfloat16_tEfNS_4arch4Sm90ELb0ELb1ELb0ELb0ELb0ELb0ELb0ELb1ELb1ELb0ELb0ELb0EEENS1_21CollectiveEpilogueFwdINS6_IJSA_SA_SB_EEES9_SE_SG_Li256ELb0ELb0ELb0ELb0EEENS1_30DynamicPersistentTileSchedulerILi256ELi32ELb0ELb0ELb1EEEEEEEEEvNT_6ParamsE:
        .type           _ZN7cutlass13device_kernelIN5flash11enable_sm90INS1_16FlashAttnFwdSm90INS1_25CollectiveMainloopFwdSm90ILi2EN4cute5tupleIJNS5_1CILi1EEES8_S8_EEENS6_IJNS7_ILi128EEENS7_ILi96EEENS7_ILi192EEEEEELi128ENS_10bfloat16_tEfNS_4arch4Sm90ELb0ELb1ELb0ELb0ELb0ELb0ELb0ELb1ELb1ELb0ELb0ELb0EEENS1_21CollectiveEpilogueFwdINS6_IJSA_SA_SB_EEES9_SE_SG_Li256ELb0ELb0ELb0ELb0EEENS1_30DynamicPersistentTileSchedulerILi256ELi32ELb0ELb0ELb1EEEEEEEEEvNT_6ParamsE,@function
        .size           _ZN7cutlass13device_kernelIN5flash11enable_sm90INS1_16FlashAttnFwdSm90INS1_25CollectiveMainloopFwdSm90ILi2EN4cute5tupleIJNS5_1CILi1EEES8_S8_EEENS6_IJNS7_ILi128EEENS7_ILi96EEENS7_ILi192EEEEEELi128ENS_10bfloat16_tEfNS_4arch4Sm90ELb0ELb1ELb0ELb0ELb0ELb0ELb0ELb1ELb1ELb0ELb0ELb0EEENS1_21CollectiveEpilogueFwdINS6_IJSA_SA_SB_EEES9_SE_SG_Li256ELb0ELb0ELb0ELb0EEENS1_30DynamicPersistentTileSchedulerILi256ELi32ELb0ELb0ELb1EEEEEEEEEvNT_6ParamsE,(.L_x_50 - _ZN7cutlass13device_kernelIN5flash11enable_sm90INS1_16FlashAttnFwdSm90INS1_25CollectiveMainloopFwdSm90ILi2EN4cute5tupleIJNS5_1CILi1EEES8_S8_EEENS6_IJNS7_ILi128EEENS7_ILi96EEENS7_ILi192EEEEEELi128ENS_10bfloat16_tEfNS_4arch4Sm90ELb0ELb1ELb0ELb0ELb0ELb0ELb0ELb1ELb1ELb0ELb0ELb0EEENS1_21CollectiveEpilogueFwdINS6_IJSA_SA_SB_EEES9_SE_SG_Li256ELb0ELb0ELb0ELb0EEENS1_30DynamicPersistentTileSchedulerILi256ELi32ELb0ELb0ELb1EEEEEEEEEvNT_6ParamsE)
        .other          _ZN7cutlass13device_kernelIN5flash11enable_sm90INS1_16FlashAttnFwdSm90INS1_25CollectiveMainloopFwdSm90ILi2EN4cute5tupleIJNS5_1CILi1EEES8_S8_EEENS6_IJNS7_ILi128EEENS7_ILi96EEENS7_ILi192EEEEEELi128ENS_10bfloat16_tEfNS_4arch4Sm90ELb0ELb1ELb0ELb0ELb0ELb0ELb0ELb1ELb1ELb0ELb0ELb0EEENS1_21CollectiveEpilogueFwdINS6_IJSA_SA_SB_EEES9_SE_SG_Li256ELb0ELb0ELb0ELb0EEENS1_30DynamicPersistentTileSchedulerILi256ELi32ELb0ELb0ELb1EEEEEEEEEvNT_6ParamsE,@"STO_CUDA_ENTRY STV_DEFAULT"
_ZN7cutlass13device_kernelIN5flash11enable_sm90INS1_16FlashAttnFwdSm90INS1_25CollectiveMainloopFwdSm90ILi2EN4cute5tupleIJNS5_1CILi1EEES8_S8_EEENS6_IJNS7_ILi128EEENS7_ILi96EEENS7_ILi192EEEEEELi128ENS_10bfloat16_tEfNS_4arch4Sm90ELb0ELb1ELb0ELb0ELb0ELb0ELb0ELb1ELb1ELb0ELb0ELb0EEENS1_21CollectiveEpilogueFwdINS6_IJSA_SA_SB_EEES9_SE_SG_Li256ELb0ELb0ELb0ELb0EEENS1_30DynamicPersistentTileSchedulerILi256ELi32ELb0ELb0ELb1EEEEEEEEEvNT_6ParamsE:
[----:B------:R-:W-:Y:S01]  /*0000*/  LDC R1, c[0x0][0x37c] ;  /* 0x0000df00ff017b82 */ /* 0x000fe20000000800 */
[----:B------:R-:W-:Y:S05]  /*0010*/  EXIT ;  /* 0x000000000000794d */ /* 0x000fea0003800000 */
.L_x_4:
        /* <DEDUP_REMOVED lines=14> */
.L_x_50:


//--------------------- .text._ZN7cutlass13device_kernelIN5flash11enable_sm90INS1_16FlashAttnFwdSm90INS1_25CollectiveMainloopFwdSm90ILi2EN4cute5tupleIJNS5_1CILi1EEES8_S8_EEENS6_IJNS7_ILi128EEENS7_ILi96EEENS7_ILi192EEEEEELi128ENS_10bfloat16_tEfNS_4arch4Sm90ELb0ELb1ELb0ELb1ELb0ELb0ELb0ELb1ELb1ELb0ELb0ELb0EEENS1_21CollectiveEpilogueFwdINS6_IJSA_SA_SB_EEES9_SE_SG_Li256ELb1ELb0ELb0ELb0EEENS1_36VarlenDynamicPersistentTileSchedulerILi128ELi96ELi256ELi32ELb0ELb0ELb1ELb1ELb0ELb1EEEEEEEEEvNT_6ParamsE --------------------------
	.section	.text._ZN7cutlass13device_kernelIN5flash11enable_sm90INS1_16FlashAttnFwdSm90INS1_25CollectiveMainloopFwdSm90ILi2EN4cute5tupleIJNS5_1CILi1EEES8_S8_EEENS6_IJNS7_ILi128EEENS7_ILi96EEENS7_ILi192EEEEEELi128ENS_10bfloat16_tEfNS_4arch4Sm90ELb0ELb1ELb0ELb1ELb0ELb0ELb0ELb1ELb1ELb0ELb0ELb0EEENS1_21CollectiveEpilogueFwdINS6_IJSA_SA_SB_EEES9_SE_SG_Li256ELb1ELb0ELb0ELb0EEENS1_36VarlenDynamicPersistentTileSchedulerILi128ELi96ELi256ELi32ELb0ELb0ELb1ELb1ELb0ELb1EEEEEEEEEvNT_6ParamsE,"ax",@progbits
	.align	128
.text._ZN7cutlass13device_kernelIN5flash11enable_sm90INS1_16FlashAttnFwdSm90INS1_25CollectiveMainloopFwdSm90ILi2EN4cute5tupleIJNS5_1CILi1EEES8_S8_EEENS6_IJNS7_ILi128EEENS7_ILi96EEENS7_ILi192EEEEEELi128ENS_10bfloat16_tEfNS_4arch4Sm90ELb0ELb1ELb0ELb1ELb0ELb0ELb0ELb1ELb1ELb0ELb0ELb0EEENS1_21CollectiveEpilogueFwdINS6_IJSA_SA_SB_EEES9_SE_SG_Li256ELb1ELb0ELb0ELb0EEENS1_36VarlenDynamicPersistentTileSchedulerILi128ELi96ELi256ELi32ELb0ELb0ELb1ELb1ELb0ELb1EEEEEEEEEvNT_6ParamsE:
        .type           _ZN7cutlass13device_kernelIN5flash11enable_sm90INS1_16FlashAttnFwdSm90INS1_25CollectiveMainloopFwdSm90ILi2EN4cute5tupleIJNS5_1CILi1EEES8_S8_EEENS6_IJNS7_ILi128EEENS7_ILi96EEENS7_ILi192EEEEEELi128ENS_10bfloat16_tEfNS_4arch4Sm90ELb0ELb1ELb0ELb1ELb0ELb0ELb0ELb1ELb1ELb0ELb0ELb0EEENS1_21CollectiveEpilogueFwdINS6_IJSA_SA_SB_EEES9_SE_SG_Li256ELb1ELb0ELb0ELb0EEENS1_36VarlenDynamicPersistentTileSchedulerILi128ELi96ELi256ELi32ELb0ELb0ELb1ELb1ELb0ELb1EEEEEEEEEvNT_6ParamsE,@function
        .size           _ZN7cutlass13device_kernelIN5flash11enable_sm90INS1_16FlashAttnFwdSm90INS1_25CollectiveMainloopFwdSm90ILi2EN4cute5tupleIJNS5_1CILi1EEES8_S8_EEENS6_IJNS7_ILi128EEENS7_ILi96EEENS7_ILi192EEEEEELi128ENS_10bfloat16_tEfNS_4arch4Sm90ELb0ELb1ELb0ELb1ELb0ELb0ELb0ELb1ELb1ELb0ELb0ELb0EEENS1_21CollectiveEpilogueFwdINS6_IJSA_SA_SB_EEES9_SE_SG_Li256ELb1ELb0ELb0ELb0EEENS1_36VarlenDynamicPersistentTileSchedulerILi128ELi96ELi256ELi32ELb0ELb0ELb1ELb1ELb0ELb1EEEEEEEEEvNT_6ParamsE,(.L_x_51 - _ZN7cutlass13device_kernelIN5flash11enable_sm90INS1_16FlashAttnFwdSm90INS1_25CollectiveMainloopFwdSm90ILi2EN4cute5tupleIJNS5_1CILi1EEES8_S8_EEENS6_IJNS7_ILi128EEENS7_ILi96EEENS7_ILi192EEEEEELi128ENS_10bfloat16_tEfNS_4arch4Sm90ELb0ELb1ELb0ELb1ELb0ELb0ELb0ELb1ELb1ELb0ELb0ELb0EEENS1_21CollectiveEpilogueFwdINS6_IJSA_SA_SB_EEES9_SE_SG_Li256ELb1ELb0ELb0ELb0EEENS1_36VarlenDynamicPersistentTileSchedulerILi128ELi96ELi256ELi32ELb0ELb0ELb1ELb1ELb0ELb1EEEEEEEEEvNT_6ParamsE)
        .other          _ZN7cutlass13device_kernelIN5flash11enable_sm90INS1_16FlashAttnFwdSm90INS1_25CollectiveMainloopFwdSm90ILi2EN4cute5tupleIJNS5_1CILi1EEES8_S8_EEENS6_IJNS7_ILi128EEENS7_ILi96EEENS7_ILi192EEEEEELi128ENS_10bfloat16_tEfNS_4arch4Sm90ELb0ELb1ELb0ELb1ELb0ELb0ELb0ELb1ELb1ELb0ELb0ELb0EEENS1_21CollectiveEpilogueFwdINS6_IJSA_SA_SB_EEES9_SE_SG_Li256ELb1ELb0ELb0ELb0EEENS1_36VarlenDynamicPersistentTileSchedulerILi128ELi96ELi256ELi32ELb0ELb0ELb1ELb1ELb0ELb1EEEEEEEEEvNT_6ParamsE,@"STO_CUDA_ENTRY STV_DEFAULT"
_ZN7cutlass13device_kernelIN5flash11enable_sm90INS1_16FlashAttnFwdSm90INS1_25CollectiveMainloopFwdSm90ILi2EN4cute5tupleIJNS5_1CILi1EEES8_S8_EEENS6_IJNS7_ILi128EEENS7_ILi96EEENS7_ILi192EEEEEELi128ENS_10bfloat16_tEfNS_4arch4Sm90ELb0ELb1ELb0ELb1ELb0ELb0ELb0ELb1ELb1ELb0ELb0ELb0EEENS1_21CollectiveEpilogueFwdINS6_IJSA_SA_SB_EEES9_SE_SG_Li256ELb1ELb0ELb0ELb0EEENS1_36VarlenDynamicPersistentTileSchedulerILi128ELi96ELi256ELi32ELb0ELb0ELb1ELb1ELb0ELb1EEEEEEEEEvNT_6ParamsE:
[----:B------:R-:W-:Y:S01]  /*0000*/  LDC R1, c[0x0][0x37c] ;  /* 0x0000df00ff017b82 */ /* 0x000fe20000000800 */
[----:B------:R-:W-:Y:S05]  /*0010*/  EXIT ;  /* 0x000000000000794d */ /* 0x000fea0003800000 */
.L_x_5:
        /* <DEDUP_REMOVED lines=14> */
.L_x_51:


//--------------------- .text._ZN7cutlass13device_kernelIN5flash11enable_sm90INS1_16FlashAttnFwdSm90INS1_25CollectiveMainloopFwdSm90ILi2EN4cute5tupleIJNS5_1CILi1EEES8_S8_EEENS6_IJNS7_ILi128EEENS7_ILi96EEENS7_ILi192EEEEEELi128ENS_10bfloat16_tEfNS_4arch4Sm90ELb0ELb1ELb0ELb1ELb0ELb1ELb0ELb1ELb1ELb0ELb0ELb0EEENS1_21CollectiveEpilogueFwdINS6_IJSA_SA_SB_EEES9_SE_SG_Li256ELb1ELb0ELb0ELb0EEENS1_36VarlenDynamicPersistentTileSchedulerILi128ELi96ELi256ELi32ELb0ELb0ELb1ELb1ELb0ELb1EEEEEEEEEvNT_6ParamsE --------------------------
	.section	.text._ZN7cutlass13device_kernelIN5flash11enable_sm90INS1_16FlashAttnFwdSm90INS1_25CollectiveMainloopFwdSm90ILi2EN4cute5tupleIJNS5_1CILi1EEES8_S8_EEENS6_IJNS7_ILi128EEENS7_ILi96EEENS7_ILi192EEEEEELi128ENS_10bfloat16_tEfNS_4arch4Sm90ELb0ELb1ELb0ELb1ELb0ELb1ELb0ELb1ELb1ELb0ELb0ELb0EEENS1_21CollectiveEpilogueFwdINS6_IJSA_SA_SB_EEES9_SE_SG_Li256ELb1ELb0ELb0ELb0EEENS1_36VarlenDynamicPersistentTileSchedulerILi128ELi96ELi256ELi32ELb0ELb0ELb1ELb1ELb0ELb1EEEEEEEEEvNT_6ParamsE,"ax",@progbits
	.align	128
.text._ZN7cutlass13device_kernelIN5flash11enable_sm90INS1_16FlashAttnFwdSm90INS1_25CollectiveMainloopFwdSm90ILi2EN4cute5tupleIJNS5_1CILi1EEES8_S8_EEENS6_IJNS7_ILi128EEENS7_ILi96EEENS7_ILi192EEEEEELi128ENS_10bfloat16_tEfNS_4arch4Sm90ELb0ELb1ELb0ELb1ELb0ELb1ELb0ELb1ELb1ELb0ELb0ELb0EEENS1_21CollectiveEpilogueFwdINS6_IJSA_SA_SB_EEES9_SE_SG_Li256ELb1ELb0ELb0ELb0EEENS1_36VarlenDynamicPersistentTileSchedulerILi128ELi96ELi256ELi32ELb0ELb0ELb1ELb1ELb0ELb1EEEEEEEEEvNT_6ParamsE:
        .type           _ZN7cutlass13device_kernelIN5flash11enable_sm90INS1_16FlashAttnFwdSm90INS1_25CollectiveMainloopFwdSm90ILi2EN4cute5tupleIJNS5_1CILi1EEES8_S8_EEENS6_IJNS7_ILi128EEENS7_ILi96EEENS7_ILi192EEEEEELi128ENS_10bfloat16_tEfNS_4arch4Sm90ELb0ELb1ELb0ELb1ELb0ELb1ELb0ELb1ELb1ELb0ELb0ELb0EEENS1_21CollectiveEpilogueFwdINS6_IJSA_SA_SB_EEES9_SE_SG_Li256ELb1ELb0ELb0ELb0EEENS1_36VarlenDynamicPersistentTileSchedulerILi128ELi96ELi256ELi32ELb0ELb0ELb1ELb1ELb0ELb1EEEEEEEEEvNT_6ParamsE,@function
        .size           _ZN7cutlass13device_kernelIN5flash11enable_sm90INS1_16FlashAttnFwdSm90INS1_25CollectiveMainloopFwdSm90ILi2EN4cute5tupleIJNS5_1CILi1EEES8_S8_EEENS6_IJNS7_ILi128EEENS7_ILi96EEENS7_ILi192EEEEEELi128ENS_10bfloat16_tEfNS_4arch4Sm90ELb0ELb1ELb0ELb1ELb0ELb1ELb0ELb1ELb1ELb0ELb0ELb0EEENS1_21CollectiveEpilogueFwdINS6_IJSA_SA_SB_EEES9_SE_SG_Li256ELb1ELb0ELb0ELb0EEENS1_36VarlenDynamicPersistentTileSchedulerILi128ELi96ELi256ELi32ELb0ELb0ELb1ELb1ELb0ELb1EEEEEEEEEvNT_6ParamsE,(.L_x_52 - _ZN7cutlass13device_kernelIN5flash11enable_sm90INS1_16FlashAttnFwdSm90INS1_25CollectiveMainloopFwdSm90ILi2EN4cute5tupleIJNS5_1CILi1EEES8_S8_EEENS6_IJNS7_ILi128EEENS7_ILi96EEENS7_ILi192EEEEEELi128ENS_10bfloat16_tEfNS_4arch4Sm90ELb0ELb1ELb0ELb1ELb0ELb1ELb0ELb1ELb1ELb0ELb0ELb0EEENS1_21CollectiveEpilogueFwdINS6_IJSA_SA_SB_EEES9_SE_SG_Li256ELb1ELb0ELb0ELb0EEENS1_36VarlenDynamicPersistentTileSchedulerILi128ELi96ELi256ELi32ELb0ELb0ELb1ELb1ELb0ELb1EEEEEEEEEvNT_6ParamsE)
        .other          _ZN7cutlass13device_kernelIN5flash11enable_sm90INS1_16FlashAttnFwdSm90INS1_25CollectiveMainloopFwdSm90ILi2EN4cute5tupleIJNS5_1CILi1EEES8_S8_EEENS6_IJNS7_ILi128EEENS7_ILi96EEENS7_ILi192EEEEEELi128ENS_10bfloat16_tEfNS_4arch4Sm90ELb0ELb1ELb0ELb1ELb0ELb1ELb0ELb1ELb1ELb0ELb0ELb0EEENS1_21CollectiveEpilogueFwdINS6_IJSA_SA_SB_EEES9_SE_SG_Li256ELb1ELb0ELb0ELb0EEENS1_36VarlenDynamicPersistentTileSchedulerILi128ELi96ELi256ELi32ELb0ELb0ELb1ELb1ELb0ELb1EEEEEEEEEvNT_6ParamsE,@"STO_CUDA_ENTRY STV_DEFAULT"
_ZN7cutlass13device_kernelIN5flash11enable_sm90INS1_16FlashAttnFwdSm90INS1_25CollectiveMainloopFwdSm90ILi2EN4cute5tupleIJNS5_1CILi1EEES8_S8_EEENS6_IJNS7_ILi128EEENS7_ILi96EEENS7_ILi192EEEEEELi128ENS_10bfloat16_tEfNS_4arch4Sm90ELb0ELb1ELb0ELb1ELb0ELb1ELb0ELb1ELb1ELb0ELb0ELb0EEENS1_21CollectiveEpilogueFwdINS6_IJSA_SA_SB_EEES9_SE_SG_Li256ELb1ELb0ELb0ELb0EEENS1_36VarlenDynamicPersistentTileSchedulerILi128ELi96ELi256ELi32ELb0ELb0ELb1ELb1ELb0ELb1EEEEEEEEEvNT_6ParamsE:
[----:B------:R-:W-:Y:S01]  /*0000*/  LDC R1, c[0x0][0x37c] ;  /* 0x0000df00ff017b82 */ /* 0x000fe20000000800 */
[----:B------:R-:W-:Y:S05]  /*0010*/  EXIT ;  /* 0x000000000000794d */ /* 0x000fea0003800000 */
.L_x_6:
        /* <DEDUP_REMOVED lines=14> */
.L_x_52:


//--------------------- .text._ZN7cutlass13device_kernelIN5flash11enable_sm90INS1_16FlashAttnFwdSm90INS1_25CollectiveMainloopFwdSm90ILi2EN4cute5tupleIJNS5_1CILi1EEES8_S8_EEENS6_IJNS7_ILi128EEESA_NS7_ILi192EEEEEELi128ENS_10bfloat16_tEfNS_4arch4Sm90ELb1ELb0ELb0ELb0ELb0ELb0ELb0ELb1ELb1ELb0ELb0ELb0EEENS1_21CollectiveEpilogueFwdINS6_IJSA_SA_SA_EEES9_SD_SF_Li256ELb0ELb0ELb0ELb0EEENS1_30DynamicPersistentTileSchedulerILi256ELi32ELb0ELb0ELb1EEEEEEEEEvNT_6ParamsE --------------------------
	.section	.text._ZN7cutlass13device_kernelIN5flash11enable_sm90INS1_16FlashAttnFwdSm90INS1_25CollectiveMainloopFwdSm90ILi2EN4cute5tupleIJNS5_1CILi1EEES8_S8_EEENS6_IJNS7_ILi128EEESA_NS7_ILi192EEEEEELi128ENS_10bfloat16_tEfNS_4arch4Sm90ELb1ELb0ELb0ELb0ELb0ELb0ELb0ELb1ELb1ELb0ELb0ELb0EEENS1_21CollectiveEpilogueFwdINS6_IJSA_SA_SA_EEES9_SD_SF_Li256ELb0ELb0ELb0ELb0EEENS1_30DynamicPersistentTileSchedulerILi256ELi32ELb0ELb0ELb1EEEEEEEEEvNT_6ParamsE,"ax",@progbits
	.align	128
.text._ZN7cutlass13device_kernelIN5flash11enable_sm90INS1_16FlashAttnFwdSm90INS1_25CollectiveMainloopFwdSm90ILi2EN4cute5tupleIJNS5_1CILi1EEES8_S8_EEENS6_IJNS7_ILi128EEESA_NS7_ILi192EEEEEELi128ENS_10bfloat16_tEfNS_4arch4Sm90ELb1ELb0ELb0ELb0ELb0ELb0ELb0ELb1ELb1ELb0ELb0ELb0EEENS1_21CollectiveEpilogueFwdINS6_IJSA_SA_SA_EEES9_SD_SF_Li256ELb0ELb0ELb0ELb0EEENS1_30DynamicPersistentTileSchedulerILi256ELi32ELb0ELb0ELb1EEEEEEEEEvNT_6ParamsE:
        .type           _ZN7cutlass13device_kernelIN5flash11enable_sm90INS1_16FlashAttnFwdSm90INS1_25CollectiveMainloopFwdSm90ILi2EN4cute5tupleIJNS5_1CILi1EEES8_S8_EEENS6_IJNS7_ILi128EEESA_NS7_ILi192EEEEEELi128ENS_10bfloat16_tEfNS_4arch4Sm90ELb1ELb0ELb0ELb0ELb0ELb0ELb0ELb1ELb1ELb0ELb0ELb0EEENS1_21CollectiveEpilogueFwdINS6_IJSA_SA_SA_EEES9_SD_SF_Li256ELb0ELb0ELb0ELb0EEENS1_30DynamicPersistentTileSchedulerILi256ELi32ELb0ELb0ELb1EEEEEEEEEvNT_6ParamsE,@function
        .size           _ZN7cutlass13device_kernelIN5flash11enable_sm90INS1_16FlashAttnFwdSm90INS1_25CollectiveMainloopFwdSm90ILi2EN4cute5tupleIJNS5_1CILi1EEES8_S8_EEENS6_IJNS7_ILi128EEESA_NS7_ILi192EEEEEELi128ENS_10bfloat16_tEfNS_4arch4Sm90ELb1ELb0ELb0ELb0ELb0ELb0ELb0ELb1ELb1ELb0ELb0ELb0EEENS1_21CollectiveEpilogueFwdINS6_IJSA_SA_SA_EEES9_SD_SF_Li256ELb0ELb0ELb0ELb0EEENS1_30DynamicPersistentTileSchedulerILi256ELi32ELb0ELb0ELb1EEEEEEEEEvNT_6ParamsE,(.L_x_53 - _ZN7cutlass13device_kernelIN5flash11enable_sm90INS1_16FlashAttnFwdSm90INS1_25CollectiveMainloopFwdSm90ILi2EN4cute5tupleIJNS5_1CILi1EEES8_S8_EEENS6_IJNS7_ILi128EEESA_NS7_ILi192EEEEEELi128ENS_10bfloat16_tEfNS_4arch4Sm90ELb1ELb0ELb0ELb0ELb0ELb0ELb0ELb1ELb1ELb0ELb0ELb0EEENS1_21CollectiveEpilogueFwdINS6_IJSA_SA_SA_EEES9_SD_SF_Li256ELb0ELb0ELb0ELb0EEENS1_30DynamicPersistentTileSchedulerILi256ELi32ELb0ELb0ELb1EEEEEEEEEvNT_6ParamsE)
        .other          _ZN7cutlass13device_kernelIN5flash11enable_sm90INS1_16FlashAttnFwdSm90INS1_25CollectiveMainloopFwdSm90ILi2EN4cute5tupleIJNS5_1CILi1EEES8_S8_EEENS6_IJNS7_ILi128EEESA_NS7_ILi192EEEEEELi128ENS_10bfloat16_tEfNS_4arch4Sm90ELb1ELb0ELb0ELb0ELb0ELb0ELb0ELb1ELb1ELb0ELb0ELb0EEENS1_21CollectiveEpilogueFwdINS6_IJSA_SA_SA_EEES9_SD_SF_Li256ELb0ELb0ELb0ELb0EEENS1_30DynamicPersistentTileSchedulerILi256ELi32ELb0ELb0ELb1EEEEEEEEEvNT_6ParamsE,@"STO_CUDA_ENTRY STV_DEFAULT"
_ZN7cutlass13device_kernelIN5flash11enable_sm90INS1_16FlashAttnFwdSm90INS1_25CollectiveMainloopFwdSm90ILi2EN4cute5tupleIJNS5_1CILi1EEES8_S8_EEENS6_IJNS7_ILi128EEESA_NS7_ILi192EEEEEELi128ENS_10bfloat16_tEfNS_4arch4Sm90ELb1ELb0ELb0ELb0ELb0ELb0ELb0ELb1ELb1ELb0ELb0ELb0EEENS1_21CollectiveEpilogueFwdINS6_IJSA_SA_SA_EEES9_SD_SF_Li256ELb0ELb0ELb0ELb0EEENS1_30DynamicPersistentTileSchedulerILi256ELi32ELb0ELb0ELb1EEEEEEEEEvNT_6ParamsE:
[----:B------:R-:W-:Y:S01]  /*0000*/  LDC R1, c[0x0][0x37c] ;  /* 0x0000df00ff017b82 */ /* 0x000fe20000000800 */
[----:B------:R-:W-:Y:S05]  /*0010*/  EXIT ;  /* 0x000000000000794d */ /* 0x000fea0003800000 */
.L_x_7:
        /* <DEDUP_REMOVED lines=14> */
.L_x_53:


//--------------------- .text._ZN7cutlass13device_kernelIN5flash11enable_sm90INS1_16FlashAttnFwdSm90INS1_25CollectiveMainloopFwdSm90ILi2EN4cute5tupleIJNS5_1CILi1EEES8_S8_EEENS6_IJNS7_ILi128EEESA_NS7_ILi192EEEEEELi128ENS_10bfloat16_tEfNS_4arch4Sm90ELb1ELb0ELb0ELb1ELb0ELb0ELb0ELb1ELb1ELb0ELb0ELb0EEENS1_21CollectiveEpilogueFwdINS6_IJSA_SA_SA_EEES9_SD_SF_Li256ELb1ELb0ELb0ELb0EEENS1_36VarlenDynamicPersistentTileSchedulerILi128ELi128ELi256ELi32ELb0ELb0ELb1ELb1ELb1ELb1EEEEEEEEEvNT_6ParamsE --------------------------
	.section	.text._ZN7cutlass13device_kernelIN5flash11enable_sm90INS1_16FlashAttnFwdSm90INS1_25CollectiveMainloopFwdSm90ILi2EN4cute5tupleIJNS5_1CILi1EEES8_S8_EEENS6_IJNS7_ILi128EEESA_NS7_ILi192EEEEEELi128ENS_10bfloat16_tEfNS_4arch4Sm90ELb1ELb0ELb0ELb1ELb0ELb0ELb0ELb1ELb1ELb0ELb0ELb0EEENS1_21CollectiveEpilogueFwdINS6_IJSA_SA_SA_EEES9_SD_SF_Li256ELb1ELb0ELb0ELb0EEENS1_36VarlenDynamicPersistentTileSchedulerILi128ELi128ELi256ELi32ELb0ELb0ELb1ELb1ELb1ELb1EEEEEEEEEvNT_6ParamsE,"ax",@progbits
	.align	128
.text._ZN7cutlass13device_kernelIN5flash11enable_sm90INS1_16FlashAttnFwdSm90INS1_25CollectiveMainloopFwdSm90ILi2EN4cute5tupleIJNS5_1CILi1EEES8_S8_EEENS6_IJNS7_ILi128EEESA_NS7_ILi192EEEEEELi128ENS_10bfloat16_tEfNS_4arch4Sm90ELb1ELb0ELb0ELb1ELb0ELb0ELb0ELb1ELb1ELb0ELb0ELb0EEENS1_21CollectiveEpilogueFwdINS6_IJSA_SA_SA_EEES9_SD_SF_Li256ELb1ELb0ELb0ELb0EEENS1_36VarlenDynamicPersistentTileSchedulerILi128ELi128ELi256ELi32ELb0ELb0ELb1ELb1ELb1ELb1EEEEEEEEEvNT_6ParamsE:
        .type           _ZN7cutlass13device_kernelIN5flash11enable_sm90INS1_16FlashAttnFwdSm90INS1_25CollectiveMainloopFwdSm90ILi2EN4cute5tupleIJNS5_1CILi1EEES8_S8_EEENS6_IJNS7_ILi128EEESA_NS7_ILi192EEEEEELi128ENS_10bfloat16_tEfNS_4arch4Sm90ELb1ELb0ELb0ELb1ELb0ELb0ELb0ELb1ELb1ELb0ELb0ELb0EEENS1_21CollectiveEpilogueFwdINS6_IJSA_SA_SA_EEES9_SD_SF_Li256ELb1ELb0ELb0ELb0EEENS1_36VarlenDynamicPersistentTileSchedulerILi128ELi128ELi256ELi32ELb0ELb0ELb1ELb1ELb1ELb1EEEEEEEEEvNT_6ParamsE,@function
        .size           _ZN7cutlass13device_kernelIN5flash11enable_sm90INS1_16FlashAttnFwdSm90INS1_25CollectiveMainloopFwdSm90ILi2EN4cute5tupleIJNS5_1CILi1EEES8_S8_EEENS6_IJNS7_ILi128EEESA_NS7_ILi192EEEEEELi128ENS_10bfloat16_tEfNS_4arch4Sm90ELb1ELb0ELb0ELb1ELb0ELb0ELb0ELb1ELb1ELb0ELb0ELb0EEENS1_21CollectiveEpilogueFwdINS6_IJSA_SA_SA_EEES9_SD_SF_Li256ELb1ELb0ELb0ELb0EEENS1_36VarlenDynamicPersistentTileSchedulerILi128ELi128ELi256ELi32ELb0ELb0ELb1ELb1ELb1ELb1EEEEEEEEEvNT_6ParamsE,(.L_x_54 - _ZN7cutlass13device_kernelIN5flash11enable_sm90INS1_16FlashAttnFwdSm90INS1_25CollectiveMainloopFwdSm90ILi2EN4cute5tupleIJNS5_1CILi1EEES8_S8_EEENS6_IJNS7_ILi128EEESA_NS7_ILi192EEEEEELi128ENS_10bfloat16_tEfNS_4arch4Sm90ELb1ELb0ELb0ELb1ELb0ELb0ELb0ELb1ELb1ELb0ELb0ELb0EEENS1_21CollectiveEpilogueFwdINS6_IJSA_SA_SA_EEES9_SD_SF_Li256ELb1ELb0ELb0ELb0EEENS1_36VarlenDynamicPersistentTileSchedulerILi128ELi128ELi256ELi32ELb0ELb0ELb1ELb1ELb1ELb1EEEEEEEEEvNT_6ParamsE)
        .other          _ZN7cutlass13device_kernelIN5flash11enable_sm90INS1_16FlashAttnFwdSm90INS1_25CollectiveMainloopFwdSm90ILi2EN4cute5tupleIJNS5_1CILi1EEES8_S8_EEENS6_IJNS7_ILi128EEESA_NS7_ILi192EEEEEELi128ENS_10bfloat16_tEfNS_4arch4Sm90ELb1ELb0ELb0ELb1ELb0ELb0ELb0ELb1ELb1ELb0ELb0ELb0EEENS1_21CollectiveEpilogueFwdINS6_IJSA_SA_SA_EEES9_SD_SF_Li256ELb1ELb0ELb0ELb0EEENS1_36VarlenDynamicPersistentTileSchedulerILi128ELi128ELi256ELi32ELb0ELb0ELb1ELb1ELb1ELb1EEEEEEEEEvNT_6ParamsE,@"STO_CUDA_ENTRY STV_DEFAULT"
_ZN7cutlass13device_kernelIN5flash11enable_sm90INS1_16FlashAttnFwdSm90INS1_25CollectiveMainloopFwdSm90ILi2EN4cute5tupleIJNS5_1CILi1EEES8_S8_EEENS6_IJNS7_ILi128EEESA_NS7_ILi192EEEEEELi128ENS_10bfloat16_tEfNS_4arch4Sm90ELb1ELb0ELb0ELb1ELb0ELb0ELb0ELb1ELb1ELb0ELb0ELb0EEENS1_21CollectiveEpilogueFwdINS6_IJSA_SA_SA_EEES9_SD_SF_Li256ELb1ELb0ELb0ELb0EEENS1_36VarlenDynamicPersistentTileSchedulerILi128ELi128ELi256ELi32ELb0ELb0ELb1ELb1ELb1ELb1EEEEEEEEEvNT_6ParamsE:
[----:B------:R-:W-:Y:S01]  /*0000*/  LDC R1, c[0x0][0x37c] ;  /* 0x0000df00ff017b82 */ /* 0x000fe20000000800 */
[----:B------:R-:W-:Y:S05]  /*0010*/  EXIT ;  /* 0x000000000000794d */ /* 0x000fea0003800000 */
.L_x_8:
        /* <DEDUP_REMOVED lines=14> */
.L_x_54:


//--------------------- .text._ZN7cutlass13device_kernelIN5flash11enable_sm90INS1_16FlashAttnFwdSm90INS1_25CollectiveMainloopFwdSm90ILi2EN4cute5tupleIJNS5_1CILi1EEES8_S8_EEENS6_IJNS7_ILi128EEESA_NS7_ILi192EEEEEELi128ENS_10bfloat16_tEfNS_4arch4Sm90ELb1ELb0ELb0ELb1ELb0ELb1ELb0ELb1ELb1ELb0ELb0ELb0EEENS1_21CollectiveEpilogueFwdINS6_IJSA_SA_SA_EEES9_SD_SF_Li256ELb1ELb0ELb0ELb0EEENS1_36VarlenDynamicPersistentTileSchedulerILi128ELi128ELi256ELi32ELb0ELb0ELb1ELb1ELb1ELb1EEEEEEEEEvNT_6ParamsE --------------------------
	.section	.text._ZN7cutlass13device_kernelIN5flash11enable_sm90INS1_16FlashAttnFwdSm90INS1_25CollectiveMainloopFwdSm90ILi2EN4cute5tupleIJNS5_1CILi1EEES8_S8_EEENS6_IJNS7_ILi128EEESA_NS7_ILi192EEEEEELi128ENS_10bfloat16_tEfNS_4arch4Sm90ELb1ELb0ELb0ELb1ELb0ELb1ELb0ELb1ELb1ELb0ELb0ELb0EEENS1_21CollectiveEpilogueFwdINS6_IJSA_SA_SA_EEES9_SD_SF_Li256ELb1ELb0ELb0ELb0EEENS1_36VarlenDynamicPersistentTileSchedulerILi128ELi128ELi256ELi32ELb0ELb0ELb1ELb1ELb1ELb1EEEEEEEEEvNT_6ParamsE,"ax",@progbits
	.align	128
.text._ZN7cutlass13device_kernelIN5flash11enable_sm90INS1_16FlashAttnFwdSm90INS1_25CollectiveMainloopFwdSm90ILi2EN4cute5tupleIJNS5_1CILi1EEES8_S8_EEENS6_IJNS7_ILi128EEESA_NS7_ILi192EEEEEELi128ENS_10bfloat16_tEfNS_4arch4Sm90ELb1ELb0ELb0ELb1ELb0ELb1ELb0ELb1ELb1ELb0ELb0ELb0EEENS1_21CollectiveEpilogueFwdINS6_IJSA_SA_SA_EEES9_SD_SF_Li256ELb1ELb0ELb0ELb0EEENS1_36VarlenDynamicPersistentTileSchedulerILi128ELi128ELi256ELi32ELb0ELb0ELb1ELb1ELb1ELb1EEEEEEEEEvNT_6ParamsE:
        .type           _ZN7cutlass13device_kernelIN5flash11enable_sm90INS1_16FlashAttnFwdSm90INS1_25CollectiveMainloopFwdSm90ILi2EN4cute5tupleIJNS5_1CILi1EEES8_S8_EEENS6_IJNS7_ILi128EEESA_NS7_ILi192EEEEEELi128ENS_10bfloat16_tEfNS_4arch4Sm90ELb1ELb0ELb0ELb1ELb0ELb1ELb0ELb1ELb1ELb0ELb0ELb0EEENS1_21CollectiveEpilogueFwdINS6_IJSA_SA_SA_EEES9_SD_SF_Li256ELb1ELb0ELb0ELb0EEENS1_36VarlenDynamicPersistentTileSchedulerILi128ELi128ELi256ELi32ELb0ELb0ELb1ELb1ELb1ELb1EEEEEEEEEvNT_6ParamsE,@function
        .size           _ZN7cutlass13device_kernelIN5flash11enable_sm90INS1_16FlashAttnFwdSm90INS1_25CollectiveMainloopFwdSm90ILi2EN4cute5tupleIJNS5_1CILi1EEES8_S8_EEENS6_IJNS7_ILi128EEESA_NS7_ILi192EEEEEELi128ENS_10bfloat16_tEfNS_4arch4Sm90ELb1ELb0ELb0ELb1ELb0ELb1ELb0ELb1ELb1ELb0ELb0ELb0EEENS1_21CollectiveEpilogueFwdINS6_IJSA_SA_SA_EEES9_SD_SF_Li256ELb1ELb0ELb0ELb0EEENS1_36VarlenDynamicPersistentTileSchedulerILi128ELi128ELi256ELi32ELb0ELb0ELb1ELb1ELb1ELb1EEEEEEEEEvNT_6ParamsE,(.L_x_55 - _ZN7cutlass13device_kernelIN5flash11enable_sm90INS1_16FlashAttnFwdSm90INS1_25CollectiveMainloopFwdSm90ILi2EN4cute5tupleIJNS5_1CILi1EEES8_S8_EEENS6_IJNS7_ILi128EEESA_NS7_ILi192EEEEEELi128ENS_10bfloat16_tEfNS_4arch4Sm90ELb1ELb0ELb0ELb1ELb0ELb1ELb0ELb1ELb1ELb0ELb0ELb0EEENS1_21CollectiveEpilogueFwdINS6_IJSA_SA_SA_EEES9_SD_SF_Li256ELb1ELb0ELb0ELb0EEENS1_36VarlenDynamicPersistentTileSchedulerILi128ELi128ELi256ELi32ELb0ELb0ELb1ELb1ELb1ELb1EEEEEEEEEvNT_6ParamsE)
        .other          _ZN7cutlass13device_kernelIN5flash11enable_sm90INS1_16FlashAttnFwdSm90INS1_25CollectiveMainloopFwdSm90ILi2EN4cute5tupleIJNS5_1CILi1EEES8_S8_EEENS6_IJNS7_ILi128EEESA_NS7_ILi192EEEEEELi128ENS_10bfloat16_tEfNS_4arch4Sm90ELb1ELb0ELb0ELb1ELb0ELb1ELb0ELb1ELb1ELb0ELb0ELb0EEENS1_21CollectiveEpilogueFwdINS6_IJSA_SA_SA_EEES9_SD_SF_Li256ELb1ELb0ELb0ELb0EEENS1_36VarlenDynamicPersistentTileSchedulerILi128ELi128ELi256ELi32ELb0ELb0ELb1ELb1ELb1ELb1EEEEEEEEEvNT_6ParamsE,@"STO_CUDA_ENTRY STV_DEFAULT"
_ZN7cutlass13device_kernelIN5flash11enable_sm90INS1_16FlashAttnFwdSm90INS1_25CollectiveMainloopFwdSm90ILi2EN4cute5tupleIJNS5_1CILi1EEES8_S8_EEENS6_IJNS7_ILi128EEESA_NS7_ILi192EEEEEELi128ENS_10bfloat16_tEfNS_4arch4Sm90ELb1ELb0ELb0ELb1ELb0ELb1ELb0ELb1ELb1ELb0ELb0ELb0EEENS1_21CollectiveEpilogueFwdINS6_IJSA_SA_SA_EEES9_SD_SF_Li256ELb1ELb0ELb0ELb0EEENS1_36VarlenDynamicPersistentTileSchedulerILi128ELi128ELi256ELi32ELb0ELb0ELb1ELb1ELb1ELb1EEEEEEEEEvNT_6ParamsE:
[----:B------:R-:W-:Y:S01]  /*0000*/  LDC R1, c[0x0][0x37c] ;  /* 0x0000df00ff017b82 */ /* 0x000fe20000000800 */
[----:B------:R-:W-:Y:S05]  /*0010*/  EXIT ;  /* 0x000000000000794d */ /* 0x000fea0003800000 */
.L_x_9:
        /* <DEDUP_REMOVED lines=14> */
.L_x_55:


//--------------------- .text._ZN7cutlass13device_kernelIN5flash11enable_sm90INS1_16FlashAttnFwdSm90INS1_25CollectiveMainloopFwdSm90ILi2EN4cute5tupleIJNS5_1CILi1EEES8_S8_EEENS6_IJNS7_ILi64EEESA_SA_EEELi512ENS_10bfloat16_tEfNS_4arch4Sm90ELb0ELb0ELb0ELb0ELb0ELb0ELb0ELb0ELb0ELb0ELb0ELb0EEENS1_21CollectiveEpilogueFwdINS6_IJSA_NS7_ILi512EEESA_EEES9_SC_SE_Li256ELb0ELb0ELb0ELb0EEENS1_29StaticPersistentTileSchedulerILb0EEEEEEEEEvNT_6ParamsE --------------------------
	.section	.text._ZN7cutlass13device_kernelIN5flash11enable_sm90INS1_16FlashAttnFwdSm90INS1_25CollectiveMainloopFwdSm90ILi2EN4cute5tupleIJNS5_1CILi1EEES8_S8_EEENS6_IJNS7_ILi64EEESA_SA_EEELi512ENS_10bfloat16_tEfNS_4arch4Sm90ELb0ELb0ELb0ELb0ELb0ELb0ELb0ELb0ELb0ELb0ELb0ELb0EEENS1_21CollectiveEpilogueFwdINS6_IJSA_NS7_ILi512EEESA_EEES9_SC_SE_Li256ELb0ELb0ELb0ELb0EEENS1_29StaticPersistentTileSchedulerILb0EEEEEEEEEvNT_6ParamsE,"ax",@progbits
	.align	128
.text._ZN7cutlass13device_kernelIN5flash11enable_sm90INS1_16FlashAttnFwdSm90INS1_25CollectiveMainloopFwdSm90ILi2EN4cute5tupleIJNS5_1CILi1EEES8_S8_EEENS6_IJNS7_ILi64EEESA_SA_EEELi512ENS_10bfloat16_tEfNS_4arch4Sm90ELb0ELb0ELb0ELb0ELb0ELb0ELb0ELb0ELb0ELb0ELb0ELb0EEENS1_21CollectiveEpilogueFwdINS6_IJSA_NS7_ILi512EEESA_EEES9_SC_SE_Li256ELb0ELb0ELb0ELb0EEENS1_29StaticPersistentTileSchedulerILb0EEEEEEEEEvNT_6ParamsE:
        .type           _ZN7cutlass13device_kernelIN5flash11enable_sm90INS1_16FlashAttnFwdSm90INS1_25CollectiveMainloopFwdSm90ILi2EN4cute5tupleIJNS5_1CILi1EEES8_S8_EEENS6_IJNS7_ILi64EEESA_SA_EEELi512ENS_10bfloat16_tEfNS_4arch4Sm90ELb0ELb0ELb0ELb0ELb0ELb0ELb0ELb0ELb0ELb0ELb0ELb0EEENS1_21CollectiveEpilogueFwdINS6_IJSA_NS7_ILi512EEESA_EEES9_SC_SE_Li256ELb0ELb0ELb0ELb0EEENS1_29StaticPersistentTileSchedulerILb0EEEEEEEEEvNT_6ParamsE,@function
        .size           _ZN7cutlass13device_kernelIN5flash11enable_sm90INS1_16FlashAttnFwdSm90INS1_25CollectiveMainloopFwdSm90ILi2EN4cute5tupleIJNS5_1CILi1EEES8_S8_EEENS6_IJNS7_ILi64EEESA_SA_EEELi512ENS_10bfloat16_tEfNS_4arch4Sm90ELb0ELb0ELb0ELb0ELb0ELb0ELb0ELb0ELb0ELb0ELb0ELb0EEENS1_21CollectiveEpilogueFwdINS6_IJSA_NS7_ILi512EEESA_EEES9_SC_SE_Li256ELb0ELb0ELb0ELb0EEENS1_29StaticPersistentTileSchedulerILb0EEEEEEEEEvNT_6ParamsE,(.L_x_56 - _ZN7cutlass13device_kernelIN5flash11enable_sm90INS1_16FlashAttnFwdSm90INS1_25CollectiveMainloopFwdSm90ILi2EN4cute5tupleIJNS5_1CILi1EEES8_S8_EEENS6_IJNS7_ILi64EEESA_SA_EEELi512ENS_10bfloat16_tEfNS_4arch4Sm90ELb0ELb0ELb0ELb0ELb0ELb0ELb0ELb0ELb0ELb0ELb0ELb0EEENS1_21CollectiveEpilogueFwdINS6_IJSA_NS7_ILi512EEESA_EEES9_SC_SE_Li256ELb0ELb0ELb0ELb0EEENS1_29StaticPersistentTileSchedulerILb0EEEEEEEEEvNT_6ParamsE)
        .other          _ZN7cutlass13device_kernelIN5flash11enable_sm90INS1_16FlashAttnFwdSm90INS1_25CollectiveMainloopFwdSm90ILi2EN4cute5tupleIJNS5_1CILi1EEES8_S8_EEENS6_IJNS7_ILi64EEESA_SA_EEELi512ENS_10bfloat16_tEfNS_4arch4Sm90ELb0ELb0ELb0ELb0ELb0ELb0ELb0ELb0ELb0ELb0ELb0ELb0EEENS1_21CollectiveEpilogueFwdINS6_IJSA_NS7_ILi512EEESA_EEES9_SC_SE_Li256ELb0ELb0ELb0ELb0EEENS1_29StaticPersistentTileSchedulerILb0EEEEEEEEEvNT_6ParamsE,@"STO_CUDA_ENTRY STV_DEFAULT"
_ZN7cutlass13device_kernelIN5flash11enable_sm90INS1_16FlashAttnFwdSm90INS1_25CollectiveMainloopFwdSm90ILi2EN4cute5tupleIJNS5_1CILi1EEES8_S8_EEENS6_IJNS7_ILi64EEESA_SA_EEELi512ENS_10bfloat16_tEfNS_4arch4Sm90ELb0ELb0ELb0ELb0ELb0ELb0ELb0ELb0ELb0ELb0ELb0ELb0EEENS1_21CollectiveEpilogueFwdINS6_IJSA_NS7_ILi512EEESA_EEES9_SC_SE_Li256ELb0ELb0ELb0ELb0EEENS1_29StaticPersistentTileSchedulerILb0EEEEEEEEEvNT_6ParamsE:
[----:B------:R-:W-:Y:S01]  /*0000*/  LDC R1, c[0x0][0x37c] ;  /* 0x0000df00ff017b82 */ /* 0x000fe20000000800 */
[----:B------:R-:W-:Y:S05]  /*0010*/  EXIT ;  /* 0x000000000000794d */ /* 0x000fea0003800000 */
.L_x_10:
        /* <DEDUP_REMOVED lines=14> */
.L_x_56:


//--------------------- .text._ZN7cutlass13device_kernelIN5flash11enable_sm90INS1_16FlashAttnFwdSm90INS1_25CollectiveMainloopFwdSm90ILi2EN4cute5tupleIJNS5_1CILi1EEES8_S8_EEENS6_IJNS7_ILi64EEESA_SA_EEELi512ENS_10bfloat16_tEfNS_4arch4Sm90ELb0ELb0ELb0ELb0ELb0ELb0ELb1ELb0ELb0ELb0ELb0ELb0EEENS1_21CollectiveEpilogueFwdINS6_IJSA_NS7_ILi512EEESA_EEES9_SC_SE_Li256ELb0ELb0ELb0ELb0EEENS1_29StaticPersistentTileSchedulerILb0EEEEEEEEEvNT_6ParamsE --------------------------
	.section	.text._ZN7cutlass13device_kernelIN5flash11enable_sm90INS1_16FlashAttnFwdSm90INS1_25CollectiveMainloopFwdSm90ILi2EN4cute5tupleIJNS5_1CILi1EEES8_S8_EEENS6_IJNS7_ILi64EEESA_SA_EEELi512ENS_10bfloat16_tEfNS_4arch4Sm90ELb0ELb0ELb0ELb0ELb0ELb0ELb1ELb0ELb0ELb0ELb0ELb0EEENS1_21CollectiveEpilogueFwdINS6_IJSA_NS7_ILi512EEESA_EEES9_SC_SE_Li256ELb0ELb0ELb0ELb0EEENS1_29StaticPersistentTileSchedulerILb0EEEEEEEEEvNT_6ParamsE,"ax",@progbits
	.align	128
.text._ZN7cutlass13device_kernelIN5flash11enable_sm90INS1_16FlashAttnFwdSm90INS1_25CollectiveMainloopFwdSm90ILi2EN4cute5tupleIJNS5_1CILi1EEES8_S8_EEENS6_IJNS7_ILi64EEESA_SA_EEELi512ENS_10bfloat16_tEfNS_4arch4Sm90ELb0ELb0ELb0ELb0ELb0ELb0ELb1ELb0ELb0ELb0ELb0ELb0EEENS1_21CollectiveEpilogueFwdINS6_IJSA_NS7_ILi512EEESA_EEES9_SC_SE_Li256ELb0ELb0ELb0ELb0EEENS1_29StaticPersistentTileSchedulerILb0EEEEEEEEEvNT_6ParamsE:
        .type           _ZN7cutlass13device_kernelIN5flash11enable_sm90INS1_16FlashAttnFwdSm90INS1_25CollectiveMainloopFwdSm90ILi2EN4cute5tupleIJNS5_1CILi1EEES8_S8_EEENS6_IJNS7_ILi64EEESA_SA_EEELi512ENS_10bfloat16_tEfNS_4arch4Sm90ELb0ELb0ELb0ELb0ELb0ELb0ELb1ELb0ELb0ELb0ELb0ELb0EEENS1_21CollectiveEpilogueFwdINS6_IJSA_NS7_ILi512EEESA_EEES9_SC_SE_Li256ELb0ELb0ELb0ELb0EEENS1_29StaticPersistentTileSchedulerILb0EEEEEEEEEvNT_6ParamsE,@function
        .size           _ZN7cutlass13device_kernelIN5flash11enable_sm90INS1_16FlashAttnFwdSm90INS1_25CollectiveMainloopFwdSm90ILi2EN4cute5tupleIJNS5_1CILi1EEES8_S8_EEENS6_IJNS7_ILi64EEESA_SA_EEELi512ENS_10bfloat16_tEfNS_4arch4Sm90ELb0ELb0ELb0ELb0ELb0ELb0ELb1ELb0ELb0ELb0ELb0ELb0EEENS1_21CollectiveEpilogueFwdINS6_IJSA_NS7_ILi512EEESA_EEES9_SC_SE_Li256ELb0ELb0ELb0ELb0EEENS1_29StaticPersistentTileSchedulerILb0EEEEEEEEEvNT_6ParamsE,(.L_x_57 - _ZN7cutlass13device_kernelIN5flash11enable_sm90INS1_16FlashAttnFwdSm90INS1_25CollectiveMainloopFwdSm90ILi2EN4cute5tupleIJNS5_1CILi1EEES8_S8_EEENS6_IJNS7_ILi64EEESA_SA_EEELi512ENS_10bfloat16_tEfNS_4arch4Sm90ELb0ELb0ELb0ELb0ELb0ELb0ELb1ELb0ELb0ELb0ELb0ELb0EEENS1_21CollectiveEpilogueFwdINS6_IJSA_NS7_ILi512EEESA_EEES9_SC_SE_Li256ELb0ELb0ELb0ELb0EEENS1_29StaticPersistentTileSchedulerILb0EEEEEEEEEvNT_6ParamsE)
        .other          _ZN7cutlass13device_kernelIN5flash11enable_sm90INS1_16FlashAttnFwdSm90INS1_25CollectiveMainloopFwdSm90ILi2EN4cute5tupleIJNS5_1CILi1EEES8_S8_EEENS6_IJNS7_ILi64EEESA_SA_EEELi512ENS_10bfloat16_tEfNS_4arch4Sm90ELb0ELb0ELb0ELb0ELb0ELb0ELb1ELb0ELb0ELb0ELb0ELb0EEENS1_21CollectiveEpilogueFwdINS6_IJSA_NS7_ILi512EEESA_EEES9_SC_SE_Li256ELb0ELb0ELb0ELb0EEENS1_29StaticPersistentTileSchedulerILb0EEEEEEEEEvNT_6ParamsE,@"STO_CUDA_ENTRY STV_DEFAULT"
_ZN7cutlass13device_kernelIN5flash11enable_sm90INS1_16FlashAttnFwdSm90INS1_25CollectiveMainloopFwdSm90ILi2EN4cute5tupleIJNS5_1CILi1EEES8_S8_EEENS6_IJNS7_ILi64EEESA_SA_EEELi512ENS_10bfloat16_tEfNS_4arch4Sm90ELb0ELb0ELb0ELb0ELb0ELb0ELb1ELb0ELb0ELb0ELb0ELb0EEENS1_21CollectiveEpilogueFwdINS6_IJSA_NS7_ILi512EEESA_EEES9_SC_SE_Li256ELb0ELb0ELb0ELb0EEENS1_29StaticPersistentTileSchedulerILb0EEEEEEEEEvNT_6ParamsE:
[----:B------:R-:W-:Y:S01]  /*0000*/  LDC R1, c[0x0][0x37c] ;  /* 0x0000df00ff017b82 */ /* 0x000fe20000000800 */
[----:B------:R-:W-:Y:S05]  /*0010*/  EXIT ;  /* 0x000000000000794d */ /* 0x000fea0003800000 */
.L_x_11:
        /* <DEDUP_REMOVED lines=14> */
.L_x_57:


//--------------------- .text._ZN7cutlass13device_kernelIN5flash11enable_sm90INS1_16FlashAttnFwdSm90INS1_25CollectiveMainloopFwdSm90ILi2EN4cute5tupleIJNS5_1CILi1EEES8_S8_EEENS6_IJNS7_ILi64EEESA_SA_EEELi512ENS_10bfloat16_tEfNS_4arch4Sm90ELb0ELb0ELb0ELb1ELb0ELb0ELb0ELb0ELb0ELb0ELb0ELb0EEENS1_21CollectiveEpilogueFwdINS6_IJSA_NS7_ILi512EEESA_EEES9_SC_SE_Li256ELb1ELb0ELb0ELb0EEENS1_36VarlenDynamicPersistentTileSchedulerILi64ELi64ELi256ELi32ELb0ELb0ELb1ELb0ELb1ELb1EEEEEEEEEvNT_6ParamsE --------------------------
	.section	.text._ZN7cutlass13device_kernelIN5flash11enable_sm90INS1_16FlashAttnFwdSm90INS1_25CollectiveMainloopFwdSm90ILi2EN4cute5tupleIJNS5_1CILi1EEES8_S8_EEENS6_IJNS7_ILi64EEESA_SA_EEELi512ENS_10bfloat16_tEfNS_4arch4Sm90ELb0ELb0ELb0ELb1ELb0ELb0ELb0ELb0ELb0ELb0ELb0ELb0EEENS1_21CollectiveEpilogueFwdINS6_IJSA_NS7_ILi512EEESA_EEES9_SC_SE_Li256ELb1ELb0ELb0ELb0EEENS1_36VarlenDynamicPersistentTileSchedulerILi64ELi64ELi256ELi32ELb0ELb0ELb1ELb0ELb1ELb1EEEEEEEEEvNT_6ParamsE,"ax",@progbits
	.align	128
.text._ZN7cutlass13device_kernelIN5flash11enable_sm90INS1_16FlashAttnFwdSm90INS1_25CollectiveMainloopFwdSm90ILi2EN4cute5tupleIJNS5_1CILi1EEES8_S8_EEENS6_IJNS7_ILi64EEESA_SA_EEELi512ENS_10bfloat16_tEfNS_4arch4Sm90ELb0ELb0ELb0ELb1ELb0ELb0ELb0ELb0ELb0ELb0ELb0ELb0EEENS1_21CollectiveEpilogueFwdINS6_IJSA_NS7_ILi512EEESA_EEES9_SC_SE_Li256ELb1ELb0ELb0ELb0EEENS1_36VarlenDynamicPersistentTileSchedulerILi64ELi64ELi256ELi32ELb0ELb0ELb1ELb0ELb1ELb1EEEEEEEEEvNT_6ParamsE:
        .type           _ZN7cutlass13device_kernelIN5flash11enable_sm90INS1_16FlashAttnFwdSm90INS1_25CollectiveMainloopFwdSm90ILi2EN4cute5tupleIJNS5_1CILi1EEES8_S8_EEENS6_IJNS7_ILi64EEESA_SA_EEELi512ENS_10bfloat16_tEfNS_4arch4Sm90ELb0ELb0ELb0ELb1ELb0ELb0ELb0ELb0ELb0ELb0ELb0ELb0EEENS1_21CollectiveEpilogueFwdINS6_IJSA_NS7_ILi512EEESA_EEES9_SC_SE_Li256ELb1ELb0ELb0ELb0EEENS1_36VarlenDynamicPersistentTileSchedulerILi64ELi64ELi256ELi32ELb0ELb0ELb1ELb0ELb1ELb1EEEEEEEEEvNT_6ParamsE,@function
        .size           _ZN7cutlass13device_kernelIN5flash11enable_sm90INS1_16FlashAttnFwdSm90INS1_25CollectiveMainloopFwdSm90ILi2EN4cute5tupleIJNS5_1CILi1EEES8_S8_EEENS6_IJNS7_ILi64EEESA_SA_EEELi512ENS_10bfloat16_tEfNS_4arch4Sm90ELb0ELb0ELb0ELb1ELb0ELb0ELb0ELb0ELb0ELb0ELb0ELb0EEENS1_21CollectiveEpilogueFwdINS6_IJSA_NS7_ILi512EEESA_EEES9_SC_SE_Li256ELb1ELb0ELb0ELb0EEENS1_36VarlenDynamicPersistentTileSchedulerILi64ELi64ELi256ELi32ELb0ELb0ELb1ELb0ELb1ELb1EEEEEEEEEvNT_6ParamsE,(.L_x_58 - _ZN7cutlass13device_kernelIN5flash11enable_sm90INS1_16FlashAttnFwdSm90INS1_25CollectiveMainloopFwdSm90ILi2EN4cute5tupleIJNS5_1CILi1EEES8_S8_EEENS6_IJNS7_ILi64EEESA_SA_EEELi512ENS_10bfloat16_tEfNS_4arch4Sm90ELb0ELb0ELb0ELb1ELb0ELb0ELb0ELb0ELb0ELb0ELb0ELb0EEENS1_21CollectiveEpilogueFwdINS6_IJSA_NS7_ILi512EEESA_EEES9_SC_SE_Li256ELb1ELb0ELb0ELb0EEENS1_36VarlenDynamicPersistentTileSchedulerILi64ELi64ELi256ELi32ELb0ELb0ELb1ELb0ELb1ELb1EEEEEEEEEvNT_6ParamsE)
        .other          _ZN7cutlass13device_kernelIN5flash11enable_sm90INS1_16FlashAttnFwdSm90INS1_25CollectiveMainloopFwdSm90ILi2EN4cute5tupleIJNS5_1CILi1EEES8_S8_EEENS6_IJNS7_ILi64EEESA_SA_EEELi512ENS_10bfloat16_tEfNS_4arch4Sm90ELb0ELb0ELb0ELb1ELb0ELb0ELb0ELb0ELb0ELb0ELb0ELb0EEENS1_21CollectiveEpilogueFwdINS6_IJSA_NS7_ILi512EEESA_EEES9_SC_SE_Li256ELb1ELb0ELb0ELb0EEENS1_36VarlenDynamicPersistentTileSchedulerILi64ELi64ELi256ELi32ELb0ELb0ELb1ELb0ELb1ELb1EEEEEEEEEvNT_6ParamsE,@"STO_CUDA_ENTRY STV_DEFAULT"
_ZN7cutlass13device_kernelIN5flash11enable_sm90INS1_16FlashAttnFwdSm90INS1_25CollectiveMainloopFwdSm90ILi2EN4cute5tupleIJNS5_1CILi1EEES8_S8_EEENS6_IJNS7_ILi64EEESA_SA_EEELi512ENS_10bfloat16_tEfNS_4arch4Sm90ELb0ELb0ELb0ELb1ELb0ELb0ELb0ELb0ELb0ELb0ELb0ELb0EEENS1_21CollectiveEpilogueFwdINS6_IJSA_NS7_ILi512EEESA_EEES9_SC_SE_Li256ELb1ELb0ELb0ELb0EEENS1_36VarlenDynamicPersistentTileSchedulerILi64ELi64ELi256ELi32ELb0ELb0ELb1ELb0ELb1ELb1EEEEEEEEEvNT_6ParamsE:
[----:B------:R-:W-:Y:S01]  /*0000*/  LDC R1, c[0x0][0x37c] ;  /* 0x0000df00ff017b82 */ /* 0x000fe20000000800 */
[----:B------:R-:W-:Y:S05]  /*0010*/  EXIT ;  /* 0x000000000000794d */ /* 0x000fea0003800000 */
.L_x_12:
        /* <DEDUP_REMOVED lines=14> */
.L_x_58:


//--------------------- .text._ZN7cutlass13device_kernelIN5flash11enable_sm90INS1_16FlashAttnFwdSm90INS1_25CollectiveMainloopFwdSm90ILi2EN4cute5tupleIJNS5_1CILi1EEES8_S8_EEENS6_IJNS7_ILi64EEESA_SA_EEELi512ENS_10bfloat16_tEfNS_4arch4Sm90ELb0ELb0ELb0ELb1ELb0ELb1ELb0ELb0ELb0ELb0ELb0ELb0EEENS1_21CollectiveEpilogueFwdINS6_IJSA_NS7_ILi512EEESA_EEES9_SC_SE_Li256ELb1ELb0ELb0ELb0EEENS1_36VarlenDynamicPersistentTileSchedulerILi64ELi64ELi256ELi32ELb0ELb0ELb1ELb0ELb1ELb1EEEEEEEEEvNT_6ParamsE --------------------------
	.section	.text._ZN7cutlass13device_kernelIN5flash11enable_sm90INS1_16FlashAttnFwdSm90INS1_25CollectiveMainloopFwdSm90ILi2EN4cute5tupleIJNS5_1CILi1EEES8_S8_EEENS6_IJNS7_ILi64EEESA_SA_EEELi512ENS_10bfloat16_tEfNS_4arch4Sm90ELb0ELb0ELb0ELb1ELb0ELb1ELb0ELb0ELb0ELb0ELb0ELb0EEENS1_21CollectiveEpilogueFwdINS6_IJSA_NS7_ILi512EEESA_EEES9_SC_SE_Li256ELb1ELb0ELb0ELb0EEENS1_36VarlenDynamicPersistentTileSchedulerILi64ELi64ELi256ELi32ELb0ELb0ELb1ELb0ELb1ELb1EEEEEEEEEvNT_6ParamsE,"ax",@progbits
	.align	128
.text._ZN7cutlass13device_kernelIN5flash11enable_sm90INS1_16FlashAttnFwdSm90INS1_25CollectiveMainloopFwdSm90ILi2EN4cute5tupleIJNS5_1CILi1EEES8_S8_EEENS6_IJNS7_ILi64EEESA_SA_EEELi512ENS_10bfloat16_tEfNS_4arch4Sm90ELb0ELb0ELb0ELb1ELb0ELb1ELb0ELb0ELb0ELb0ELb0ELb0EEENS1_21CollectiveEpilogueFwdINS6_IJSA_NS7_ILi512EEESA_EEES9_SC_SE_Li256ELb1ELb0ELb0ELb0EEENS1_36VarlenDynamicPersistentTileSchedulerILi64ELi64ELi256ELi32ELb0ELb0ELb1ELb0ELb1ELb1EEEEEEEEEvNT_6ParamsE:
        .type           _ZN7cutlass13device_kernelIN5flash11enable_sm90INS1_16FlashAttnFwdSm90INS1_25CollectiveMainloopFwdSm90ILi2EN4cute5tupleIJNS5_1CILi1EEES8_S8_EEENS6_IJNS7_ILi64EEESA_SA_EEELi512ENS_10bfloat16_tEfNS_4arch4Sm90ELb0ELb0ELb0ELb1ELb0ELb1ELb0ELb0ELb0ELb0ELb0ELb0EEENS1_21CollectiveEpilogueFwdINS6_IJSA_NS7_ILi512EEESA_EEES9_SC_SE_Li256ELb1ELb0ELb0ELb0EEENS1_36VarlenDynamicPersistentTileSchedulerILi64ELi64ELi256ELi32ELb0ELb0ELb1ELb0ELb1ELb1EEEEEEEEEvNT_6ParamsE,@function
        .size           _ZN7cutlass13device_kernelIN5flash11enable_sm90INS1_16FlashAttnFwdSm90INS1_25CollectiveMainloopFwdSm90ILi2EN4cute5tupleIJNS5_1CILi1EEES8_S8_EEENS6_IJNS7_ILi64EEESA_SA_EEELi512ENS_10bfloat16_tEfNS_4arch4Sm90ELb0ELb0ELb0ELb1ELb0ELb1ELb0ELb0ELb0ELb0ELb0ELb0EEENS1_21CollectiveEpilogueFwdINS6_IJSA_NS7_ILi512EEESA_EEES9_SC_SE_Li256ELb1ELb0ELb0ELb0EEENS1_36VarlenDynamicPersistentTileSchedulerILi64ELi64ELi256ELi32ELb0ELb0ELb1ELb0ELb1ELb1EEEEEEEEEvNT_6ParamsE,(.L_x_59 - _ZN7cutlass13device_kernelIN5flash11enable_sm90INS1_16FlashAttnFwdSm90INS1_25CollectiveMainloopFwdSm90ILi2EN4cute5tupleIJNS5_1CILi1EEES8_S8_EEENS6_IJNS7_ILi64EEESA_SA_EEELi512ENS_10bfloat16_tEfNS_4arch4Sm90ELb0ELb0ELb0ELb1ELb0ELb1ELb0ELb0ELb0ELb0ELb0ELb0EEENS1_21CollectiveEpilogueFwdINS6_IJSA_NS7_ILi512EEESA_EEES9_SC_SE_Li256ELb1ELb0ELb0ELb0EEENS1_36VarlenDynamicPersistentTileSchedulerILi64ELi64ELi256ELi32ELb0ELb0ELb1ELb0ELb1ELb1EEEEEEEEEvNT_6ParamsE)
        .other          _ZN7cutlass13device_kernelIN5flash11enable_sm90INS1_16FlashAttnFwdSm90INS1_25CollectiveMainloopFwdSm90ILi2EN4cute5tupleIJNS5_1CILi1EEES8_S8_EEENS6_IJNS7_ILi64EEESA_SA_EEELi512ENS_10bfloat16_tEfNS_4arch4Sm90ELb0ELb0ELb0ELb1ELb0ELb1ELb0ELb0ELb0ELb0ELb0ELb0EEENS1_21CollectiveEpilogueFwdINS6_IJSA_NS7_ILi512EEESA_EEES9_SC_SE_Li256ELb1ELb0ELb0ELb0EEENS1_36VarlenDynamicPersistentTileSchedulerILi64ELi64ELi256ELi32ELb0ELb0ELb1ELb0ELb1ELb1EEEEEEEEEvNT_6ParamsE,@"STO_CUDA_ENTRY STV_DEFAULT"
_ZN7cutlass13device_kernelIN5flash11enable_sm90INS1_16FlashAttnFwdSm90INS1_25CollectiveMainloopFwdSm90ILi2EN4cute5tupleIJNS5_1CILi1EEES8_S8_EEENS6_IJNS7_ILi64EEESA_SA_EEELi512ENS_10bfloat16_tEfNS_4arch4Sm90ELb0ELb0ELb0ELb1ELb0ELb1ELb0ELb0ELb0ELb0ELb0ELb0EEENS1_21CollectiveEpilogueFwdINS6_IJSA_NS7_ILi512EEESA_EEES9_SC_SE_Li256ELb1ELb0ELb0ELb0EEENS1_36VarlenDynamicPersistentTileSchedulerILi64ELi64ELi256ELi32ELb0ELb0ELb1ELb0ELb1ELb1EEEEEEEEEvNT_6ParamsE:
[----:B------:R-:W-:Y:S01]  /*0000*/  LDC R1, c[0x0][0x37c] ;  /* 0x0000df00ff017b82 */ /* 0x000fe20000000800 */
[----:B------:R-:W-:Y:S05]  /*0010*/  EXIT ;  /* 0x000000000000794d */ /* 0x000fea0003800000 */
.L_x_13:
        /* <DEDUP_REMOVED lines=14> */
.L_x_59:


//--------------------- .text._ZN7cutlass13device_kernelIN5flash11enable_sm90INS1_16FlashAttnFwdSm90INS1_25CollectiveMainloopFwdSm90ILi2EN4cute5tupleIJNS5_1CILi1EEES8_S8_EEENS6_IJNS7_ILi64EEESA_SA_EEELi512ENS_10bfloat16_tEfNS_4arch4Sm90ELb0ELb0ELb0ELb1ELb0ELb0ELb1ELb0ELb0ELb0ELb0ELb0EEENS1_21CollectiveEpilogueFwdINS6_IJSA_NS7_ILi512EEESA_EEES9_SC_SE_Li256ELb1ELb0ELb0ELb0EEENS1_36VarlenDynamicPersistentTileSchedulerILi64ELi64ELi256ELi32ELb0ELb0ELb1ELb0ELb1ELb1EEEEEEEEEvNT_6ParamsE --------------------------
	.section	.text._ZN7cutlass13device_kernelIN5flash11enable_sm90INS1_16FlashAttnFwdSm90INS1_25CollectiveMainloopFwdSm90ILi2EN4cute5tupleIJNS5_1CILi1EEES8_S8_EEENS6_IJNS7_ILi64EEESA_SA_EEELi512ENS_10bfloat16_tEfNS_4arch4Sm90ELb0ELb0ELb0ELb1ELb0ELb0ELb1ELb0ELb0ELb0ELb0ELb0EEENS1_21CollectiveEpilogueFwdINS6_IJSA_NS7_ILi512EEESA_EEES9_SC_SE_Li256ELb1ELb0ELb0ELb0EEENS1_36VarlenDynamicPersistentTileSchedulerILi64ELi64ELi256ELi32ELb0ELb0ELb1ELb0ELb1ELb1EEEEEEEEEvNT_6ParamsE,"ax",@progbits
	.align	128
.text._ZN7cutlass13device_kernelIN5flash11enable_sm90INS1_16FlashAttnFwdSm90INS1_25CollectiveMainloopFwdSm90ILi2EN4cute5tupleIJNS5_1CILi1EEES8_S8_EEENS6_IJNS7_ILi64EEESA_SA_EEELi512ENS_10bfloat16_tEfNS_4arch4Sm90ELb0ELb0ELb0ELb1ELb0ELb0ELb1ELb0ELb0ELb0ELb0ELb0EEENS1_21CollectiveEpilogueFwdINS6_IJSA_NS7_ILi512EEESA_EEES9_SC_SE_Li256ELb1ELb0ELb0ELb0EEENS1_36VarlenDynamicPersistentTileSchedulerILi64ELi64ELi256ELi32ELb0ELb0ELb1ELb0ELb1ELb1EEEEEEEEEvNT_6ParamsE:
        .type           _ZN7cutlass13device_kernelIN5flash11enable_sm90INS1_16FlashAttnFwdSm90INS1_25CollectiveMainloopFwdSm90ILi2EN4cute5tupleIJNS5_1CILi1EEES8_S8_EEENS6_IJNS7_ILi64EEESA_SA_EEELi512ENS_10bfloat16_tEfNS_4arch4Sm90ELb0ELb0ELb0ELb1ELb0ELb0ELb1ELb0ELb0ELb0ELb0ELb0EEENS1_21CollectiveEpilogueFwdINS6_IJSA_NS7_ILi512EEESA_EEES9_SC_SE_Li256ELb1ELb0ELb0ELb0EEENS1_36VarlenDynamicPersistentTileSchedulerILi64ELi64ELi256ELi32ELb0ELb0ELb1ELb0ELb1ELb1EEEEEEEEEvNT_6ParamsE,@function
        .size           _ZN7cutlass13device_kernelIN5flash11enable_sm90INS1_16FlashAttnFwdSm90INS1_25CollectiveMainloopFwdSm90ILi2EN4cute5tupleIJNS5_1CILi1EEES8_S8_EEENS6_IJNS7_ILi64EEESA_SA_EEELi512ENS_10bfloat16_tEfNS_4arch4Sm90ELb0ELb0ELb0ELb1ELb0ELb0ELb1ELb0ELb0ELb0ELb0ELb0EEENS1_21CollectiveEpilogueFwdINS6_IJSA_NS7_ILi512EEESA_EEES9_SC_SE_Li256ELb1ELb0ELb0ELb0EEENS1_36VarlenDynamicPersistentTileSchedulerILi64ELi64ELi256ELi32ELb0ELb0ELb1ELb0ELb1ELb1EEEEEEEEEvNT_6ParamsE,(.L_x_60 - _ZN7cutlass13device_kernelIN5flash11enable_sm90INS1_16FlashAttnFwdSm90INS1_25CollectiveMainloopFwdSm90ILi2EN4cute5tupleIJNS5_1CILi1EEES8_S8_EEENS6_IJNS7_ILi64EEESA_SA_EEELi512ENS_10bfloat16_tEfNS_4arch4Sm90ELb0ELb0ELb0ELb1ELb0ELb0ELb1ELb0ELb0ELb0ELb0ELb0EEENS1_21CollectiveEpilogueFwdINS6_IJSA_NS7_ILi512EEESA_EEES9_SC_SE_Li256ELb1ELb0ELb0ELb0EEENS1_36VarlenDynamicPersistentTileSchedulerILi64ELi64ELi256ELi32ELb0ELb0ELb1ELb0ELb1ELb1EEEEEEEEEvNT_6ParamsE)
        .other          _ZN7cutlass13device_kernelIN5flash11enable_sm90INS1_16FlashAttnFwdSm90INS1_25CollectiveMainloopFwdSm90ILi2EN4cute5tupleIJNS5_1CILi1EEES8_S8_EEENS6_IJNS7_ILi64EEESA_SA_EEELi512ENS_10bfloat16_tEfNS_4arch4Sm90ELb0ELb0ELb0ELb1ELb0ELb0ELb1ELb0ELb0ELb0ELb0ELb0EEENS1_21CollectiveEpilogueFwdINS6_IJSA_NS7_ILi512EEESA_EEES9_SC_SE_Li256ELb1ELb0ELb0ELb0EEENS1_36VarlenDynamicPersistentTileSchedulerILi64ELi64ELi256ELi32ELb0ELb0ELb1ELb0ELb1ELb1EEEEEEEEEvNT_6ParamsE,@"STO_CUDA_ENTRY STV_DEFAULT"
_ZN7cutlass13device_kernelIN5flash11enable_sm90INS1_16FlashAttnFwdSm90INS1_25CollectiveMainloopFwdSm90ILi2EN4cute5tupleIJNS5_1CILi1EEES8_S8_EEENS6_IJNS7_ILi64EEESA_SA_EEELi512ENS_10bfloat16_tEfNS_4arch4Sm90ELb0ELb0ELb0ELb1ELb0ELb0ELb1ELb0ELb0ELb0ELb0ELb0EEENS1_21CollectiveEpilogueFwdINS6_IJSA_NS7_ILi512EEESA_EEES9_SC_SE_Li256ELb1ELb0ELb0ELb0EEENS1_36VarlenDynamicPersistentTileSchedulerILi64ELi64ELi256ELi32ELb0ELb0ELb1ELb0ELb1ELb1EEEEEEEEEvNT_6ParamsE:
[----:B------:R-:W-:Y:S01]  /*0000*/  LDC R1, c[0x0][0x37c] ;  /* 0x0000df00ff017b82 */ /* 0x000fe20000000800 */
[----:B------:R-:W-:Y:S05]  /*0010*/  EXIT ;  /* 0x000000000000794d */ /* 0x000fea0003800000 */
.L_x_14:
        /* <DEDUP_REMOVED lines=14> */
.L_x_60:


//--------------------- .text._ZN7cutlass13device_kernelIN5flash11enable_sm90INS1_16FlashAttnFwdSm90INS1_25CollectiveMainloopFwdSm90ILi2EN4cute5tupleIJNS5_1CILi1EEES8_S8_EEENS6_IJNS7_ILi64EEESA_SA_EEELi512ENS_10bfloat16_tEfNS_4arch4Sm90ELb0ELb0ELb0ELb1ELb0ELb1ELb1ELb0ELb0ELb0ELb0ELb0EEENS1_21CollectiveEpilogueFwdINS6_IJSA_NS7_ILi512EEESA_EEES9_SC_SE_Li256ELb1ELb0ELb0ELb0EEENS1_36VarlenDynamicPersistentTileSchedulerILi64ELi64ELi256ELi32ELb0ELb0ELb1ELb0ELb1ELb1EEEEEEEEEvNT_6ParamsE --------------------------
	.section	.text._ZN7cutlass13device_kernelIN5flash11enable_sm90INS1_16FlashAttnFwdSm90INS1_25CollectiveMainloopFwdSm90ILi2EN4cute5tupleIJNS5_1CILi1EEES8_S8_EEENS6_IJNS7_ILi64EEESA_SA_EEELi512ENS_10bfloat16_tEfNS_4arch4Sm90ELb0ELb0ELb0ELb1ELb0ELb1ELb1ELb0ELb0ELb0ELb0ELb0EEENS1_21CollectiveEpilogueFwdINS6_IJSA_NS7_ILi512EEESA_EEES9_SC_SE_Li256ELb1ELb0ELb0ELb0EEENS1_36VarlenDynamicPersistentTileSchedulerILi64ELi64ELi256ELi32ELb0ELb0ELb1ELb0ELb1ELb1EEEEEEEEEvNT_6ParamsE,"ax",@progbits
	.align	128
.text._ZN7cutlass13device_kernelIN5flash11enable_sm90INS1_16FlashAttnFwdSm90INS1_25CollectiveMainloopFwdSm90ILi2EN4cute5tupleIJNS5_1CILi1EEES8_S8_EEENS6_IJNS7_ILi64EEESA_SA_EEELi512ENS_10bfloat16_tEfNS_4arch4Sm90ELb0ELb0ELb0ELb1ELb0ELb1ELb1ELb0ELb0ELb0ELb0ELb0EEENS1_21CollectiveEpilogueFwdINS6_IJSA_NS7_ILi512EEESA_EEES9_SC_SE_Li256ELb1ELb0ELb0ELb0EEENS1_36VarlenDynamicPersistentTileSchedulerILi64ELi64ELi256ELi32ELb0ELb0ELb1ELb0ELb1ELb1EEEEEEEEEvNT_6ParamsE:
        .type           _ZN7cutlass13device_kernelIN5flash11enable_sm90INS1_16FlashAttnFwdSm90INS1_25CollectiveMainloopFwdSm90ILi2EN4cute5tupleIJNS5_1CILi1EEES8_S8_EEENS6_IJNS7_ILi64EEESA_SA_EEELi512ENS_10bfloat16_tEfNS_4arch4Sm90ELb0ELb0ELb0ELb1ELb0ELb1ELb1ELb0ELb0ELb0ELb0ELb0EEENS1_21CollectiveEpilogueFwdINS6_IJSA_NS7_ILi512EEESA_EEES9_SC_SE_Li256ELb1ELb0ELb0ELb0EEENS1_36VarlenDynamicPersistentTileSchedulerILi64ELi64ELi256ELi32ELb0ELb0ELb1ELb0ELb1ELb1EEEEEEEEEvNT_6ParamsE,@function
        .size           _ZN7cutlass13device_kernelIN5flash11enable_sm90INS1_16FlashAttnFwdSm90INS1_25CollectiveMainloopFwdSm90ILi2EN4cute5tupleIJNS5_1CILi1EEES8_S8_EEENS6_IJNS7_ILi64EEESA_SA_EEELi512ENS_10bfloat16_tEfNS_4arch4Sm90ELb0ELb0ELb0ELb1ELb0ELb1ELb1ELb0ELb0ELb0ELb0ELb0EEENS1_21CollectiveEpilogueFwdINS6_IJSA_NS7_ILi512EEESA_EEES9_SC_SE_Li256ELb1ELb0ELb0ELb0EEENS1_36VarlenDynamicPersistentTileSchedulerILi64ELi64ELi256ELi32ELb0ELb0ELb1ELb0ELb1ELb1EEEEEEEEEvNT_6ParamsE,(.L_x_61 - _ZN7cutlass13device_kernelIN5flash11enable_sm90INS1_16FlashAttnFwdSm90INS1_25CollectiveMainloopFwdSm90ILi2EN4cute5tupleIJNS5_1CILi1EEES8_S8_EEENS6_IJNS7_ILi64EEESA_SA_EEELi512ENS_10bfloat16_tEfNS_4arch4Sm90ELb0ELb0ELb0ELb1ELb0ELb1ELb1ELb0ELb0ELb0ELb0ELb0EEENS1_21CollectiveEpilogueFwdINS6_IJSA_NS7_ILi512EEESA_EEES9_SC_SE_Li256ELb1ELb0ELb0ELb0EEENS1_36VarlenDynamicPersistentTileSchedulerILi64ELi64ELi256ELi32ELb0ELb0ELb1ELb0ELb1ELb1EEEEEEEEEvNT_6ParamsE)
        .other          _ZN7cutlass13device_kernelIN5flash11enable_sm90INS1_16FlashAttnFwdSm90INS1_25CollectiveMainloopFwdSm90ILi2EN4cute5tupleIJNS5_1CILi1EEES8_S8_EEENS6_IJNS7_ILi64EEESA_SA_EEELi512ENS_10bfloat16_tEfNS_4arch4Sm90ELb0ELb0ELb0ELb1ELb0ELb1ELb1ELb0ELb0ELb0ELb0ELb0EEENS1_21CollectiveEpilogueFwdINS6_IJSA_NS7_ILi512EEESA_EEES9_SC_SE_Li256ELb1ELb0ELb0ELb0EEENS1_36VarlenDynamicPersistentTileSchedulerILi64ELi64ELi256ELi32ELb0ELb0ELb1ELb0ELb1ELb1EEEEEEEEEvNT_6ParamsE,@"STO_CUDA_ENTRY STV_DEFAULT"
_ZN7cutlass13device_kernelIN5flash11enable_sm90INS1_16FlashAttnFwdSm90INS1_25CollectiveMainloopFwdSm90ILi2EN4cute5tupleIJNS5_1CILi1EEES8_S8_EEENS6_IJNS7_ILi64EEESA_SA_EEELi512ENS_10bfloat16_tEfNS_4arch4Sm90ELb0ELb0ELb0ELb1ELb0ELb1ELb1ELb0ELb0ELb0ELb0ELb0EEENS1_21CollectiveEpilogueFwdINS6_IJSA_NS7_ILi512EEESA_EEES9_SC_SE_Li256ELb1ELb0ELb0ELb0EEENS1_36VarlenDynamicPersistentTileSchedulerILi64ELi64ELi256ELi32ELb0ELb0ELb1ELb0ELb1ELb1EEEEEEEEEvNT_6ParamsE:
[----:B------:R-:W-:Y:S01]  /*0000*/  LDC R1, c[0x0][0x37c] ;  /* 0x0000df00ff017b82 */ /* 0x000fe20000000800 */
[----:B------:R-:W-:Y:S05]  /*0010*/  EXIT ;  /* 0x000000000000794d */ /* 0x000fea0003800000 */
.L_x_15:
        /* <DEDUP_REMOVED lines=14> */
.L_x_61:


//--------------------- .text._ZN7cutlass13device_kernelIN5flash11enable_sm90INS1_16FlashAttnFwdSm90INS1_25CollectiveMainloopFwdSm90ILi2EN4cute5tupleIJNS5_1CILi1EEES8_S8_EEENS6_IJNS7_ILi64EEESA_SA_EEELi512ENS_10bfloat16_tEfNS_4arch4Sm90ELb0ELb1ELb0ELb0ELb0ELb0ELb0ELb0ELb0ELb0ELb0ELb0EEENS1_21CollectiveEpilogueFwdINS6_IJSA_NS7_ILi512EEESA_EEES9_SC_SE_Li256ELb0ELb0ELb0ELb0EEENS1_30DynamicPersistentTileSchedulerILi256ELi32ELb0ELb0ELb1EEEEEEEEEvNT_6ParamsE --------------------------
	.section	.text._ZN7cutlass13device_kernelIN5flash11enable_sm90INS1_16FlashAttnFwdSm90INS1_25CollectiveMainloopFwdSm90ILi2EN4cute5tupleIJNS5_1CILi1EEES8_S8_EEENS6_IJNS7_ILi64EEESA_SA_EEELi512ENS_10bfloat16_tEfNS_4arch4Sm90ELb0ELb1ELb0ELb0ELb0ELb0ELb0ELb0ELb0ELb0ELb0ELb0EEENS1_21CollectiveEpilogueFwdINS6_IJSA_NS7_ILi512EEESA_EEES9_SC_SE_Li256ELb0ELb0ELb0ELb0EEENS1_30DynamicPersistentTileSchedulerILi256ELi32ELb0ELb0ELb1EEEEEEEEEvNT_6ParamsE,"ax",@progbits
	.align	128
.text._ZN7cutlass13device_kernelIN5flash11enable_sm90INS1_16FlashAttnFwdSm90INS1_25CollectiveMainloopFwdSm90ILi2EN4cute5tupleIJNS5_1CILi1EEES8_S8_EEENS6_IJNS7_ILi64EEESA_SA_EEELi512ENS_10bfloat16_tEfNS_4arch4Sm90ELb0ELb1ELb0ELb0ELb0ELb0ELb0ELb0ELb0ELb0ELb0ELb0EEENS1_21CollectiveEpilogueFwdINS6_IJSA_NS7_ILi512EEESA_EEES9_SC_SE_Li256ELb0ELb0ELb0ELb0EEENS1_30DynamicPersistentTileSchedulerILi256ELi32ELb0ELb0ELb1EEEEEEEEEvNT_6ParamsE:
        .type           _ZN7cutlass13device_kernelIN5flash11enable_sm90INS1_16FlashAttnFwdSm90INS1_25CollectiveMainloopFwdSm90ILi2EN4cute5tupleIJNS5_1CILi1EEES8_S8_EEENS6_IJNS7_ILi64EEESA_SA_EEELi512ENS_10bfloat16_tEfNS_4arch4Sm90ELb0ELb1ELb0ELb0ELb0ELb0ELb0ELb0ELb0ELb0ELb0ELb0EEENS1_21CollectiveEpilogueFwdINS6_IJSA_NS7_ILi512EEESA_EEES9_SC_SE_Li256ELb0ELb0ELb0ELb0EEENS1_30DynamicPersistentTileSchedulerILi256ELi32ELb0ELb0ELb1EEEEEEEEEvNT_6ParamsE,@function
        .size           _ZN7cutlass13device_kernelIN5flash11enable_sm90INS1_16FlashAttnFwdSm90INS1_25CollectiveMainloopFwdSm90ILi2EN4cute5tupleIJNS5_1CILi1EEES8_S8_EEENS6_IJNS7_ILi64EEESA_SA_EEELi512ENS_10bfloat16_tEfNS_4arch4Sm90ELb0ELb1ELb0ELb0ELb0ELb0ELb0ELb0ELb0ELb0ELb0ELb0EEENS1_21CollectiveEpilogueFwdINS6_IJSA_NS7_ILi512EEESA_EEES9_SC_SE_Li256ELb0ELb0ELb0ELb0EEENS1_30DynamicPersistentTileSchedulerILi256ELi32ELb0ELb0ELb1EEEEEEEEEvNT_6ParamsE,(.L_x_62 - _ZN7cutlass13device_kernelIN5flash11enable_sm90INS1_16FlashAttnFwdSm90INS1_25CollectiveMainloopFwdSm90ILi2EN4cute5tupleIJNS5_1CILi1EEES8_S8_EEENS6_IJNS7_ILi64EEESA_SA_EEELi512ENS_10bfloat16_tEfNS_4arch4Sm90ELb0ELb1ELb0ELb0ELb0ELb0ELb0ELb0ELb0ELb0ELb0ELb0EEENS1_21CollectiveEpilogueFwdINS6_IJSA_NS7_ILi512EEESA_EEES9_SC_SE_Li256ELb0ELb0ELb0ELb0EEENS1_30DynamicPersistentTileSchedulerILi256ELi32ELb0ELb0ELb1EEEEEEEEEvNT_6ParamsE)
        .other          _ZN7cutlass13device_kernelIN5flash11enable_sm90INS1_16FlashAttnFwdSm90INS1_25CollectiveMainloopFwdSm90ILi2EN4cute5tupleIJNS5_1CILi1EEES8_S8_EEENS6_IJNS7_ILi64EEESA_SA_EEELi512ENS_10bfloat16_tEfNS_4arch4Sm90ELb0ELb1ELb0ELb0ELb0ELb0ELb0ELb0ELb0ELb0ELb0ELb0EEENS1_21CollectiveEpilogueFwdINS6_IJSA_NS7_ILi512EEESA_EEES9_SC_SE_Li256ELb0ELb0ELb0ELb0EEENS1_30DynamicPersistentTileSchedulerILi256ELi32ELb0ELb0ELb1EEEEEEEEEvNT_6ParamsE,@"STO_CUDA_ENTRY STV_DEFAULT"
_ZN7cutlass13device_kernelIN5flash11enable_sm90INS1_16FlashAttnFwdSm90INS1_25CollectiveMainloopFwdSm90ILi2EN4cute5tupleIJNS5_1CILi1EEES8_S8_EEENS6_IJNS7_ILi64EEESA_SA_EEELi512ENS_10bfloat16_tEfNS_4arch4Sm90ELb0ELb1ELb0ELb0ELb0ELb0ELb0ELb0ELb0ELb0ELb0ELb0EEENS1_21CollectiveEpilogueFwdINS6_IJSA_NS7_ILi512EEESA_EEES9_SC_SE_Li256ELb0ELb0ELb0ELb0EEENS1_30DynamicPersistentTileSchedulerILi256ELi32ELb0ELb0ELb1EEEEEEEEEvNT_6ParamsE:
[----:B------:R-:W-:Y:S01]  /*0000*/  LDC R1, c[0x0][0x37c] ;  /* 0x0000df00ff017b82 */ /* 0x000fe20000000800 */
[----:B------:R-:W-:Y:S05]  /*0010*/  EXIT ;  /* 0x000000000000794d */ /* 0x000fea0003800000 */
.L_x_16:
        /* <DEDUP_REMOVED lines=14> */
.L_x_62:


//--------------------- .text._ZN7cutlass13device_kernelIN5flash11enable_sm90INS1_16FlashAttnFwdSm90INS1_25CollectiveMainloopFwdSm90ILi2EN4cute5tupleIJNS5_1CILi1EEES8_S8_EEENS6_IJNS7_ILi64EEESA_SA_EEELi512ENS_10bfloat16_tEfNS_4arch4Sm90ELb0ELb1ELb0ELb0ELb0ELb0ELb1ELb0ELb0ELb0ELb0ELb0EEENS1_21CollectiveEpilogueFwdINS6_IJSA_NS7_ILi512EEESA_EEES9_SC_SE_Li256ELb0ELb0ELb0ELb0EEENS1_30DynamicPersistentTileSchedulerILi256ELi32ELb0ELb0ELb1EEEEEEEEEvNT_6ParamsE --------------------------
	.section	.text._ZN7cutlass13device_kernelIN5flash11enable_sm90INS1_16FlashAttnFwdSm90INS1_25CollectiveMainloopFwdSm90ILi2EN4cute5tupleIJNS5_1CILi1EEES8_S8_EEENS6_IJNS7_ILi64EEESA_SA_EEELi512ENS_10bfloat16_tEfNS_4arch4Sm90ELb0ELb1ELb0ELb0ELb0ELb0ELb1ELb0ELb0ELb0ELb0ELb0EEENS1_21CollectiveEpilogueFwdINS6_IJSA_NS7_ILi512EEESA_EEES9_SC_SE_Li256ELb0ELb0ELb0ELb0EEENS1_30DynamicPersistentTileSchedulerILi256ELi32ELb0ELb0ELb1EEEEEEEEEvNT_6ParamsE,"ax",@progbits
	.align	128
.text._ZN7cutlass13device_kernelIN5flash11enable_sm90INS1_16FlashAttnFwdSm90INS1_25CollectiveMainloopFwdSm90ILi2EN4cute5tupleIJNS5_1CILi1EEES8_S8_EEENS6_IJNS7_ILi64EEESA_SA_EEELi512ENS_10bfloat16_tEfNS_4arch4Sm90ELb0ELb1ELb0ELb0ELb0ELb0ELb1ELb0ELb0ELb0ELb0ELb0EEENS1_21CollectiveEpilogueFwdINS6_IJSA_NS7_ILi512EEESA_EEES9_SC_SE_Li256ELb0ELb0ELb0ELb0EEENS1_30DynamicPersistentTileSchedulerILi256ELi32ELb0ELb0ELb1EEEEEEEEEvNT_6ParamsE:
        .type           _ZN7cutlass13device_kernelIN5flash11enable_sm90INS1_16FlashAttnFwdSm90INS1_25CollectiveMainloopFwdSm90ILi2EN4cute5tupleIJNS5_1CILi1EEES8_S8_EEENS6_IJNS7_ILi64EEESA_SA_EEELi512ENS_10bfloat16_tEfNS_4arch4Sm90ELb0ELb1ELb0ELb0ELb0ELb0ELb1ELb0ELb0ELb0ELb0ELb0EEENS1_21CollectiveEpilogueFwdINS6_IJSA_NS7_ILi512EEESA_EEES9_SC_SE_Li256ELb0ELb0ELb0ELb0EEENS1_30DynamicPersistentTileSchedulerILi256ELi32ELb0ELb0ELb1EEEEEEEEEvNT_6ParamsE,@function
        .size           _ZN7cutlass13device_kernelIN5flash11enable_sm90INS1_16FlashAttnFwdSm90INS1_25CollectiveMainloopFwdSm90ILi2EN4cute5tupleIJNS5_1CILi1EEES8_S8_EEENS6_IJNS7_ILi64EEESA_SA_EEELi512ENS_10bfloat16_tEfNS_4arch4Sm90ELb0ELb1ELb0ELb0ELb0ELb0ELb1ELb0ELb0ELb0ELb0ELb0EEENS1_21CollectiveEpilogueFwdINS6_IJSA_NS7_ILi512EEESA_EEES9_SC_SE_Li256ELb0ELb0ELb0ELb0EEENS1_30DynamicPersistentTileSchedulerILi256ELi32ELb0ELb0ELb1EEEEEEEEEvNT_6ParamsE,(.L_x_63 - _ZN7cutlass13device_kernelIN5flash11enable_sm90INS1_16FlashAttnFwdSm90INS1_25CollectiveMainloopFwdSm90ILi2EN4cute5tupleIJNS5_1CILi1EEES8_S8_EEENS6_IJNS7_ILi64EEESA_SA_EEELi512ENS_10bfloat16_tEfNS_4arch4Sm90ELb0ELb1ELb0ELb0ELb0ELb0ELb1ELb0ELb0ELb0ELb0ELb0EEENS1_21CollectiveEpilogueFwdINS6_IJSA_NS7_ILi512EEESA_EEES9_SC_SE_Li256ELb0ELb0ELb0ELb0EEENS1_30DynamicPersistentTileSchedulerILi256ELi32ELb0ELb0ELb1EEEEEEEEEvNT_6ParamsE)
        .other          _ZN7cutlass13device_kernelIN5flash11enable_sm90INS1_16FlashAttnFwdSm90INS1_25CollectiveMainloopFwdSm90ILi2EN4cute5tupleIJNS5_1CILi1EEES8_S8_EEENS6_IJNS7_ILi64EEESA_SA_EEELi512ENS_10bfloat16_tEfNS_4arch4Sm90ELb0ELb1ELb0ELb0ELb0ELb0ELb1ELb0ELb0ELb0ELb0ELb0EEENS1_21CollectiveEpilogueFwdINS6_IJSA_NS7_ILi512EEESA_EEES9_SC_SE_Li256ELb0ELb0ELb0ELb0EEENS1_30DynamicPersistentTileSchedulerILi256ELi32ELb0ELb0ELb1EEEEEEEEEvNT_6ParamsE,@"STO_CUDA_ENTRY STV_DEFAULT"
_ZN7cutlass13device_kernelIN5flash11enable_sm90INS1_16FlashAttnFwdSm90INS1_25CollectiveMainloopFwdSm90ILi2EN4cute5tupleIJNS5_1CILi1EEES8_S8_EEENS6_IJNS7_ILi64EEESA_SA_EEELi512ENS_10bfloat16_tEfNS_4arch4Sm90ELb0ELb1ELb0ELb0ELb0ELb0ELb1ELb0ELb0ELb0ELb0ELb0EEENS1_21CollectiveEpilogueFwdINS6_IJSA_NS7_ILi512EEESA_EEES9_SC_SE_Li256ELb0ELb0ELb0ELb0EEENS1_30DynamicPersistentTileSchedulerILi256ELi32ELb0ELb0ELb1EEEEEEEEEvNT_6ParamsE:
[----:B------:R-:W-:Y:S01]  /*0000*/  LDC R1, c[0x0][0x37c] ;  /* 0x0000df00ff017b82 */ /* 0x000fe20000000800 */
[----:B------:R-:W-:Y:S05]  /*0010*/  EXIT ;  /* 0x000000000000794d */ /* 0x000fea0003800000 */
.L_x_17:
        /* <DEDUP_REMOVED lines=14> */
.L_x_63:


//--------------------- .text._ZN7cutlass13device_kernelIN5flash11enable_sm90INS1_16FlashAttnFwdSm90INS1_25CollectiveMainloopFwdSm90ILi2EN4cute5tupleIJNS5_1CILi1EEES8_S8_EEENS6_IJNS7_ILi64EEESA_SA_EEELi512ENS_10bfloat16_tEfNS_4arch4Sm90ELb0ELb1ELb0ELb1ELb0ELb0ELb0ELb0ELb0ELb0ELb0ELb0EEENS1_21CollectiveEpilogueFwdINS6_IJSA_NS7_ILi512EEESA_EEES9_SC_SE_Li256ELb1ELb0ELb0ELb0EEENS1_36VarlenDynamicPersistentTileSchedulerILi64ELi64ELi256ELi32ELb0ELb0ELb1ELb1ELb0ELb1EEEEEEEEEvNT_6ParamsE --------------------------
	.section	.text._ZN7cutlass13device_kernelIN5flash11enable_sm90INS1_16FlashAttnFwdSm90INS1_25CollectiveMainloopFwdSm90ILi2EN4cute5tupleIJNS5_1CILi1EEES8_S8_EEENS6_IJNS7_ILi64EEESA_SA_EEELi512ENS_10bfloat16_tEfNS_4arch4Sm90ELb0ELb1ELb0ELb1ELb0ELb0ELb0ELb0ELb0ELb0ELb0ELb0EEENS1_21CollectiveEpilogueFwdINS6_IJSA_NS7_ILi512EEESA_EEES9_SC_SE_Li256ELb1ELb0ELb0ELb0EEENS1_36VarlenDynamicPersistentTileSchedulerILi64ELi64ELi256ELi32ELb0ELb0ELb1ELb1ELb0ELb1EEEEEEEEEvNT_6ParamsE,"ax",@progbits
	.align	128
.text._ZN7cutlass13device_kernelIN5flash11enable_sm90INS1_16FlashAttnFwdSm90INS1_25CollectiveMainloopFwdSm90ILi2EN4cute5tupleIJNS5_1CILi1EEES8_S8_EEENS6_IJNS7_ILi64EEESA_SA_EEELi512ENS_10bfloat16_tEfNS_4arch4Sm90ELb0ELb1ELb0ELb1ELb0ELb0ELb0ELb0ELb0ELb0ELb0ELb0EEENS1_21CollectiveEpilogueFwdINS6_IJSA_NS7_ILi512EEESA_EEES9_SC_SE_Li256ELb1ELb0ELb0ELb0EEENS1_36VarlenDynamicPersistentTileSchedulerILi64ELi64ELi256ELi32ELb0ELb0ELb1ELb1ELb0ELb1EEEEEEEEEvNT_6ParamsE:
        .type           _ZN7cutlass13device_kernelIN5flash11enable_sm90INS1_16FlashAttnFwdSm90INS1_25CollectiveMainloopFwdSm90ILi2EN4cute5tupleIJNS5_1CILi1EEES8_S8_EEENS6_IJNS7_ILi64EEESA_SA_EEELi512ENS_10bfloat16_tEfNS_4arch4Sm90ELb0ELb1ELb0ELb1ELb0ELb0ELb0ELb0ELb0ELb0ELb0ELb0EEENS1_21CollectiveEpilogueFwdINS6_IJSA_NS7_ILi512EEESA_EEES9_SC_SE_Li256ELb1ELb0ELb0ELb0EEENS1_36VarlenDynamicPersistentTileSchedulerILi64ELi64ELi256ELi32ELb0ELb0ELb1ELb1ELb0ELb1EEEEEEEEEvNT_6ParamsE,@function
        .size           _ZN7cutlass13device_kernelIN5flash11enable_sm90INS1_16FlashAttnFwdSm90INS1_25CollectiveMainloopFwdSm90ILi2EN4cute5tupleIJNS5_1CILi1EEES8_S8_EEENS6_IJNS7_ILi64EEESA_SA_EEELi512ENS_10bfloat16_tEfNS_4arch4Sm90ELb0ELb1ELb0ELb1ELb0ELb0ELb0ELb0ELb0ELb0ELb0ELb0EEENS1_21CollectiveEpilogueFwdINS6_IJSA_NS7_ILi512EEESA_EEES9_SC_SE_Li256ELb1ELb0ELb0ELb0EEENS1_36VarlenDynamicPersistentTileSchedulerILi64ELi64ELi256ELi32ELb0ELb0ELb1ELb1ELb0ELb1EEEEEEEEEvNT_6ParamsE,(.L_x_64 - _ZN7cutlass13device_kernelIN5flash11enable_sm90INS1_16FlashAttnFwdSm90INS1_25CollectiveMainloopFwdSm90ILi2EN4cute5tupleIJNS5_1CILi1EEES8_S8_EEENS6_IJNS7_ILi64EEESA_SA_EEELi512ENS_10bfloat16_tEfNS_4arch4Sm90ELb0ELb1ELb0ELb1ELb0ELb0ELb0ELb0ELb0ELb0ELb0ELb0EEENS1_21CollectiveEpilogueFwdINS6_IJSA_NS7_ILi512EEESA_EEES9_SC_SE_Li256ELb1ELb0ELb0ELb0EEENS1_36VarlenDynamicPersistentTileSchedulerILi64ELi64ELi256ELi32ELb0ELb0ELb1ELb1ELb0ELb1EEEEEEEEEvNT_6ParamsE)
        .other          _ZN7cutlass13device_kernelIN5flash11enable_sm90INS1_16FlashAttnFwdSm90INS1_25CollectiveMainloopFwdSm90ILi2EN4cute5tupleIJNS5_1CILi1EEES8_S8_EEENS6_IJNS7_ILi64EEESA_SA_EEELi512ENS_10bfloat16_tEfNS_4arch4Sm90ELb0ELb1ELb0ELb1ELb0ELb0ELb0ELb0ELb0ELb0ELb0ELb0EEENS1_21CollectiveEpilogueFwdINS6_IJSA_NS7_ILi512EEESA_EEES9_SC_SE_Li256ELb1ELb0ELb0ELb0EEENS1_36VarlenDynamicPersistentTileSchedulerILi64ELi64ELi256ELi32ELb0ELb0ELb1ELb1ELb0ELb1EEEEEEEEEvNT_6ParamsE,@"STO_CUDA_ENTRY STV_DEFAULT"
_ZN7cutlass13device_kernelIN5flash11enable_sm90INS1_16FlashAttnFwdSm90INS1_25CollectiveMainloopFwdSm90ILi2EN4cute5tupleIJNS5_1CILi1EEES8_S8_EEENS6_IJNS7_ILi64EEESA_SA_EEELi512ENS_10bfloat16_tEfNS_4arch4Sm90ELb0ELb1ELb0ELb1ELb0ELb0ELb0ELb0ELb0ELb0ELb0ELb0EEENS1_21CollectiveEpilogueFwdINS6_IJSA_NS7_ILi512EEESA_EEES9_SC_SE_Li256ELb1ELb0ELb0ELb0EEENS1_36VarlenDynamicPersistentTileSchedulerILi64ELi64ELi256ELi32ELb0ELb0ELb1ELb1ELb0ELb1EEEEEEEEEvNT_6ParamsE:
[----:B------:R-:W-:Y:S01]  /*0000*/  LDC R1, c[0x0][0x37c] ;  /* 0x0000df00ff017b82 */ /* 0x000fe20000000800 */
[----:B------:R-:W-:Y:S05]  /*0010*/  EXIT ;  /* 0x000000000000794d */ /* 0x000fea0003800000 */
.L_x_18:
        /* <DEDUP_REMOVED lines=14> */
.L_x_64:


//--------------------- .text._ZN7cutlass13device_kernelIN5flash11enable_sm90INS1_16FlashAttnFwdSm90INS1_25CollectiveMainloopFwdSm90ILi2EN4cute5tupleIJNS5_1CILi1EEES8_S8_EEENS6_IJNS7_ILi64EEESA_SA_EEELi512ENS_10bfloat16_tEfNS_4arch4Sm90ELb0ELb1ELb0ELb1ELb0ELb1ELb0ELb0ELb0ELb0ELb0ELb0EEENS1_21CollectiveEpilogueFwdINS6_IJSA_NS7_ILi512EEESA_EEES9_SC_SE_Li256ELb1ELb0ELb0ELb0EEENS1_36VarlenDynamicPersistentTileSchedulerILi64ELi64ELi256ELi32ELb0ELb0ELb1ELb1ELb0ELb1EEEEEEEEEvNT_6ParamsE --------------------------
	.section	.text._ZN7cutlass13device_kernelIN5flash11enable_sm90INS1_16FlashAttnFwdSm90INS1_25CollectiveMainloopFwdSm90ILi2EN4cute5tupleIJNS5_1CILi1EEES8_S8_EEENS6_IJNS7_ILi64EEESA_SA_EEELi512ENS_10bfloat16_tEfNS_4arch4Sm90ELb0ELb1ELb0ELb1ELb0ELb1ELb0ELb0ELb0ELb0ELb0ELb0EEENS1_21CollectiveEpilogueFwdINS6_IJSA_NS7_ILi512EEESA_EEES9_SC_SE_Li256ELb1ELb0ELb0ELb0EEENS1_36VarlenDynamicPersistentTileSchedulerILi64ELi64ELi256ELi32ELb0ELb0ELb1ELb1ELb0ELb1EEEEEEEEEvNT_6ParamsE,"ax",@progbits
	.align	128
.text._ZN7cutlass13device_kernelIN5flash11enable_sm90INS1_16FlashAttnFwdSm90INS1_25CollectiveMainloopFwdSm90ILi2EN4cute5tupleIJNS5_1CILi1EEES8_S8_EEENS6_IJNS7_ILi64EEESA_SA_EEELi512ENS_10bfloat16_tEfNS_4arch4Sm90ELb0ELb1ELb0ELb1ELb0ELb1ELb0ELb0ELb0ELb0ELb0ELb0EEENS1_21CollectiveEpilogueFwdINS6_IJSA_NS7_ILi512EEESA_EEES9_SC_SE_Li256ELb1ELb0ELb0ELb0EEENS1_36VarlenDynamicPersistentTileSchedulerILi64ELi64ELi256ELi32ELb0ELb0ELb1ELb1ELb0ELb1EEEEEEEEEvNT_6ParamsE:
        .type           _ZN7cutlass13device_kernelIN5flash11enable_sm90INS1_16FlashAttnFwdSm90INS1_25CollectiveMainloopFwdSm90ILi2EN4cute5tupleIJNS5_1CILi1EEES8_S8_EEENS6_IJNS7_ILi64EEESA_SA_EEELi512ENS_10bfloat16_tEfNS_4arch4Sm90ELb0ELb1ELb0ELb1ELb0ELb1ELb0ELb0ELb0ELb0ELb0ELb0EEENS1_21CollectiveEpilogueFwdINS6_IJSA_NS7_ILi512EEESA_EEES9_SC_SE_Li256ELb1ELb0ELb0ELb0EEENS1_36VarlenDynamicPersistentTileSchedulerILi64ELi64ELi256ELi32ELb0ELb0ELb1ELb1ELb0ELb1EEEEEEEEEvNT_6ParamsE,@function
        .size           _ZN7cutlass13device_kernelIN5flash11enable_sm90INS1_16FlashAttnFwdSm90INS1_25CollectiveMainloopFwdSm90ILi2EN4cute5tupleIJNS5_1CILi1EEES8_S8_EEENS6_IJNS7_ILi64EEESA_SA_EEELi512ENS_10bfloat16_tEfNS_4arch4Sm90ELb0ELb1ELb0ELb1ELb0ELb1ELb0ELb0ELb0ELb0ELb0ELb0EEENS1_21CollectiveEpilogueFwdINS6_IJSA_NS7_ILi512EEESA_EEES9_SC_SE_Li256ELb1ELb0ELb0ELb0EEENS1_36VarlenDynamicPersistentTileSchedulerILi64ELi64ELi256ELi32ELb0ELb0ELb1ELb1ELb0ELb1EEEEEEEEEvNT_6ParamsE,(.L_x_65 - _ZN7cutlass13device_kernelIN5flash11enable_sm90INS1_16FlashAttnFwdSm90INS1_25CollectiveMainloopFwdSm90ILi2EN4cute5tupleIJNS5_1CILi1EEES8_S8_EEENS6_IJNS7_ILi64EEESA_SA_EEELi512ENS_10bfloat16_tEfNS_4arch4Sm90ELb0ELb1ELb0ELb1ELb0ELb1ELb0ELb0ELb0ELb0ELb0ELb0EEENS1_21CollectiveEpilogueFwdINS6_IJSA_NS7_ILi512EEESA_EEES9_SC_SE_Li256ELb1ELb0ELb0ELb0EEENS1_36VarlenDynamicPersistentTileSchedulerILi64ELi64ELi256ELi32ELb0ELb0ELb1ELb1ELb0ELb1EEEEEEEEEvNT_6ParamsE)
        .other          _ZN7cutlass13device_kernelIN5flash11enable_sm90INS1_16FlashAttnFwdSm90INS1_25CollectiveMainloopFwdSm90ILi2EN4cute5tupleIJNS5_1CILi1EEES8_S8_EEENS6_IJNS7_ILi64EEESA_SA_EEELi512ENS_10bfloat16_tEfNS_4arch4Sm90ELb0ELb1ELb0ELb1ELb0ELb1ELb0ELb0ELb0ELb0ELb0ELb0EEENS1_21CollectiveEpilogueFwdINS6_IJSA_NS7_ILi512EEESA_EEES9_SC_SE_Li256ELb1ELb0ELb0ELb0EEENS1_36VarlenDynamicPersistentTileSchedulerILi64ELi64ELi256ELi32ELb0ELb0ELb1ELb1ELb0ELb1EEEEEEEEEvNT_6ParamsE,@"STO_CUDA_ENTRY STV_DEFAULT"
_ZN7cutlass13device_kernelIN5flash11enable_sm90INS1_16FlashAttnFwdSm90INS1_25CollectiveMainloopFwdSm90ILi2EN4cute5tupleIJNS5_1CILi1EEES8_S8_EEENS6_IJNS7_ILi64EEESA_SA_EEELi512ENS_10bfloat16_tEfNS_4arch4Sm90ELb0ELb1ELb0ELb1ELb0ELb1ELb0ELb0ELb0ELb0ELb0ELb0EEENS1_21CollectiveEpilogueFwdINS6_IJSA_NS7_ILi512EEESA_EEES9_SC_SE_Li256ELb1ELb0ELb0ELb0EEENS1_36VarlenDynamicPersistentTileSchedulerILi64ELi64ELi256ELi32ELb0ELb0ELb1ELb1ELb0ELb1EEEEEEEEEvNT_6ParamsE:
[----:B------:R-:W-:Y:S01]  /*0000*/  LDC R1, c[0x0][0x37c] ;  /* 0x0000df00ff017b82 */ /* 0x000fe20000000800 */
[----:B------:R-:W-:Y:S05]  /*0010*/  EXIT ;  /* 0x000000000000794d */ /* 0x000fea0003800000 */
.L_x_19:
        /* <DEDUP_REMOVED lines=14> */
.L_x_65:


//--------------------- .text._ZN7cutlass13device_kernelIN5flash11enable_sm90INS1_16FlashAttnFwdSm90INS1_25CollectiveMainloopFwdSm90ILi2EN4cute5tupleIJNS5_1CILi1EEES8_S8_EEENS6_IJNS7_ILi64EEESA_SA_EEELi512ENS_10bfloat16_tEfNS_4arch4Sm90ELb0ELb1ELb0ELb1ELb0ELb0ELb1ELb0ELb0ELb0ELb0ELb0EEENS1_21CollectiveEpilogueFwdINS6_IJSA_NS7_ILi512EEESA_EEES9_SC_SE_Li256ELb1ELb0ELb0ELb0EEENS1_36VarlenDynamicPersistentTileSchedulerILi64ELi64ELi256ELi32ELb0ELb0ELb1ELb1ELb0ELb1EEEEEEEEEvNT_6ParamsE --------------------------
	.section	.text._ZN7cutlass13device_kernelIN5flash11enable_sm90INS1_16FlashAttnFwdSm90INS1_25CollectiveMainloopFwdSm90ILi2EN4cute5tupleIJNS5_1CILi1EEES8_S8_EEENS6_IJNS7_ILi64EEESA_SA_EEELi512ENS_10bfloat16_tEfNS_4arch4Sm90ELb0ELb1ELb0ELb1ELb0ELb0ELb1ELb0ELb0ELb0ELb0ELb0EEENS1_21CollectiveEpilogueFwdINS6_IJSA_NS7_ILi512EEESA_EEES9_SC_SE_Li256ELb1ELb0ELb0ELb0EEENS1_36VarlenDynamicPersistentTileSchedulerILi64ELi64ELi256ELi32ELb0ELb0ELb1ELb1ELb0ELb1EEEEEEEEEvNT_6ParamsE,"ax",@progbits
	.align	128
.text._ZN7cutlass13device_kernelIN5flash11enable_sm90INS1_16FlashAttnFwdSm90INS1_25CollectiveMainloopFwdSm90ILi2EN4cute5tupleIJNS5_1CILi1EEES8_S8_EEENS6_IJNS7_ILi64EEESA_SA_EEELi512ENS_10bfloat16_tEfNS_4arch4Sm90ELb0ELb1ELb0ELb1ELb0ELb0ELb1ELb0ELb0ELb0ELb0ELb0EEENS1_21CollectiveEpilogueFwdINS6_IJSA_NS7_ILi512EEESA_EEES9_SC_SE_Li256ELb1ELb0ELb0ELb0EEENS1_36VarlenDynamicPersistentTileSchedulerILi64ELi64ELi256ELi32ELb0ELb0ELb1ELb1ELb0ELb1EEEEEEEEEvNT_6ParamsE:
        .type           _ZN7cutlass13device_kernelIN5flash11enable_sm90INS1_16FlashAttnFwdSm90INS1_25CollectiveMainloopFwdSm90ILi2EN4cute5tupleIJNS5_1CILi1EEES8_S8_EEENS6_IJNS7_ILi64EEESA_SA_EEELi512ENS_10bfloat16_tEfNS_4arch4Sm90ELb0ELb1ELb0ELb1ELb0ELb0ELb1ELb0ELb0ELb0ELb0ELb0EEENS1_21CollectiveEpilogueFwdINS6_IJSA_NS7_ILi512EEESA_EEES9_SC_SE_Li256ELb1ELb0ELb0ELb0EEENS1_36VarlenDynamicPersistentTileSchedulerILi64ELi64ELi256ELi32ELb0ELb0ELb1ELb1ELb0ELb1EEEEEEEEEvNT_6ParamsE,@function
        .size           _ZN7cutlass13device_kernelIN5flash11enable_sm90INS1_16FlashAttnFwdSm90INS1_25CollectiveMainloopFwdSm90ILi2EN4cute5tupleIJNS5_1CILi1EEES8_S8_EEENS6_IJNS7_ILi64EEESA_SA_EEELi512ENS_10bfloat16_tEfNS_4arch4Sm90ELb0ELb1ELb0ELb1ELb0ELb0ELb1ELb0ELb0ELb0ELb0ELb0EEENS1_21CollectiveEpilogueFwdINS6_IJSA_NS7_ILi512EEESA_EEES9_SC_SE_Li256ELb1ELb0ELb0ELb0EEENS1_36VarlenDynamicPersistentTileSchedulerILi64ELi64ELi256ELi32ELb0ELb0ELb1ELb1ELb0ELb1EEEEEEEEEvNT_6ParamsE,(.L_x_66 - _ZN7cutlass13device_kernelIN5flash11enable_sm90INS1_16FlashAttnFwdSm90INS1_25CollectiveMainloopFwdSm90ILi2EN4cute5tupleIJNS5_1CILi1EEES8_S8_EEENS6_IJNS7_ILi64EEESA_SA_EEELi512ENS_10bfloat16_tEfNS_4arch4Sm90ELb0ELb1ELb0ELb1ELb0ELb0ELb1ELb0ELb0ELb0ELb0ELb0EEENS1_21CollectiveEpilogueFwdINS6_IJSA_NS7_ILi512EEESA_EEES9_SC_SE_Li256ELb1ELb0ELb0ELb0EEENS1_36VarlenDynamicPersistentTileSchedulerILi64ELi64ELi256ELi32ELb0ELb0ELb1ELb1ELb0ELb1EEEEEEEEEvNT_6ParamsE)
        .other          _ZN7cutlass13device_kernelIN5flash11enable_sm90INS1_16FlashAttnFwdSm90INS1_25CollectiveMainloopFwdSm90ILi2EN4cute5tupleIJNS5_1CILi1EEES8_S8_EEENS6_IJNS7_ILi64EEESA_SA_EEELi512ENS_10bfloat16_tEfNS_4arch4Sm90ELb0ELb1ELb0ELb1ELb0ELb0ELb1ELb0ELb0ELb0ELb0ELb0EEENS1_21CollectiveEpilogueFwdINS6_IJSA_NS7_ILi512EEESA_EEES9_SC_SE_Li256ELb1ELb0ELb0ELb0EEENS1_36VarlenDynamicPersistentTileSchedulerILi64ELi64ELi256ELi32ELb0ELb0ELb1ELb1ELb0ELb1EEEEEEEEEvNT_6ParamsE,@"STO_CUDA_ENTRY STV_DEFAULT"
_ZN7cutlass13device_kernelIN5flash11enable_sm90INS1_16FlashAttnFwdSm90INS1_25CollectiveMainloopFwdSm90ILi2EN4cute5tupleIJNS5_1CILi1EEES8_S8_EEENS6_IJNS7_ILi64EEESA_SA_EEELi512ENS_10bfloat16_tEfNS_4arch4Sm90ELb0ELb1ELb0ELb1ELb0ELb0ELb1ELb0ELb0ELb0ELb0ELb0EEENS1_21CollectiveEpilogueFwdINS6_IJSA_NS7_ILi512EEESA_EEES9_SC_SE_Li256ELb1ELb0ELb0ELb0EEENS1_36VarlenDynamicPersistentTileSchedulerILi64ELi64ELi256ELi32ELb0ELb0ELb1ELb1ELb0ELb1EEEEEEEEEvNT_6ParamsE:
[----:B------:R-:W-:Y:S01]  /*0000*/  LDC R1, c[0x0][0x37c] ;  /* 0x0000df00ff017b82 */ /* 0x000fe20000000800 */
[----:B------:R-:W-:Y:S05]  /*0010*/  EXIT ;  /* 0x000000000000794d */ /* 0x000fea0003800000 */
.L_x_20:
        /* <DEDUP_REMOVED lines=14> */
.L_x_66:


//--------------------- .text._ZN7cutlass13device_kernelIN5flash11enable_sm90INS1_16FlashAttnFwdSm90INS1_25CollectiveMainloopFwdSm90ILi2EN4cute5tupleIJNS5_1CILi1EEES8_S8_EEENS6_IJNS7_ILi64EEESA_SA_EEELi512ENS_10bfloat16_tEfNS_4arch4Sm90ELb0ELb1ELb0ELb1ELb0ELb1ELb1ELb0ELb0ELb0ELb0ELb0EEENS1_21CollectiveEpilogueFwdINS6_IJSA_NS7_ILi512EEESA_EEES9_SC_SE_Li256ELb1ELb0ELb0ELb0EEENS1_36VarlenDynamicPersistentTileSchedulerILi64ELi64ELi256ELi32ELb0ELb0ELb1ELb1ELb0ELb1EEEEEEEEEvNT_6ParamsE --------------------------
	.section	.text._ZN7cutlass13device_kernelIN5flash11enable_sm90INS1_16FlashAttnFwdSm90INS1_25CollectiveMainloopFwdSm90ILi2EN4cute5tupleIJNS5_1CILi1EEES8_S8_EEENS6_IJNS7_ILi64EEESA_SA_EEELi512ENS_10bfloat16_tEfNS_4arch4Sm90ELb0ELb1ELb0ELb1ELb0ELb1ELb1ELb0ELb0ELb0ELb0ELb0EEENS1_21CollectiveEpilogueFwdINS6_IJSA_NS7_ILi512EEESA_EEES9_SC_SE_Li256ELb1ELb0ELb0ELb0EEENS1_36VarlenDynamicPersistentTileSchedulerILi64ELi64ELi256ELi32ELb0ELb0ELb1ELb1ELb0ELb1EEEEEEEEEvNT_6ParamsE,"ax",@progbits
	.align	128
.text._ZN7cutlass13device_kernelIN5flash11enable_sm90INS1_16FlashAttnFwdSm90INS1_25CollectiveMainloopFwdSm90ILi2EN4cute5tupleIJNS5_1CILi1EEES8_S8_EEENS6_IJNS7_ILi64EEESA_SA_EEELi512ENS_10bfloat16_tEfNS_4arch4Sm90ELb0ELb1ELb0ELb1ELb0ELb1ELb1ELb0ELb0ELb0ELb0ELb0EEENS1_21CollectiveEpilogueFwdINS6_IJSA_NS7_ILi512EEESA_EEES9_SC_SE_Li256ELb1ELb0ELb0ELb0EEENS1_36VarlenDynamicPersistentTileSchedulerILi64ELi64ELi256ELi32ELb0ELb0ELb1ELb1ELb0ELb1EEEEEEEEEvNT_6ParamsE:
        .type           _ZN7cutlass13device_kernelIN5flash11enable_sm90INS1_16FlashAttnFwdSm90INS1_25CollectiveMainloopFwdSm90ILi2EN4cute5tupleIJNS5_1CILi1EEES8_S8_EEENS6_IJNS7_ILi64EEESA_SA_EEELi512ENS_10bfloat16_tEfNS_4arch4Sm90ELb0ELb1ELb0ELb1ELb0ELb1ELb1ELb0ELb0ELb0ELb0ELb0EEENS1_21CollectiveEpilogueFwdINS6_IJSA_NS7_ILi512EEESA_EEES9_SC_SE_Li256ELb1ELb0ELb0ELb0EEENS1_36VarlenDynamicPersistentTileSchedulerILi64ELi64ELi256ELi32ELb0ELb0ELb1ELb1ELb0ELb1EEEEEEEEEvNT_6ParamsE,@function
        .size           _ZN7cutlass13device_kernelIN5flash11enable_sm90INS1_16FlashAttnFwdSm90INS1_25CollectiveMainloopFwdSm90ILi2EN4cute5tupleIJNS5_1CILi1EEES8_S8_EEENS6_IJNS7_ILi64EEESA_SA_EEELi512ENS_10bfloat16_tEfNS_4arch4Sm90ELb0ELb1ELb0ELb1ELb0ELb1ELb1ELb0ELb0ELb0ELb0ELb0EEENS1_21CollectiveEpilogueFwdINS6_IJSA_NS7_ILi512EEESA_EEES9_SC_SE_Li256ELb1ELb0ELb0ELb0EEENS1_36VarlenDynamicPersistentTileSchedulerILi64ELi64ELi256ELi32ELb0ELb0ELb1ELb1ELb0ELb1EEEEEEEEEvNT_6ParamsE,(.L_x_67 - _ZN7cutlass13device_kernelIN5flash11enable_sm90INS1_16FlashAttnFwdSm90INS1_25CollectiveMainloopFwdSm90ILi2EN4cute5tupleIJNS5_1CILi1EEES8_S8_EEENS6_IJNS7_ILi64EEESA_SA_EEELi512ENS_10bfloat16_tEfNS_4arch4Sm90ELb0ELb1ELb0ELb1ELb0ELb1ELb1ELb0ELb0ELb0ELb0ELb0EEENS1_21CollectiveEpilogueFwdINS6_IJSA_NS7_ILi512EEESA_EEES9_SC_SE_Li256ELb1ELb0ELb0ELb0EEENS1_36VarlenDynamicPersistentTileSchedulerILi64ELi64ELi256ELi32ELb0ELb0ELb1ELb1ELb0ELb1EEEEEEEEEvNT_6ParamsE)
        .other          _ZN7cutlass13device_kernelIN5flash11enable_sm90INS1_16FlashAttnFwdSm90INS1_25CollectiveMainloopFwdSm90ILi2EN4cute5tupleIJNS5_1CILi1EEES8_S8_EEENS6_IJNS7_ILi64EEESA_SA_EEELi512ENS_10bfloat16_tEfNS_4arch4Sm90ELb0ELb1ELb0ELb1ELb0ELb1ELb1ELb0ELb0ELb0ELb0ELb0EEENS1_21CollectiveEpilogueFwdINS6_IJSA_NS7_ILi512EEESA_EEES9_SC_SE_Li256ELb1ELb0ELb0ELb0EEENS1_36VarlenDynamicPersistentTileSchedulerILi64ELi64ELi256ELi32ELb0ELb0ELb1ELb1ELb0ELb1EEEEEEEEEvNT_6ParamsE,@"STO_CUDA_ENTRY STV_DEFAULT"
_ZN7cutlass13device_kernelIN5flash11enable_sm90INS1_16FlashAttnFwdSm90INS1_25CollectiveMainloopFwdSm90ILi2EN4cute5tupleIJNS5_1CILi1EEES8_S8_EEENS6_IJNS7_ILi64EEESA_SA_EEELi512ENS_10bfloat16_tEfNS_4arch4Sm90ELb0ELb1ELb0ELb1ELb0ELb1ELb1ELb0ELb0ELb0ELb0ELb0EEENS1_21CollectiveEpilogueFwdINS6_IJSA_NS7_ILi512EEESA_EEES9_SC_SE_Li256ELb1ELb0ELb0ELb0EEENS1_36VarlenDynamicPersistentTileSchedulerILi64ELi64ELi256ELi32ELb0ELb0ELb1ELb1ELb0ELb1EEEEEEEEEvNT_6ParamsE:
[----:B------:R-:W-:Y:S01]  /*0000*/  LDC R1, c[0x0][0x37c] ;  /* 0x0000df00ff017b82 */ /* 0x000fe20000000800 */
[----:B------:R-:W-:Y:S05]  /*0010*/  EXIT ;  /* 0x000000000000794d */ /* 0x000fea0003800000 */
.L_x_21:
        /* <DEDUP_REMOVED lines=14> */
.L_x_67:


//--------------------- .text._ZN7cutlass13device_kernelIN5flash11enable_sm90INS1_16FlashAttnFwdSm90INS1_25CollectiveMainloopFwdSm90ILi2EN4cute5tupleIJNS5_1CILi1EEES8_S8_EEENS6_IJNS7_ILi64EEESA_SA_EEELi512ENS_10bfloat16_tEfNS_4arch4Sm90ELb1ELb0ELb0ELb0ELb0ELb0ELb0ELb0ELb0ELb0ELb0ELb0EEENS1_21CollectiveEpilogueFwdINS6_IJSA_NS7_ILi512EEESA_EEES9_SC_SE_Li256ELb0ELb0ELb0ELb0EEENS1_30DynamicPersistentTileSchedulerILi256ELi32ELb0ELb0ELb1EEEEEEEEEvNT_6ParamsE --------------------------
	.section	.text._ZN7cutlass13device_kernelIN5flash11enable_sm90INS1_16FlashAttnFwdSm90INS1_25CollectiveMainloopFwdSm90ILi2EN4cute5tupleIJNS5_1CILi1EEES8_S8_EEENS6_IJNS7_ILi64EEESA_SA_EEELi512ENS_10bfloat16_tEfNS_4arch4Sm90ELb1ELb0ELb0ELb0ELb0ELb0ELb0ELb0ELb0ELb0ELb0ELb0EEENS1_21CollectiveEpilogueFwdINS6_IJSA_NS7_ILi512EEESA_EEES9_SC_SE_Li256ELb0ELb0ELb0ELb0EEENS1_30DynamicPersistentTileSchedulerILi256ELi32ELb0ELb0ELb1EEEEEEEEEvNT_6ParamsE,"ax",@progbits
	.align	128
.text._ZN7cutlass13device_kernelIN5flash11enable_sm90INS1_16FlashAttnFwdSm90INS1_25CollectiveMainloopFwdSm90ILi2EN4cute5tupleIJNS5_1CILi1EEES8_S8_EEENS6_IJNS7_ILi64EEESA_SA_EEELi512ENS_10bfloat16_tEfNS_4arch4Sm90ELb1ELb0ELb0ELb0ELb0ELb0ELb0ELb0ELb0ELb0ELb0ELb0EEENS1_21CollectiveEpilogueFwdINS6_IJSA_NS7_ILi512EEESA_EEES9_SC_SE_Li256ELb0ELb0ELb0ELb0EEENS1_30DynamicPersistentTileSchedulerILi256ELi32ELb0ELb0ELb1EEEEEEEEEvNT_6ParamsE:
        .type           _ZN7cutlass13device_kernelIN5flash11enable_sm90INS1_16FlashAttnFwdSm90INS1_25CollectiveMainloopFwdSm90ILi2EN4cute5tupleIJNS5_1CILi1EEES8_S8_EEENS6_IJNS7_ILi64EEESA_SA_EEELi512ENS_10bfloat16_tEfNS_4arch4Sm90ELb1ELb0ELb0ELb0ELb0ELb0ELb0ELb0ELb0ELb0ELb0ELb0EEENS1_21CollectiveEpilogueFwdINS6_IJSA_NS7_ILi512EEESA_EEES9_SC_SE_Li256ELb0ELb0ELb0ELb0EEENS1_30DynamicPersistentTileSchedulerILi256ELi32ELb0ELb0ELb1EEEEEEEEEvNT_6ParamsE,@function
        .size           _ZN7cutlass13device_kernelIN5flash11enable_sm90INS1_16FlashAttnFwdSm90INS1_25CollectiveMainloopFwdSm90ILi2EN4cute5tupleIJNS5_1CILi1EEES8_S8_EEENS6_IJNS7_ILi64EEESA_SA_EEELi512ENS_10bfloat16_tEfNS_4arch4Sm90ELb1ELb0ELb0ELb0ELb0ELb0ELb0ELb0ELb0ELb0ELb0ELb0EEENS1_21CollectiveEpilogueFwdINS6_IJSA_NS7_ILi512EEESA_EEES9_SC_SE_Li256ELb0ELb0ELb0ELb0EEENS1_30DynamicPersistentTileSchedulerILi256ELi32ELb0ELb0ELb1EEEEEEEEEvNT_6ParamsE,(.L_x_68 - _ZN7cutlass13device_kernelIN5flash11enable_sm90INS1_16FlashAttnFwdSm90INS1_25CollectiveMainloopFwdSm90ILi2EN4cute5tupleIJNS5_1CILi1EEES8_S8_EEENS6_IJNS7_ILi64EEESA_SA_EEELi512ENS_10bfloat16_tEfNS_4arch4Sm90ELb1ELb0ELb0ELb0ELb0ELb0ELb0ELb0ELb0ELb0ELb0ELb0EEENS1_21CollectiveEpilogueFwdINS6_IJSA_NS7_ILi512EEESA_EEES9_SC_SE_Li256ELb0ELb0ELb0ELb0EEENS1_30DynamicPersistentTileSchedulerILi256ELi32ELb0ELb0ELb1EEEEEEEEEvNT_6ParamsE)
        .other          _ZN7cutlass13device_kernelIN5flash11enable_sm90INS1_16FlashAttnFwdSm90INS1_25CollectiveMainloopFwdSm90ILi2EN4cute5tupleIJNS5_1CILi1EEES8_S8_EEENS6_IJNS7_ILi64EEESA_SA_EEELi512ENS_10bfloat16_tEfNS_4arch4Sm90ELb1ELb0ELb0ELb0ELb0ELb0ELb0ELb0ELb0ELb0ELb0ELb0EEENS1_21CollectiveEpilogueFwdINS6_IJSA_NS7_ILi512EEESA_EEES9_SC_SE_Li256ELb0ELb0ELb0ELb0EEENS1_30DynamicPersistentTileSchedulerILi256ELi32ELb0ELb0ELb1EEEEEEEEEvNT_6ParamsE,@"STO_CUDA_ENTRY STV_DEFAULT"
_ZN7cutlass13device_kernelIN5flash11enable_sm90INS1_16FlashAttnFwdSm90INS1_25CollectiveMainloopFwdSm90ILi2EN4cute5tupleIJNS5_1CILi1EEES8_S8_EEENS6_IJNS7_ILi64EEESA_SA_EEELi512ENS_10bfloat16_tEfNS_4arch4Sm90ELb1ELb0ELb0ELb0ELb0ELb0ELb0ELb0ELb0ELb0ELb0ELb0EEENS1_21CollectiveEpilogueFwdINS6_IJSA_NS7_ILi512EEESA_EEES9_SC_SE_Li256ELb0ELb0ELb0ELb0EEENS1_30DynamicPersistentTileSchedulerILi256ELi32ELb0ELb0ELb1EEEEEEEEEvNT_6ParamsE:
[----:B------:R-:W-:Y:S01]  /*0000*/  LDC R1, c[0x0][0x37c] ;  /* 0x0000df00ff017b82 */ /* 0x000fe20000000800 */
[----:B------:R-:W-:Y:S05]  /*0010*/  EXIT ;  /* 0x000000000000794d */ /* 0x000fea0003800000 */
.L_x_22:
        /* <DEDUP_REMOVED lines=14> */
.L_x_68:


//--------------------- .text._ZN7cutlass13device_kernelIN5flash11enable_sm90INS1_16FlashAttnFwdSm90INS1_25CollectiveMainloopFwdSm90ILi2EN4cute5tupleIJNS5_1CILi1EEES8_S8_EEENS6_IJNS7_ILi64EEESA_SA_EEELi512ENS_10bfloat16_tEfNS_4arch4Sm90ELb1ELb0ELb0ELb0ELb0ELb0ELb1ELb0ELb0ELb0ELb0ELb0EEENS1_21CollectiveEpilogueFwdINS6_IJSA_NS7_ILi512EEESA_EEES9_SC_SE_Li256ELb0ELb0ELb0ELb0EEENS1_30DynamicPersistentTileSchedulerILi256ELi32ELb0ELb0ELb1EEEEEEEEEvNT_6ParamsE --------------------------
	.section	.text._ZN7cutlass13device_kernelIN5flash11enable_sm90INS1_16FlashAttnFwdSm90INS1_25CollectiveMainloopFwdSm90ILi2EN4cute5tupleIJNS5_1CILi1EEES8_S8_EEENS6_IJNS7_ILi64EEESA_SA_EEELi512ENS_10bfloat16_tEfNS_4arch4Sm90ELb1ELb0ELb0ELb0ELb0ELb0ELb1ELb0ELb0ELb0ELb0ELb0EEENS1_21CollectiveEpilogueFwdINS6_IJSA_NS7_ILi512EEESA_EEES9_SC_SE_Li256ELb0ELb0ELb0ELb0EEENS1_30DynamicPersistentTileSchedulerILi256ELi32ELb0ELb0ELb1EEEEEEEEEvNT_6ParamsE,"ax",@progbits
	.align	128
.text._ZN7cutlass13device_kernelIN5flash11enable_sm90INS1_16FlashAttnFwdSm90INS1_25CollectiveMainloopFwdSm90ILi2EN4cute5tupleIJNS5_1CILi1EEES8_S8_EEENS6_IJNS7_ILi64EEESA_SA_EEELi512ENS_10bfloat16_tEfNS_4arch4Sm90ELb1ELb0ELb0ELb0ELb0ELb0ELb1ELb0ELb0ELb0ELb0ELb0EEENS1_21CollectiveEpilogueFwdINS6_IJSA_NS7_ILi512EEESA_EEES9_SC_SE_Li256ELb0ELb0ELb0ELb0EEENS1_30DynamicPersistentTileSchedulerILi256ELi32ELb0ELb0ELb1EEEEEEEEEvNT_6ParamsE:
        .type           _ZN7cutlass13device_kernelIN5flash11enable_sm90INS1_16FlashAttnFwdSm90INS1_25CollectiveMainloopFwdSm90ILi2EN4cute5tupleIJNS5_1CILi1EEES8_S8_EEENS6_IJNS7_ILi64EEESA_SA_EEELi512ENS_10bfloat16_tEfNS_4arch4Sm90ELb1ELb0ELb0ELb0ELb0ELb0ELb1ELb0ELb0ELb0ELb0ELb0EEENS1_21CollectiveEpilogueFwdINS6_IJSA_NS7_ILi512EEESA_EEES9_SC_SE_Li256ELb0ELb0ELb0ELb0EEENS1_30DynamicPersistentTileSchedulerILi256ELi32ELb0ELb0ELb1EEEEEEEEEvNT_6ParamsE,@function
        .size           _ZN7cutlass13device_kernelIN5flash11enable_sm90INS1_16FlashAttnFwdSm90INS1_25CollectiveMainloopFwdSm90ILi2EN4cute5tupleIJNS5_1CILi1EEES8_S8_EEENS6_IJNS7_ILi64EEESA_SA_EEELi512ENS_10bfloat16_tEfNS_4arch4Sm90ELb1ELb0ELb0ELb0ELb0ELb0ELb1ELb0ELb0ELb0ELb0ELb0EEENS1_21CollectiveEpilogueFwdINS6_IJSA_NS7_ILi512EEESA_EEES9_SC_SE_Li256ELb0ELb0ELb0ELb0EEENS1_30DynamicPersistentTileSchedulerILi256ELi32ELb0ELb0ELb1EEEEEEEEEvNT_6ParamsE,(.L_x_69 - _ZN7cutlass13device_kernelIN5flash11enable_sm90INS1_16FlashAttnFwdSm90INS1_25CollectiveMainloopFwdSm90ILi2EN4cute5tupleIJNS5_1CILi1EEES8_S8_EEENS6_IJNS7_ILi64EEESA_SA_EEELi512ENS_10bfloat16_tEfNS_4arch4Sm90ELb1ELb0ELb0ELb0ELb0ELb0ELb1ELb0ELb0ELb0ELb0ELb0EEENS1_21CollectiveEpilogueFwdINS6_IJSA_NS7_ILi512EEESA_EEES9_SC_SE_Li256ELb0ELb0ELb0ELb0EEENS1_30DynamicPersistentTileSchedulerILi256ELi32ELb0ELb0ELb1EEEEEEEEEvNT_6ParamsE)
        .other          _ZN7cutlass13device_kernelIN5flash11enable_sm90INS1_16FlashAttnFwdSm90INS1_25CollectiveMainloopFwdSm90ILi2EN4cute5tupleIJNS5_1CILi1EEES8_S8_EEENS6_IJNS7_ILi64EEESA_SA_EEELi512ENS_10bfloat16_tEfNS_4arch4Sm90ELb1ELb0ELb0ELb0ELb0ELb0ELb1ELb0ELb0ELb0ELb0ELb0EEENS1_21CollectiveEpilogueFwdINS6_IJSA_NS7_ILi512EEESA_EEES9_SC_SE_Li256ELb0ELb0ELb0ELb0EEENS1_30DynamicPersistentTileSchedulerILi256ELi32ELb0ELb0ELb1EEEEEEEEEvNT_6ParamsE,@"STO_CUDA_ENTRY STV_DEFAULT"
_ZN7cutlass13device_kernelIN5flash11enable_sm90INS1_16FlashAttnFwdSm90INS1_25CollectiveMainloopFwdSm90ILi2EN4cute5tupleIJNS5_1CILi1EEES8_S8_EEENS6_IJNS7_ILi64EEESA_SA_EEELi512ENS_10bfloat16_tEfNS_4arch4Sm90ELb1ELb0ELb0ELb0ELb0ELb0ELb1ELb0ELb0ELb0ELb0ELb0EEENS1_21CollectiveEpilogueFwdINS6_IJSA_NS7_ILi512EEESA_EEES9_SC_SE_Li256ELb0ELb0ELb0ELb0EEENS1_30DynamicPersistentTileSchedulerILi256ELi32ELb0ELb0ELb1EEEEEEEEEvNT_6ParamsE:
[----:B------:R-:W-:Y:S01]  /*0000*/  LDC R1, c[0x0][0x37c] ;  /* 0x0000df00ff017b82 */ /* 0x000fe20000000800 */
[----:B------:R-:W-:Y:S05]  /*0010*/  EXIT ;  /* 0x000000000000794d */ /* 0x000fea0003800000 */
.L_x_23:
        /* <DEDUP_REMOVED lines=14> */
.L_x_69:


//--------------------- .text._ZN7cutlass13device_kernelIN5flash11enable_sm90INS1_16FlashAttnFwdSm90INS1_25CollectiveMainloopFwdSm90ILi2EN4cute5tupleIJNS5_1CILi1EEES8_S8_EEENS6_IJNS7_ILi64EEESA_SA_EEELi512ENS_10bfloat16_tEfNS_4arch4Sm90ELb1ELb0ELb0ELb1ELb0ELb0ELb0ELb0ELb0ELb0ELb0ELb0EEENS1_21CollectiveEpilogueFwdINS6_IJSA_NS7_ILi512EEESA_EEES9_SC_SE_Li256ELb1ELb0ELb0ELb0EEENS1_36VarlenDynamicPersistentTileSchedulerILi64ELi64ELi256ELi32ELb0ELb0ELb1ELb1ELb1ELb1EEEEEEEEEvNT_6ParamsE --------------------------
	.section	.text._ZN7cutlass13device_kernelIN5flash11enable_sm90INS1_16FlashAttnFwdSm90INS1_25CollectiveMainloopFwdSm90ILi2EN4cute5tupleIJNS5_1CILi1EEES8_S8_EEENS6_IJNS7_ILi64EEESA_SA_EEELi512ENS_10bfloat16_tEfNS_4arch4Sm90ELb1ELb0ELb0ELb1ELb0ELb0ELb0ELb0ELb0ELb0ELb0ELb0EEENS1_21CollectiveEpilogueFwdINS6_IJSA_NS7_ILi512EEESA_EEES9_SC_SE_Li256ELb1ELb0ELb0ELb0EEENS1_36VarlenDynamicPersistentTileSchedulerILi64ELi64ELi256ELi32ELb0ELb0ELb1ELb1ELb1ELb1EEEEEEEEEvNT_6ParamsE,"ax",@progbits
	.align	128
.text._ZN7cutlass13device_kernelIN5flash11enable_sm90INS1_16FlashAttnFwdSm90INS1_25CollectiveMainloopFwdSm90ILi2EN4cute5tupleIJNS5_1CILi1EEES8_S8_EEENS6_IJNS7_ILi64EEESA_SA_EEELi512ENS_10bfloat16_tEfNS_4arch4Sm90ELb1ELb0ELb0ELb1ELb0ELb0ELb0ELb0ELb0ELb0ELb0ELb0EEENS1_21CollectiveEpilogueFwdINS6_IJSA_NS7_ILi512EEESA_EEES9_SC_SE_Li256ELb1ELb0ELb0ELb0EEENS1_36VarlenDynamicPersistentTileSchedulerILi64ELi64ELi256ELi32ELb0ELb0ELb1ELb1ELb1ELb1EEEEEEEEEvNT_6ParamsE:
        .type           _ZN7cutlass13device_kernelIN5flash11enable_sm90INS1_16FlashAttnFwdSm90INS1_25CollectiveMainloopFwdSm90ILi2EN4cute5tupleIJNS5_1CILi1EEES8_S8_EEENS6_IJNS7_ILi64EEESA_SA_EEELi512ENS_10bfloat16_tEfNS_4arch4Sm90ELb1ELb0ELb0ELb1ELb0ELb0ELb0ELb0ELb0ELb0ELb0ELb0EEENS1_21CollectiveEpilogueFwdINS6_IJSA_NS7_ILi512EEESA_EEES9_SC_SE_Li256ELb1ELb0ELb0ELb0EEENS1_36VarlenDynamicPersistentTileSchedulerILi64ELi64ELi256ELi32ELb0ELb0ELb1ELb1ELb1ELb1EEEEEEEEEvNT_6ParamsE,@function
        .size           _ZN7cutlass13device_kernelIN5flash11enable_sm90INS1_16FlashAttnFwdSm90INS1_25CollectiveMainloopFwdSm90ILi2EN4cute5tupleIJNS5_1CILi1EEES8_S8_EEENS6_IJNS7_ILi64EEESA_SA_EEELi512ENS_10bfloat16_tEfNS_4arch4Sm90ELb1ELb0ELb0ELb1ELb0ELb0ELb0ELb0ELb0ELb0ELb0ELb0EEENS1_21CollectiveEpilogueFwdINS6_IJSA_NS7_ILi512EEESA_EEES9_SC_SE_Li256ELb1ELb0ELb0ELb0EEENS1_36VarlenDynamicPersistentTileSchedulerILi64ELi64ELi256ELi32ELb0ELb0ELb1ELb1ELb1ELb1EEEEEEEEEvNT_6ParamsE,(.L_x_70 - _ZN7cutlass13device_kernelIN5flash11enable_sm90INS1_16FlashAttnFwdSm90INS1_25CollectiveMainloopFwdSm90ILi2EN4cute5tupleIJNS5_1CILi1EEES8_S8_EEENS6_IJNS7_ILi64EEESA_SA_EEELi512ENS_10bfloat16_tEfNS_4arch4Sm90ELb1ELb0ELb0ELb1ELb0ELb0ELb0ELb0ELb0ELb0ELb0ELb0EEENS1_21CollectiveEpilogueFwdINS6_IJSA_NS7_ILi512EEESA_EEES9_SC_SE_Li256ELb1ELb0ELb0ELb0EEENS1_36VarlenDynamicPersistentTileSchedulerILi64ELi64ELi256ELi32ELb0ELb0ELb1ELb1ELb1ELb1EEEEEEEEEvNT_6ParamsE)
        .other          _ZN7cutlass13device_kernelIN5flash11enable_sm90INS1_16FlashAttnFwdSm90INS1_25CollectiveMainloopFwdSm90ILi2EN4cute5tupleIJNS5_1CILi1EEES8_S8_EEENS6_IJNS7_ILi64EEESA_SA_EEELi512ENS_10bfloat16_tEfNS_4arch4Sm90ELb1ELb0ELb0ELb1ELb0ELb0ELb0ELb0ELb0ELb0ELb0ELb0EEENS1_21CollectiveEpilogueFwdINS6_IJSA_NS7_ILi512EEESA_EEES9_SC_SE_Li256ELb1ELb0ELb0ELb0EEENS1_36VarlenDynamicPersistentTileSchedulerILi64ELi64ELi256ELi32ELb0ELb0ELb1ELb1ELb1ELb1EEEEEEEEEvNT_6ParamsE,@"STO_CUDA_ENTRY STV_DEFAULT"
_ZN7cutlass13device_kernelIN5flash11enable_sm90INS1_16FlashAttnFwdSm90INS1_25CollectiveMainloopFwdSm90ILi2EN4cute5tupleIJNS5_1CILi1EEES8_S8_EEENS6_IJNS7_ILi64EEESA_SA_EEELi512ENS_10bfloat16_tEfNS_4arch4Sm90ELb1ELb0ELb0ELb1ELb0ELb0ELb0ELb0ELb0ELb0ELb0ELb0EEENS1_21CollectiveEpilogueFwdINS6_IJSA_NS7_ILi512EEESA_EEES9_SC_SE_Li256ELb1ELb0ELb0ELb0EEENS1_36VarlenDynamicPersistentTileSchedulerILi64ELi64ELi256ELi32ELb0ELb0ELb1ELb1ELb1ELb1EEEEEEEEEvNT_6ParamsE:
[----:B------:R-:W-:Y:S01]  /*0000*/  LDC R1, c[0x0][0x37c] ;  /* 0x0000df00ff017b82 */ /* 0x000fe20000000800 */
[----:B------:R-:W-:Y:S05]  /*0010*/  EXIT ;  /* 0x000000000000794d */ /* 0x000fea0003800000 */
.L_x_24:
        /* <DEDUP_REMOVED lines=14> */
.L_x_70:


//--------------------- .text._ZN7cutlass13device_kernelIN5flash11enable_sm90INS1_16FlashAttnFwdSm90INS1_25CollectiveMainloopFwdSm90ILi2EN4cute5tupleIJNS5_1CILi1EEES8_S8_EEENS6_IJNS7_ILi64EEESA_SA_EEELi512ENS_10bfloat16_tEfNS_4arch4Sm90ELb1ELb0ELb0ELb1ELb0ELb1ELb0ELb0ELb0ELb0ELb0ELb0EEENS1_21CollectiveEpilogueFwdINS6_IJSA_NS7_ILi512EEESA_EEES9_SC_SE_Li256ELb1ELb0ELb0ELb0EEENS1_36VarlenDynamicPersistentTileSchedulerILi64ELi64ELi256ELi32ELb0ELb0ELb1ELb1ELb1ELb1EEEEEEEEEvNT_6ParamsE --------------------------
	.section	.text._ZN7cutlass13device_kernelIN5flash11enable_sm90INS1_16FlashAttnFwdSm90INS1_25CollectiveMainloopFwdSm90ILi2EN4cute5tupleIJNS5_1CILi1EEES8_S8_EEENS6_IJNS7_ILi64EEESA_SA_EEELi512ENS_10bfloat16_tEfNS_4arch4Sm90ELb1ELb0ELb0ELb1ELb0ELb1ELb0ELb0ELb0ELb0ELb0ELb0EEENS1_21CollectiveEpilogueFwdINS6_IJSA_NS7_ILi512EEESA_EEES9_SC_SE_Li256ELb1ELb0ELb0ELb0EEENS1_36VarlenDynamicPersistentTileSchedulerILi64ELi64ELi256ELi32ELb0ELb0ELb1ELb1ELb1ELb1EEEEEEEEEvNT_6ParamsE,"ax",@progbits
	.align	128
.text._ZN7cutlass13device_kernelIN5flash11enable_sm90INS1_16FlashAttnFwdSm90INS1_25CollectiveMainloopFwdSm90ILi2EN4cute5tupleIJNS5_1CILi1EEES8_S8_EEENS6_IJNS7_ILi64EEESA_SA_EEELi512ENS_10bfloat16_tEfNS_4arch4Sm90ELb1ELb0ELb0ELb1ELb0ELb1ELb0ELb0ELb0ELb0ELb0ELb0EEENS1_21CollectiveEpilogueFwdINS6_IJSA_NS7_ILi512EEESA_EEES9_SC_SE_Li256ELb1ELb0ELb0ELb0EEENS1_36VarlenDynamicPersistentTileSchedulerILi64ELi64ELi256ELi32ELb0ELb0ELb1ELb1ELb1ELb1EEEEEEEEEvNT_6ParamsE:
        .type           _ZN7cutlass13device_kernelIN5flash11enable_sm90INS1_16FlashAttnFwdSm90INS1_25CollectiveMainloopFwdSm90ILi2EN4cute5tupleIJNS5_1CILi1EEES8_S8_EEENS6_IJNS7_ILi64EEESA_SA_EEELi512ENS_10bfloat16_tEfNS_4arch4Sm90ELb1ELb0ELb0ELb1ELb0ELb1ELb0ELb0ELb0ELb0ELb0ELb0EEENS1_21CollectiveEpilogueFwdINS6_IJSA_NS7_ILi512EEESA_EEES9_SC_SE_Li256ELb1ELb0ELb0ELb0EEENS1_36VarlenDynamicPersistentTileSchedulerILi64ELi64ELi256ELi32ELb0ELb0ELb1ELb1ELb1ELb1EEEEEEEEEvNT_6ParamsE,@function
        .size           _ZN7cutlass13device_kernelIN5flash11enable_sm90INS1_16FlashAttnFwdSm90INS1_25CollectiveMainloopFwdSm90ILi2EN4cute5tupleIJNS5_1CILi1EEES8_S8_EEENS6_IJNS7_ILi64EEESA_SA_EEELi512ENS_10bfloat16_tEfNS_4arch4Sm90ELb1ELb0ELb0ELb1ELb0ELb1ELb0ELb0ELb0ELb0ELb0ELb0EEENS1_21CollectiveEpilogueFwdINS6_IJSA_NS7_ILi512EEESA_EEES9_SC_SE_Li256ELb1ELb0ELb0ELb0EEENS1_36VarlenDynamicPersistentTileSchedulerILi64ELi64ELi256ELi32ELb0ELb0ELb1ELb1ELb1ELb1EEEEEEEEEvNT_6ParamsE,(.L_x_71 - _ZN7cutlass13device_kernelIN5flash11enable_sm90INS1_16FlashAttnFwdSm90INS1_25CollectiveMainloopFwdSm90ILi2EN4cute5tupleIJNS5_1CILi1EEES8_S8_EEENS6_IJNS7_ILi64EEESA_SA_EEELi512ENS_10bfloat16_tEfNS_4arch4Sm90ELb1ELb0ELb0ELb1ELb0ELb1ELb0ELb0ELb0ELb0ELb0ELb0EEENS1_21CollectiveEpilogueFwdINS6_IJSA_NS7_ILi512EEESA_EEES9_SC_SE_Li256ELb1ELb0ELb0ELb0EEENS1_36VarlenDynamicPersistentTileSchedulerILi64ELi64ELi256ELi32ELb0ELb0ELb1ELb1ELb1ELb1EEEEEEEEEvNT_6ParamsE)
        .other          _ZN7cutlass13device_kernelIN5flash11enable_sm90INS1_16FlashAttnFwdSm90INS1_25CollectiveMainloopFwdSm90ILi2EN4cute5tupleIJNS5_1CILi1EEES8_S8_EEENS6_IJNS7_ILi64EEESA_SA_EEELi512ENS_10bfloat16_tEfNS_4arch4Sm90ELb1ELb0ELb0ELb1ELb0ELb1ELb0ELb0ELb0ELb0ELb0ELb0EEENS1_21CollectiveEpilogueFwdINS6_IJSA_NS7_ILi512EEESA_EEES9_SC_SE_Li256ELb1ELb0ELb0ELb0EEENS1_36VarlenDynamicPersistentTileSchedulerILi64ELi64ELi256ELi32ELb0ELb0ELb1ELb1ELb1ELb1EEEEEEEEEvNT_6ParamsE,@"STO_CUDA_ENTRY STV_DEFAULT"
_ZN7cutlass13device_kernelIN5flash11enable_sm90INS1_16FlashAttnFwdSm90INS1_25CollectiveMainloopFwdSm90ILi2EN4cute5tupleIJNS5_1CILi1EEES8_S8_EEENS6_IJNS7_ILi64EEESA_SA_EEELi512ENS_10bfloat16_tEfNS_4arch4Sm90ELb1ELb0ELb0ELb1ELb0ELb1ELb0ELb0ELb0ELb0ELb0ELb0EEENS1_21CollectiveEpilogueFwdINS6_IJSA_NS7_ILi512EEESA_EEES9_SC_SE_Li256ELb1ELb0ELb0ELb0EEENS1_36VarlenDynamicPersistentTileSchedulerILi64ELi64ELi256ELi32ELb0ELb0ELb1ELb1ELb1ELb1EEEEEEEEEvNT_6ParamsE:
[----:B------:R-:W-:Y:S01]  /*0000*/  LDC R1, c[0x0][0x37c] ;  /* 0x0000df00ff017b82 */ /* 0x000fe20000000800 */
[----:B------:R-:W-:Y:S05]  /*0010*/  EXIT ;  /* 0x000000000000794d */ /* 0x000fea0003800000 */
.L_x_25:
        /* <DEDUP_REMOVED lines=14> */
.L_x_71:


//--------------------- .text._ZN7cutlass13device_kernelIN5flash11enable_sm90INS1_16FlashAttnFwdSm90INS1_25CollectiveMainloopFwdSm90ILi2EN4cute5tupleIJNS5_1CILi1EEES8_S8_EEENS6_IJNS7_ILi64EEESA_SA_EEELi512ENS_10bfloat16_tEfNS_4arch4Sm90ELb1ELb0ELb0ELb1ELb0ELb0ELb1ELb0ELb0ELb0ELb0ELb0EEENS1_21CollectiveEpilogueFwdINS6_IJSA_NS7_ILi512EEESA_EEES9_SC_SE_Li256ELb1ELb0ELb0ELb0EEENS1_36VarlenDynamicPersistentTileSchedulerILi64ELi64ELi256ELi32ELb0ELb0ELb1ELb1ELb1ELb1EEEEEEEEEvNT_6ParamsE --------------------------
	.section	.text._ZN7cutlass13device_kernelIN5flash11enable_sm90INS1_16FlashAttnFwdSm90INS1_25CollectiveMainloopFwdSm90ILi2EN4cute5tupleIJNS5_1CILi1EEES8_S8_EEENS6_IJNS7_ILi64EEESA_SA_EEELi512ENS_10bfloat16_tEfNS_4arch4Sm90ELb1ELb0ELb0ELb1ELb0ELb0ELb1ELb0ELb0ELb0ELb0ELb0EEENS1_21CollectiveEpilogueFwdINS6_IJSA_NS7_ILi512EEESA_EEES9_SC_SE_Li256ELb1ELb0ELb0ELb0EEENS1_36VarlenDynamicPersistentTileSchedulerILi64ELi64ELi256ELi32ELb0ELb0ELb1ELb1ELb1ELb1EEEEEEEEEvNT_6ParamsE,"ax",@progbits
	.align	128
.text._ZN7cutlass13device_kernelIN5flash11enable_sm90INS1_16FlashAttnFwdSm90INS1_25CollectiveMainloopFwdSm90ILi2EN4cute5tupleIJNS5_1CILi1EEES8_S8_EEENS6_IJNS7_ILi64EEESA_SA_EEELi512ENS_10bfloat16_tEfNS_4arch4Sm90ELb1ELb0ELb0ELb1ELb0ELb0ELb1ELb0ELb0ELb0ELb0ELb0EEENS1_21CollectiveEpilogueFwdINS6_IJSA_NS7_ILi512EEESA_EEES9_SC_SE_Li256ELb1ELb0ELb0ELb0EEENS1_36VarlenDynamicPersistentTileSchedulerILi64ELi64ELi256ELi32ELb0ELb0ELb1ELb1ELb1ELb1EEEEEEEEEvNT_6ParamsE:
        .type           _ZN7cutlass13device_kernelIN5flash11enable_sm90INS1_16FlashAttnFwdSm90INS1_25CollectiveMainloopFwdSm90ILi2EN4cute5tupleIJNS5_1CILi1EEES8_S8_EEENS6_IJNS7_ILi64EEESA_SA_EEELi512ENS_10bfloat16_tEfNS_4arch4Sm90ELb1ELb0ELb0ELb1ELb0ELb0ELb1ELb0ELb0ELb0ELb0ELb0EEENS1_21CollectiveEpilogueFwdINS6_IJSA_NS7_ILi512EEESA_EEES9_SC_SE_Li256ELb1ELb0ELb0ELb0EEENS1_36VarlenDynamicPersistentTileSchedulerILi64ELi64ELi256ELi32ELb0ELb0ELb1ELb1ELb1ELb1EEEEEEEEEvNT_6ParamsE,@function
        .size           _ZN7cutlass13device_kernelIN5flash11enable_sm90INS1_16FlashAttnFwdSm90INS1_25CollectiveMainloopFwdSm90ILi2EN4cute5tupleIJNS5_1CILi1EEES8_S8_EEENS6_IJNS7_ILi64EEESA_SA_EEELi512ENS_10bfloat16_tEfNS_4arch4Sm90ELb1ELb0ELb0ELb1ELb0ELb0ELb1ELb0ELb0ELb0ELb0ELb0EEENS1_21CollectiveEpilogueFwdINS6_IJSA_NS7_ILi512EEESA_EEES9_SC_SE_Li256ELb1ELb0ELb0ELb0EEENS1_36VarlenDynamicPersistentTileSchedulerILi64ELi64ELi256ELi32ELb0ELb0ELb1ELb1ELb1ELb1EEEEEEEEEvNT_6ParamsE,(.L_x_72 - _ZN7cutlass13device_kernelIN5flash11enable_sm90INS1_16FlashAttnFwdSm90INS1_25CollectiveMainloopFwdSm90ILi2EN4cute5tupleIJNS5_1CILi1EEES8_S8_EEENS6_IJNS7_ILi64EEESA_SA_EEELi512ENS_10bfloat16_tEfNS_4arch4Sm90ELb1ELb0ELb0ELb1ELb0ELb0ELb1ELb0ELb0ELb0ELb0ELb0EEENS1_21CollectiveEpilogueFwdINS6_IJSA_NS7_ILi512EEESA_EEES9_SC_SE_Li256ELb1ELb0ELb0ELb0EEENS1_36VarlenDynamicPersistentTileSchedulerILi64ELi64ELi256ELi32ELb0ELb0ELb1ELb1ELb1ELb1EEEEEEEEEvNT_6ParamsE)
        .other          _ZN7cutlass13device_kernelIN5flash11enable_sm90INS1_16FlashAttnFwdSm90INS1_25CollectiveMainloopFwdSm90ILi2EN4cute5tupleIJNS5_1CILi1EEES8_S8_EEENS6_IJNS7_ILi64EEESA_SA_EEELi512ENS_10bfloat16_tEfNS_4arch4Sm90ELb1ELb0ELb0ELb1ELb0ELb0ELb1ELb0ELb0ELb0ELb0ELb0EEENS1_21CollectiveEpilogueFwdINS6_IJSA_NS7_ILi512EEESA_EEES9_SC_SE_Li256ELb1ELb0ELb0ELb0EEENS1_36VarlenDynamicPersistentTileSchedulerILi64ELi64ELi256ELi32ELb0ELb0ELb1ELb1ELb1ELb1EEEEEEEEEvNT_6ParamsE,@"STO_CUDA_ENTRY STV_DEFAULT"
_ZN7cutlass13device_kernelIN5flash11enable_sm90INS1_16FlashAttnFwdSm90INS1_25CollectiveMainloopFwdSm90ILi2EN4cute5tupleIJNS5_1CILi1EEES8_S8_EEENS6_IJNS7_ILi64EEESA_SA_EEELi512ENS_10bfloat16_tEfNS_4arch4Sm90ELb1ELb0ELb0ELb1ELb0ELb0ELb1ELb0ELb0ELb0ELb0ELb0EEENS1_21CollectiveEpilogueFwdINS6_IJSA_NS7_ILi512EEESA_EEES9_SC_SE_Li256ELb1ELb0ELb0ELb0EEENS1_36VarlenDynamicPersistentTileSchedulerILi64ELi64ELi256ELi32ELb0ELb0ELb1ELb1ELb1ELb1EEEEEEEEEvNT_6ParamsE:
[----:B------:R-:W-:Y:S01]  /*0000*/  LDC R1, c[0x0][0x37c] ;  /* 0x0000df00ff017b82 */ /* 0x000fe20000000800 */
[----:B------:R-:W-:Y:S05]  /*0010*/  EXIT ;  /* 0x000000000000794d */ /* 0x000fea0003800000 */
.L_x_26:
        /* <DEDUP_REMOVED lines=14> */
.L_x_72:


//--------------------- .text._ZN7cutlass13device_kernelIN5flash11enable_sm90INS1_16FlashAttnFwdSm90INS1_25CollectiveMainloopFwdSm90ILi2EN4cute5tupleIJNS5_1CILi1EEES8_S8_EEENS6_IJNS7_ILi64EEESA_SA_EEELi512ENS_10bfloat16_tEfNS_4arch4Sm90ELb1ELb0ELb0ELb1ELb0ELb1ELb1ELb0ELb0ELb0ELb0ELb0EEENS1_21CollectiveEpilogueFwdINS6_IJSA_NS7_ILi512EEESA_EEES9_SC_SE_Li256ELb1ELb0ELb0ELb0EEENS1_36VarlenDynamicPersistentTileSchedulerILi64ELi64ELi256ELi32ELb0ELb0ELb1ELb1ELb1ELb1EEEEEEEEEvNT_6ParamsE --------------------------
	.section	.text._ZN7cutlass13device_kernelIN5flash11enable_sm90INS1_16FlashAttnFwdSm90INS1_25CollectiveMainloopFwdSm90ILi2EN4cute5tupleIJNS5_1CILi1EEES8_S8_EEENS6_IJNS7_ILi64EEESA_SA_EEELi512ENS_10bfloat16_tEfNS_4arch4Sm90ELb1ELb0ELb0ELb1ELb0ELb1ELb1ELb0ELb0ELb0ELb0ELb0EEENS1_21CollectiveEpilogueFwdINS6_IJSA_NS7_ILi512EEESA_EEES9_SC_SE_Li256ELb1ELb0ELb0ELb0EEENS1_36VarlenDynamicPersistentTileSchedulerILi64ELi64ELi256ELi32ELb0ELb0ELb1ELb1ELb1ELb1EEEEEEEEEvNT_6ParamsE,"ax",@progbits
	.align	128
.text._ZN7cutlass13device_kernelIN5flash11enable_sm90INS1_16FlashAttnFwdSm90INS1_25CollectiveMainloopFwdSm90ILi2EN4cute5tupleIJNS5_1CILi1EEES8_S8_EEENS6_IJNS7_ILi64EEESA_SA_EEELi512ENS_10bfloat16_tEfNS_4arch4Sm90ELb1ELb0ELb0ELb1ELb0ELb1ELb1ELb0ELb0ELb0ELb0ELb0EEENS1_21CollectiveEpilogueFwdINS6_IJSA_NS7_ILi512EEESA_EEES9_SC_SE_Li256ELb1ELb0ELb0ELb0EEENS1_36VarlenDynamicPersistentTileSchedulerILi64ELi64ELi256ELi32ELb0ELb0ELb1ELb1ELb1ELb1EEEEEEEEEvNT_6ParamsE:
        .type           _ZN7cutlass13device_kernelIN5flash11enable_sm90INS1_16FlashAttnFwdSm90INS1_25CollectiveMainloopFwdSm90ILi2EN4cute5tupleIJNS5_1CILi1EEES8_S8_EEENS6_IJNS7_ILi64EEESA_SA_EEELi512ENS_10bfloat16_tEfNS_4arch4Sm90ELb1ELb0ELb0ELb1ELb0ELb1ELb1ELb0ELb0ELb0ELb0ELb0EEENS1_21CollectiveEpilogueFwdINS6_IJSA_NS7_ILi512EEESA_EEES9_SC_SE_Li256ELb1ELb0ELb0ELb0EEENS1_36VarlenDynamicPersistentTileSchedulerILi64ELi64ELi256ELi32ELb0ELb0ELb1ELb1ELb1ELb1EEEEEEEEEvNT_6ParamsE,@function
        .size           _ZN7cutlass13device_kernelIN5flash11enable_sm90INS1_16FlashAttnFwdSm90INS1_25CollectiveMainloopFwdSm90ILi2EN4cute5tupleIJNS5_1CILi1EEES8_S8_EEENS6_IJNS7_ILi64EEESA_SA_EEELi512ENS_10bfloat16_tEfNS_4arch4Sm90ELb1ELb0ELb0ELb1ELb0ELb1ELb1ELb0ELb0ELb0ELb0ELb0EEENS1_21CollectiveEpilogueFwdINS6_IJSA_NS7_ILi512EEESA_EEES9_SC_SE_Li256ELb1ELb0ELb0ELb0EEENS1_36VarlenDynamicPersistentTileSchedulerILi64ELi64ELi256ELi32ELb0ELb0ELb1ELb1ELb1ELb1EEEEEEEEEvNT_6ParamsE,(.L_x_73 - _ZN7cutlass13device_kernelIN5flash11enable_sm90INS1_16FlashAttnFwdSm90INS1_25CollectiveMainloopFwdSm90ILi2EN4cute5tupleIJNS5_1CILi1EEES8_S8_EEENS6_IJNS7_ILi64EEESA_SA_EEELi512ENS_10bfloat16_tEfNS_4arch4Sm90ELb1ELb0ELb0ELb1ELb0ELb1ELb1ELb0ELb0ELb0ELb0ELb0EEENS1_21CollectiveEpilogueFwdINS6_IJSA_NS7_ILi512EEESA_EEES9_SC_SE_Li256ELb1ELb0ELb0ELb0EEENS1_36VarlenDynamicPersistentTileSchedulerILi64ELi64ELi256ELi32ELb0ELb0ELb1ELb1ELb1ELb1EEEEEEEEEvNT_6ParamsE)
        .other          _ZN7cutlass13device_kernelIN5flash11enable_sm90INS1_16FlashAttnFwdSm90INS1_25CollectiveMainloopFwdSm90ILi2EN4cute5tupleIJNS5_1CILi1EEES8_S8_EEENS6_IJNS7_ILi64EEESA_SA_EEELi512ENS_10bfloat16_tEfNS_4arch4Sm90ELb1ELb0ELb0ELb1ELb0ELb1ELb1ELb0ELb0ELb0ELb0ELb0EEENS1_21CollectiveEpilogueFwdINS6_IJSA_NS7_ILi512EEESA_EEES9_SC_SE_Li256ELb1ELb0ELb0ELb0EEENS1_36VarlenDynamicPersistentTileSchedulerILi64ELi64ELi256ELi32ELb0ELb0ELb1ELb1ELb1ELb1EEEEEEEEEvNT_6ParamsE,@"STO_CUDA_ENTRY STV_DEFAULT"
_ZN7cutlass13device_kernelIN5flash11enable_sm90INS1_16FlashAttnFwdSm90INS1_25CollectiveMainloopFwdSm90ILi2EN4cute5tupleIJNS5_1CILi1EEES8_S8_EEENS6_IJNS7_ILi64EEESA_SA_EEELi512ENS_10bfloat16_tEfNS_4arch4Sm90ELb1ELb0ELb0ELb1ELb0ELb1ELb1ELb0ELb0ELb0ELb0ELb0EEENS1_21CollectiveEpilogueFwdINS6_IJSA_NS7_ILi512EEESA_EEES9_SC_SE_Li256ELb1ELb0ELb0ELb0EEENS1_36VarlenDynamicPersistentTileSchedulerILi64ELi64ELi256ELi32ELb0ELb0ELb1ELb1ELb1ELb1EEEEEEEEEvNT_6ParamsE:
[----:B------:R-:W-:Y:S01]  /*0000*/  LDC R1, c[0x0][0x37c] ;  /* 0x0000df00ff017b82 */ /* 0x000fe20000000800 */
[----:B------:R-:W-:Y:S05]  /*0010*/  EXIT ;  /* 0x000000000000794d */ /* 0x000fea0003800000 */
.L_x_27:
        /* <DEDUP_REMOVED lines=14> */
.L_x_73:


//--------------------- .text._ZN7cutlass13device_kernelIN5flash11enable_sm90INS1_16FlashAttnFwdSm90INS1_25CollectiveMainloopFwdSm90ILi2EN4cute5tupleIJNS5_1CILi1EEES8_S8_EEENS6_IJNS7_ILi128EEENS7_ILi96EEENS7_ILi64EEEEEELi256ENS_10bfloat16_tEfNS_4arch4Sm90ELb0ELb0ELb0ELb0ELb0ELb0ELb0ELb1ELb0ELb0ELb0ELb0EEENS1_21CollectiveEpilogueFwdINS6_IJSA_NS7_ILi256EEESB_EEES9_SE_SG_Li256ELb0ELb0ELb0ELb0EEENS1_29StaticPersistentTileSchedulerILb0EEEEEEEEEvNT_6ParamsE --------------------------
	.section	.text._ZN7cutlass13device_kernelIN5flash11enable_sm90INS1_16FlashAttnFwdSm90INS1_25CollectiveMainloopFwdSm90ILi2EN4cute5tupleIJNS5_1CILi1EEES8_S8_EEENS6_IJNS7_ILi128EEENS7_ILi96EEENS7_ILi64EEEEEELi256ENS_10bfloat16_tEfNS_4arch4Sm90ELb0ELb0ELb0ELb0ELb0ELb0ELb0ELb1ELb0ELb0ELb0ELb0EEENS1_21CollectiveEpilogueFwdINS6_IJSA_NS7_ILi256EEESB_EEES9_SE_SG_Li256ELb0ELb0ELb0ELb0EEENS1_29StaticPersistentTileSchedulerILb0EEEEEEEEEvNT_6ParamsE,"ax",@progbits
	.align	128
.text._ZN7cutlass13device_kernelIN5flash11enable_sm90INS1_16FlashAttnFwdSm90INS1_25CollectiveMainloopFwdSm90ILi2EN4cute5tupleIJNS5_1CILi1EEES8_S8_EEENS6_IJNS7_ILi128EEENS7_ILi96EEENS7_ILi64EEEEEELi256ENS_10bfloat16_tEfNS_4arch4Sm90ELb0ELb0ELb0ELb0ELb0ELb0ELb0ELb1ELb0ELb0ELb0ELb0EEENS1_21CollectiveEpilogueFwdINS6_IJSA_NS7_ILi256EEESB_EEES9_SE_SG_Li256ELb0ELb0ELb0ELb0EEENS1_29StaticPersistentTileSchedulerILb0EEEEEEEEEvNT_6ParamsE:
        .type           _ZN7cutlass13device_kernelIN5flash11enable_sm90INS1_16FlashAttnFwdSm90INS1_25CollectiveMainloopFwdSm90ILi2EN4cute5tupleIJNS5_1CILi1EEES8_S8_EEENS6_IJNS7_ILi128EEENS7_ILi96EEENS7_ILi64EEEEEELi256ENS_10bfloat16_tEfNS_4arch4Sm90ELb0ELb0ELb0ELb0ELb0ELb0ELb0ELb1ELb0ELb0ELb0ELb0EEENS1_21CollectiveEpilogueFwdINS6_IJSA_NS7_ILi256EEESB_EEES9_SE_SG_Li256ELb0ELb0ELb0ELb0EEENS1_29StaticPersistentTileSchedulerILb0EEEEEEEEEvNT_6ParamsE,@function
        .size           _ZN7cutlass13device_kernelIN5flash11enable_sm90INS1_16FlashAttnFwdSm90INS1_25CollectiveMainloopFwdSm90ILi2EN4cute5tupleIJNS5_1CILi1EEES8_S8_EEENS6_IJNS7_ILi128EEENS7_ILi96EEENS7_ILi64EEEEEELi256ENS_10bfloat16_tEfNS_4arch4Sm90ELb0ELb0ELb0ELb0ELb0ELb0ELb0ELb1ELb0ELb0ELb0ELb0EEENS1_21CollectiveEpilogueFwdINS6_IJSA_NS7_ILi256EEESB_EEES9_SE_SG_Li256ELb0ELb0ELb0ELb0EEENS1_29StaticPersistentTileSchedulerILb0EEEEEEEEEvNT_6ParamsE,(.L_x_74 - _ZN7cutlass13device_kernelIN5flash11enable_sm90INS1_16FlashAttnFwdSm90INS1_25CollectiveMainloopFwdSm90ILi2EN4cute5tupleIJNS5_1CILi1EEES8_S8_EEENS6_IJNS7_ILi128EEENS7_ILi96EEENS7_ILi64EEEEEELi256ENS_10bfloat16_tEfNS_4arch4Sm90ELb0ELb0ELb0ELb0ELb0ELb0ELb0ELb1ELb0ELb0ELb0ELb0EEENS1_21CollectiveEpilogueFwdINS6_IJSA_NS7_ILi256EEESB_EEES9_SE_SG_Li256ELb0ELb0ELb0ELb0EEENS1_29StaticPersistentTileSchedulerILb0EEEEEEEEEvNT_6ParamsE)
        .other          _ZN7cutlass13device_kernelIN5flash11enable_sm90INS1_16FlashAttnFwdSm90INS1_25CollectiveMainloopFwdSm90ILi2EN4cute5tupleIJNS5_1CILi1EEES8_S8_EEENS6_IJNS7_ILi128EEENS7_ILi96EEENS7_ILi64EEEEEELi256ENS_10bfloat16_tEfNS_4arch4Sm90ELb0ELb0ELb0ELb0ELb0ELb0ELb0ELb1ELb0ELb0ELb0ELb0EEENS1_21CollectiveEpilogueFwdINS6_IJSA_NS7_ILi256EEESB_EEES9_SE_SG_Li256ELb0ELb0ELb0ELb0EEENS1_29StaticPersistentTileSchedulerILb0EEEEEEEEEvNT_6ParamsE,@"STO_CUDA_ENTRY STV_DEFAULT"
_ZN7cutlass13device_kernelIN5flash11enable_sm90INS1_16FlashAttnFwdSm90INS1_25CollectiveMainloopFwdSm90ILi2EN4cute5tupleIJNS5_1CILi1EEES8_S8_EEENS6_IJNS7_ILi128EEENS7_ILi96EEENS7_ILi64EEEEEELi256ENS_10bfloat16_tEfNS_4arch4Sm90ELb0ELb0ELb0ELb0ELb0ELb0ELb0ELb1ELb0ELb0ELb0ELb0EEENS1_21CollectiveEpilogueFwdINS6_IJSA_NS7_ILi256EEESB_EEES9_SE_SG_Li256ELb0ELb0ELb0ELb0EEENS1_29StaticPersistentTileSchedulerILb0EEEEEEEEEvNT_6ParamsE:
[----:B------:R-:W-:Y:S01]  /*0000*/  LDC R1, c[0x0][0x37c] ;  /* 0x0000df00ff017b82 */ /* 0x000fe20000000800 */
[----:B------:R-:W-:Y:S05]  /*0010*/  EXIT ;  /* 0x000000000000794d */ /* 0x000fea0003800000 */
.L_x_28:
        /* <DEDUP_REMOVED lines=14> */
.L_x_74:


//--------------------- .text._ZN7cutlass13device_kernelIN5flash11enable_sm90INS1_16FlashAttnFwdSm90INS1_25CollectiveMainloopFwdSm90ILi2EN4cute5tupleIJNS5_1CILi1EEES8_S8_EEENS6_IJNS7_ILi128EEENS7_ILi96EEENS7_ILi64EEEEEELi256ENS_10bfloat16_tEfNS_4arch4Sm90ELb0ELb0ELb0ELb0ELb0ELb0ELb1ELb1ELb0ELb0ELb0ELb0EEENS1_21CollectiveEpilogueFwdINS6_IJSA_NS7_ILi256EEESB_EEES9_SE_SG_Li256ELb0ELb0ELb0ELb0EEENS1_29StaticPersistentTileSchedulerILb0EEEEEEEEEvNT_6ParamsE --------------------------
	.section	.text._ZN7cutlass13device_kernelIN5flash11enable_sm90INS1_16FlashAttnFwdSm90INS1_25CollectiveMainloopFwdSm90ILi2EN4cute5tupleIJNS5_1CILi1EEES8_S8_EEENS6_IJNS7_ILi128EEENS7_ILi96EEENS7_ILi64EEEEEELi256ENS_10bfloat16_tEfNS_4arch4Sm90ELb0ELb0ELb0ELb0ELb0ELb0ELb1ELb1ELb0ELb0ELb0ELb0EEENS1_21CollectiveEpilogueFwdINS6_IJSA_NS7_ILi256EEESB_EEES9_SE_SG_Li256ELb0ELb0ELb0ELb0EEENS1_29StaticPersistentTileSchedulerILb0EEEEEEEEEvNT_6ParamsE,"ax",@progbits
	.align	128
.text._ZN7cutlass13device_kernelIN5flash11enable_sm90INS1_16FlashAttnFwdSm90INS1_25CollectiveMainloopFwdSm90ILi2EN4cute5tupleIJNS5_1CILi1EEES8_S8_EEENS6_IJNS7_ILi128EEENS7_ILi96EEENS7_ILi64EEEEEELi256ENS_10bfloat16_tEfNS_4arch4Sm90ELb0ELb0ELb0ELb0ELb0ELb0ELb1ELb1ELb0ELb0ELb0ELb0EEENS1_21CollectiveEpilogueFwdINS6_IJSA_NS7_ILi256EEESB_EEES9_SE_SG_Li256ELb0ELb0ELb0ELb0EEENS1_29StaticPersistentTileSchedulerILb0EEEEEEEEEvNT_6ParamsE:
        .type           _ZN7cutlass13device_kernelIN5flash11enable_sm90INS1_16FlashAttnFwdSm90INS1_25CollectiveMainloopFwdSm90ILi2EN4cute5tupleIJNS5_1CILi1EEES8_S8_EEENS6_IJNS7_ILi128EEENS7_ILi96EEENS7_ILi64EEEEEELi256ENS_10bfloat16_tEfNS_4arch4Sm90ELb0ELb0ELb0ELb0ELb0ELb0ELb1ELb1ELb0ELb0ELb0ELb0EEENS1_21CollectiveEpilogueFwdINS6_IJSA_NS7_ILi256EEESB_EEES9_SE_SG_Li256ELb0ELb0ELb0ELb0EEENS1_29StaticPersistentTileSchedulerILb0EEEEEEEEEvNT_6ParamsE,@function
        .size           _ZN7cutlass13device_kernelIN5flash11enable_sm90INS1_16FlashAttnFwdSm90INS1_25CollectiveMainloopFwdSm90ILi2EN4cute5tupleIJNS5_1CILi1EEES8_S8_EEENS6_IJNS7_ILi128EEENS7_ILi96EEENS7_ILi64EEEEEELi256ENS_10bfloat16_tEfNS_4arch4Sm90ELb0ELb0ELb0ELb0ELb0ELb0ELb1ELb1ELb0ELb0ELb0ELb0EEENS1_21CollectiveEpilogueFwdINS6_IJSA_NS7_ILi256EEESB_EEES9_SE_SG_Li256ELb0ELb0ELb0ELb0EEENS1_29StaticPersistentTileSchedulerILb0EEEEEEEEEvNT_6ParamsE,(.L_x_75 - _ZN7cutlass13device_kernelIN5flash11enable_sm90INS1_16FlashAttnFwdSm90INS1_25CollectiveMainloopFwdSm90ILi2EN4cute5tupleIJNS5_1CILi1EEES8_S8_EEENS6_IJNS7_ILi128EEENS7_ILi96EEENS7_ILi64EEEEEELi256ENS_10bfloat16_tEfNS_4arch4Sm90ELb0ELb0ELb0ELb0ELb0ELb0ELb1ELb1ELb0ELb0ELb0ELb0EEENS1_21CollectiveEpilogueFwdINS6_IJSA_NS7_ILi256EEESB_EEES9_SE_SG_Li256ELb0ELb0ELb0ELb0EEENS1_29StaticPersistentTileSchedulerILb0EEEEEEEEEvNT_6ParamsE)
        .other          _ZN7cutlass13device_kernelIN5flash11enable_sm90INS1_16FlashAttnFwdSm90INS1_25CollectiveMainloopFwdSm90ILi2EN4cute5tupleIJNS5_1CILi1EEES8_S8_EEENS6_IJNS7_ILi128EEENS7_ILi96EEENS7_ILi64EEEEEELi256ENS_10bfloat16_tEfNS_4arch4Sm90ELb0ELb0ELb0ELb0ELb0ELb0ELb1ELb1ELb0ELb0ELb0ELb0EEENS1_21CollectiveEpilogueFwdINS6_IJSA_NS7_ILi256EEESB_EEES9_SE_SG_Li256ELb0ELb0ELb0ELb0EEENS1_29StaticPersistentTileSchedulerILb0EEEEEEEEEvNT_6ParamsE,@"STO_CUDA_ENTRY STV_DEFAULT"
_ZN7cutlass13device_kernelIN5flash11enable_sm90INS1_16FlashAttnFwdSm90INS1_25CollectiveMainloopFwdSm90ILi2EN4cute5tupleIJNS5_1CILi1EEES8_S8_EEENS6_IJNS7_ILi128EEENS7_ILi96EEENS7_ILi64EEEEEELi256ENS_10bfloat16_tEfNS_4arch4Sm90ELb0ELb0ELb0ELb0ELb0ELb0ELb1ELb1ELb0ELb0ELb0ELb0EEENS1_21CollectiveEpilogueFwdINS6_IJSA_NS7_ILi256EEESB_EEES9_SE_SG_Li256ELb0ELb0ELb0ELb0EEENS1_29StaticPersistentTileSchedulerILb0EEEEEEEEEvNT_6ParamsE:
[----:B------:R-:W-:Y:S01]  /*0000*/  LDC R1, c[0x0][0x37c] ;  /* 0x0000df00ff017b82 */ /* 0x000fe20000000800 */
[----:B------:R-:W-:Y:S05]  /*0010*/  EXIT ;  /* 0x000000000000794d */ /* 0x000fea0003800000 */
.L_x_29:
        /* <DEDUP_REMOVED lines=14> */
.L_x_75:


//--------------------- .text._ZN7cutlass13device_kernelIN5flash11enable_sm90INS1_16FlashAttnFwdSm90INS1_25CollectiveMainloopFwdSm90ILi2EN4cute5tupleIJNS5_1CILi1EEES8_S8_EEENS6_IJNS7_ILi128EEENS7_ILi96EEENS7_ILi64EEEEEELi256ENS_10bfloat16_tEfNS_4arch4Sm90ELb0ELb0ELb0ELb1ELb0ELb0ELb0ELb1ELb0ELb0ELb0ELb0EEENS1_21CollectiveEpilogueFwdINS6_IJSA_NS7_ILi256EEESB_EEES9_SE_SG_Li256ELb1ELb0ELb0ELb0EEENS1_36VarlenDynamicPersistentTileSchedulerILi128ELi96ELi256ELi32ELb0ELb0ELb1ELb0ELb1ELb1EEEEEEEEEvNT_6ParamsE --------------------------
	.section	.text._ZN7cutlass13device_kernelIN5flash11enable_sm90INS1_16FlashAttnFwdSm90INS1_25CollectiveMainloopFwdSm90ILi2EN4cute5tupleIJNS5_1CILi1EEES8_S8_EEENS6_IJNS7_ILi128EEENS7_ILi96EEENS7_ILi64EEEEEELi256ENS_10bfloat16_tEfNS_4arch4Sm90ELb0ELb0ELb0ELb1ELb0ELb0ELb0ELb1ELb0ELb0ELb0ELb0EEENS1_21CollectiveEpilogueFwdINS6_IJSA_NS7_ILi256EEESB_EEES9_SE_SG_Li256ELb1ELb0ELb0ELb0EEENS1_36VarlenDynamicPersistentTileSchedulerILi128ELi96ELi256ELi32ELb0ELb0ELb1ELb0ELb1ELb1EEEEEEEEEvNT_6ParamsE,"ax",@progbits
	.align	128
.text._ZN7cutlass13device_kernelIN5flash11enable_sm90INS1_16FlashAttnFwdSm90INS1_25CollectiveMainloopFwdSm90ILi2EN4cute5tupleIJNS5_1CILi1EEES8_S8_EEENS6_IJNS7_ILi128EEENS7_ILi96EEENS7_ILi64EEEEEELi256ENS_10bfloat16_tEfNS_4arch4Sm90ELb0ELb0ELb0ELb1ELb0ELb0ELb0ELb1ELb0ELb0ELb0ELb0EEENS1_21CollectiveEpilogueFwdINS6_IJSA_NS7_ILi256EEESB_EEES9_SE_SG_Li256ELb1ELb0ELb0ELb0EEENS1_36VarlenDynamicPersistentTileSchedulerILi128ELi96ELi256ELi32ELb0ELb0ELb1ELb0ELb1ELb1EEEEEEEEEvNT_6ParamsE:
        .type           _ZN7cutlass13device_kernelIN5flash11enable_sm90INS1_16FlashAttnFwdSm90INS1_25CollectiveMainloopFwdSm90ILi2EN4cute5tupleIJNS5_1CILi1EEES8_S8_EEENS6_IJNS7_ILi128EEENS7_ILi96EEENS7_ILi64EEEEEELi256ENS_10bfloat16_tEfNS_4arch4Sm90ELb0ELb0ELb0ELb1ELb0ELb0ELb0ELb1ELb0ELb0ELb0ELb0EEENS1_21CollectiveEpilogueFwdINS6_IJSA_NS7_ILi256EEESB_EEES9_SE_SG_Li256ELb1ELb0ELb0ELb0EEENS1_36VarlenDynamicPersistentTileSchedulerILi128ELi96ELi256ELi32ELb0ELb0ELb1ELb0ELb1ELb1EEEEEEEEEvNT_6ParamsE,@function
        .size           _ZN7cutlass13device_kernelIN5flash11enable_sm90INS1_16FlashAttnFwdSm90INS1_25CollectiveMainloopFwdSm90ILi2EN4cute5tupleIJNS5_1CILi1EEES8_S8_EEENS6_IJNS7_ILi128EEENS7_ILi96EEENS7_ILi64EEEEEELi256ENS_10bfloat16_tEfNS_4arch4Sm90ELb0ELb0ELb0ELb1ELb0ELb0ELb0ELb1ELb0ELb0ELb0ELb0EEENS1_21CollectiveEpilogueFwdINS6_IJSA_NS7_ILi256EEESB_EEES9_SE_SG_Li256ELb1ELb0ELb0ELb0EEENS1_36VarlenDynamicPersistentTileSchedulerILi128ELi96ELi256ELi32ELb0ELb0ELb1ELb0ELb1ELb1EEEEEEEEEvNT_6ParamsE,(.L_x_76 - _ZN7cutlass13device_kernelIN5flash11enable_sm90INS1_16FlashAttnFwdSm90INS1_25CollectiveMainloopFwdSm90ILi2EN4cute5tupleIJNS5_1CILi1EEES8_S8_EEENS6_IJNS7_ILi128EEENS7_ILi96EEENS7_ILi64EEEEEELi256ENS_10bfloat16_tEfNS_4arch4Sm90ELb0ELb0ELb0ELb1ELb0ELb0ELb0ELb1ELb0ELb0ELb0ELb0EEENS1_21CollectiveEpilogueFwdINS6_IJSA_NS7_ILi256EEESB_EEES9_SE_SG_Li256ELb1ELb0ELb0ELb0EEENS1_36VarlenDynamicPersistentTileSchedulerILi128ELi96ELi256ELi32ELb0ELb0ELb1ELb0ELb1ELb1EEEEEEEEEvNT_6ParamsE)
        .other          _ZN7cutlass13device_kernelIN5flash11enable_sm90INS1_16FlashAttnFwdSm90INS1_25CollectiveMainloopFwdSm90ILi2EN4cute5tupleIJNS5_1CILi1EEES8_S8_EEENS6_IJNS7_ILi128EEENS7_ILi96EEENS7_ILi64EEEEEELi256ENS_10bfloat16_tEfNS_4arch4Sm90ELb0ELb0ELb0ELb1ELb0ELb0ELb0ELb1ELb0ELb0ELb0ELb0EEENS1_21CollectiveEpilogueFwdINS6_IJSA_NS7_ILi256EEESB_EEES9_SE_SG_Li256ELb1ELb0ELb0ELb0EEENS1_36VarlenDynamicPersistentTileSchedulerILi128ELi96ELi256ELi32ELb0ELb0ELb1ELb0ELb1ELb1EEEEEEEEEvNT_6ParamsE,@"STO_CUDA_ENTRY STV_DEFAULT"
_ZN7cutlass13device_kernelIN5flash11enable_sm90INS1_16FlashAttnFwdSm90INS1_25CollectiveMainloopFwdSm90ILi2EN4cute5tupleIJNS5_1CILi1EEES8_S8_EEENS6_IJNS7_ILi128EEENS7_ILi96EEENS7_ILi64EEEEEELi256ENS_10bfloat16_tEfNS_4arch4Sm90ELb0ELb0ELb0ELb1ELb0ELb0ELb0ELb1ELb0ELb0ELb0ELb0EEENS1_21CollectiveEpilogueFwdINS6_IJSA_NS7_ILi256EEESB_EEES9_SE_SG_Li256ELb1ELb0ELb0ELb0EEENS1_36VarlenDynamicPersistentTileSchedulerILi128ELi96ELi256ELi32ELb0ELb0ELb1ELb0ELb1ELb1EEEEEEEEEvNT_6ParamsE:
[----:B------:R-:W-:Y:S01]  /*0000*/  LDC R1, c[0x0][0x37c] ;  /* 0x0000df00ff017b82 */ /* 0x000fe20000000800 */
[----:B------:R-:W-:Y:S05]  /*0010*/  EXIT ;  /* 0x000000000000794d */ /* 0x000fea0003800000 */
.L_x_30:
        /* <DEDUP_REMOVED lines=14> */
.L_x_76:


//--------------------- .text._ZN7cutlass13device_kernelIN5flash11enable_sm90INS1_16FlashAttnFwdSm90INS1_25CollectiveMainloopFwdSm90ILi2EN4cute5tupleIJNS5_1CILi1EEES8_S8_EEENS6_IJNS7_ILi128EEENS7_ILi96EEENS7_ILi64EEEEEELi256ENS_10bfloat16_tEfNS_4arch4Sm90ELb0ELb0ELb0ELb1ELb0ELb1ELb0ELb1ELb0ELb0ELb0ELb0EEENS1_21CollectiveEpilogueFwdINS6_IJSA_NS7_ILi256EEESB_EEES9_SE_SG_Li256ELb1ELb0ELb0ELb0EEENS1_36VarlenDynamicPersistentTileSchedulerILi128ELi96ELi256ELi32ELb0ELb0ELb1ELb0ELb1ELb1EEEEEEEEEvNT_6ParamsE --------------------------
	.section	.text._ZN7cutlass13device_kernelIN5flash11enable_sm90INS1_16FlashAttnFwdSm90INS1_25CollectiveMainloopFwdSm90ILi2EN4cute5tupleIJNS5_1CILi1EEES8_S8_EEENS6_IJNS7_ILi128EEENS7_ILi96EEENS7_ILi64EEEEEELi256ENS_10bfloat16_tEfNS_4arch4Sm90ELb0ELb0ELb0ELb1ELb0ELb1ELb0ELb1ELb0ELb0ELb0ELb0EEENS1_21CollectiveEpilogueFwdINS6_IJSA_NS7_ILi256EEESB_EEES9_SE_SG_Li256ELb1ELb0ELb0ELb0EEENS1_36VarlenDynamicPersistentTileSchedulerILi128ELi96ELi256ELi32ELb0ELb0ELb1ELb0ELb1ELb1EEEEEEEEEvNT_6ParamsE,"ax",@progbits
	.align	128
.text._ZN7cutlass13device_kernelIN5flash11enable_sm90INS1_16FlashAttnFwdSm90INS1_25CollectiveMainloopFwdSm90ILi2EN4cute5tupleIJNS5_1CILi1EEES8_S8_EEENS6_IJNS7_ILi128EEENS7_ILi96EEENS7_ILi64EEEEEELi256ENS_10bfloat16_tEfNS_4arch4Sm90ELb0ELb0ELb0ELb1ELb0ELb1ELb0ELb1ELb0ELb0ELb0ELb0EEENS1_21CollectiveEpilogueFwdINS6_IJSA_NS7_ILi256EEESB_EEES9_SE_SG_Li256ELb1ELb0ELb0ELb0EEENS1_36VarlenDynamicPersistentTileSchedulerILi128ELi96ELi256ELi32ELb0ELb0ELb1ELb0ELb1ELb1EEEEEEEEEvNT_6ParamsE:
        .type           _ZN7cutlass13device_kernelIN5flash11enable_sm90INS1_16FlashAttnFwdSm90INS1_25CollectiveMainloopFwdSm90ILi2EN4cute5tupleIJNS5_1CILi1EEES8_S8_EEENS6_IJNS7_ILi128EEENS7_ILi96EEENS7_ILi64EEEEEELi256ENS_10bfloat16_tEfNS_4arch4Sm90ELb0ELb0ELb0ELb1ELb0ELb1ELb0ELb1ELb0ELb0ELb0ELb0EEENS1_21CollectiveEpilogueFwdINS6_IJSA_NS7_ILi256EEESB_EEES9_SE_SG_Li256ELb1ELb0ELb0ELb0EEENS1_36VarlenDynamicPersistentTileSchedulerILi128ELi96ELi256ELi32ELb0ELb0ELb1ELb0ELb1ELb1EEEEEEEEEvNT_6ParamsE,@function
        .size           _ZN7cutlass13device_kernelIN5flash11enable_sm90INS1_16FlashAttnFwdSm90INS1_25CollectiveMainloopFwdSm90ILi2EN4cute5tupleIJNS5_1CILi1EEES8_S8_EEENS6_IJNS7_ILi128EEENS7_ILi96EEENS7_ILi64EEEEEELi256ENS_10bfloat16_tEfNS_4arch4Sm90ELb0ELb0ELb0ELb1ELb0ELb1ELb0ELb1ELb0ELb0ELb0ELb0EEENS1_21CollectiveEpilogueFwdINS6_IJSA_NS7_ILi256EEESB_EEES9_SE_SG_Li256ELb1ELb0ELb0ELb0EEENS1_36VarlenDynamicPersistentTileSchedulerILi128ELi96ELi256ELi32ELb0ELb0ELb1ELb0ELb1ELb1EEEEEEEEEvNT_6ParamsE,(.L_x_77 - _ZN7cutlass13device_kernelIN5flash11enable_sm90INS1_16FlashAttnFwdSm90INS1_25CollectiveMainloopFwdSm90ILi2EN4cute5tupleIJNS5_1CILi1EEES8_S8_EEENS6_IJNS7_ILi128EEENS7_ILi96EEENS7_ILi64EEEEEELi256ENS_10bfloat16_tEfNS_4arch4Sm90ELb0ELb0ELb0ELb1ELb0ELb1ELb0ELb1ELb0ELb0ELb0ELb0EEENS1_21CollectiveEpilogueFwdINS6_IJSA_NS7_ILi256EEESB_EEES9_SE_SG_Li256ELb1ELb0ELb0ELb0EEENS1_36VarlenDynamicPersistentTileSchedulerILi128ELi96ELi256ELi32ELb0ELb0ELb1ELb0ELb1ELb1EEEEEEEEEvNT_6ParamsE)
        .other          _ZN7cutlass13device_kernelIN5flash11enable_sm90INS1_16FlashAttnFwdSm90INS1_25CollectiveMainloopFwdSm90ILi2EN4cute5tupleIJNS5_1CILi1EEES8_S8_EEENS6_IJNS7_ILi128EEENS7_ILi96EEENS7_ILi64EEEEEELi256ENS_10bfloat16_tEfNS_4arch4Sm90ELb0ELb0ELb0ELb1ELb0ELb1ELb0ELb1ELb0ELb0ELb0ELb0EEENS1_21CollectiveEpilogueFwdINS6_IJSA_NS7_ILi256EEESB_EEES9_SE_SG_Li256ELb1ELb0ELb0ELb0EEENS1_36VarlenDynamicPersistentTileSchedulerILi128ELi96ELi256ELi32ELb0ELb0ELb1ELb0ELb1ELb1EEEEEEEEEvNT_6ParamsE,@"STO_CUDA_ENTRY STV_DEFAULT"
_ZN7cutlass13device_kernelIN5flash11enable_sm90INS1_16FlashAttnFwdSm90INS1_25CollectiveMainloopFwdSm90ILi2EN4cute5tupleIJNS5_1CILi1EEES8_S8_EEENS6_IJNS7_ILi128EEENS7_ILi96EEENS7_ILi64EEEEEELi256ENS_10bfloat16_tEfNS_4arch4Sm90ELb0ELb0ELb0ELb1ELb0ELb1ELb0ELb1ELb0ELb0ELb0ELb0EEENS1_21CollectiveEpilogueFwdINS6_IJSA_NS7_ILi256EEESB_EEES9_SE_SG_Li256ELb1ELb0ELb0ELb0EEENS1_36VarlenDynamicPersistentTileSchedulerILi128ELi96ELi256ELi32ELb0ELb0ELb1ELb0ELb1ELb1EEEEEEEEEvNT_6ParamsE:
[----:B------:R-:W-:Y:S01]  /*0000*/  LDC R1, c[0x0][0x37c] ;  /* 0x0000df00ff017b82 */ /* 0x000fe20000000800 */
[----:B------:R-:W-:Y:S05]  /*0010*/  EXIT ;  /* 0x000000000000794d */ /* 0x000fea0003800000 */
.L_x_31:
        /* <DEDUP_REMOVED lines=14> */
.L_x_77:


//--------------------- .text._ZN7cutlass13device_kernelIN5flash11enable_sm90INS1_16FlashAttnFwdSm90INS1_25CollectiveMainloopFwdSm90ILi2EN4cute5tupleIJNS5_1CILi1EEES8_S8_EEENS6_IJNS7_ILi128EEENS7_ILi96EEENS7_ILi64EEEEEELi256ENS_10bfloat16_tEfNS_4arch4Sm90ELb0ELb0ELb0ELb1ELb0ELb0ELb1ELb1ELb0ELb0ELb0ELb0EEENS1_21CollectiveEpilogueFwdINS6_IJSA_NS7_ILi256EEESB_EEES9_SE_SG_Li256ELb1ELb0ELb0ELb0EEENS1_36VarlenDynamicPersistentTileSchedulerILi128ELi96ELi256ELi32ELb0ELb0ELb1ELb0ELb1ELb1EEEEEEEEEvNT_6ParamsE --------------------------
	.section	.text._ZN7cutlass13device_kernelIN5flash11enable_sm90INS1_16FlashAttnFwdSm90INS1_25CollectiveMainloopFwdSm90ILi2EN4cute5tupleIJNS5_1CILi1EEES8_S8_EEENS6_IJNS7_ILi128EEENS7_ILi96EEENS7_ILi64EEEEEELi256ENS_10bfloat16_tEfNS_4arch4Sm90ELb0ELb0ELb0ELb1ELb0ELb0ELb1ELb1ELb0ELb0ELb0ELb0EEENS1_21CollectiveEpilogueFwdINS6_IJSA_NS7_ILi256EEESB_EEES9_SE_SG_Li256ELb1ELb0ELb0ELb0EEENS1_36VarlenDynamicPersistentTileSchedulerILi128ELi96ELi256ELi32ELb0ELb0ELb1ELb0ELb1ELb1EEEEEEEEEvNT_6ParamsE,"ax",@progbits
	.align	128
.text._ZN7cutlass13device_kernelIN5flash11enable_sm90INS1_16FlashAttnFwdSm90INS1_25CollectiveMainloopFwdSm90ILi2EN4cute5tupleIJNS5_1CILi1EEES8_S8_EEENS6_IJNS7_ILi128EEENS7_ILi96EEENS7_ILi64EEEEEELi256ENS_10bfloat16_tEfNS_4arch4Sm90ELb0ELb0ELb0ELb1ELb0ELb0ELb1ELb1ELb0ELb0ELb0ELb0EEENS1_21CollectiveEpilogueFwdINS6_IJSA_NS7_ILi256EEESB_EEES9_SE_SG_Li256ELb1ELb0ELb0ELb0EEENS1_36VarlenDynamicPersistentTileSchedulerILi128ELi96ELi256ELi32ELb0ELb0ELb1ELb0ELb1ELb1EEEEEEEEEvNT_6ParamsE:
        .type           _ZN7cutlass13device_kernelIN5flash11enable_sm90INS1_16FlashAttnFwdSm90INS1_25CollectiveMainloopFwdSm90ILi2EN4cute5tupleIJNS5_1CILi1EEES8_S8_EEENS6_IJNS7_ILi128EEENS7_ILi96EEENS7_ILi64EEEEEELi256ENS_10bfloat16_tEfNS_4arch4Sm90ELb0ELb0ELb0ELb1ELb0ELb0ELb1ELb1ELb0ELb0ELb0ELb0EEENS1_21CollectiveEpilogueFwdINS6_IJSA_NS7_ILi256EEESB_EEES9_SE_SG_Li256ELb1ELb0ELb0ELb0EEENS1_36VarlenDynamicPersistentTileSchedulerILi128ELi96ELi256ELi32ELb0ELb0ELb1ELb0ELb1ELb1EEEEEEEEEvNT_6ParamsE,@function
        .size           _ZN7cutlass13device_kernelIN5flash11enable_sm90INS1_16FlashAttnFwdSm90INS1_25CollectiveMainloopFwdSm90ILi2EN4cute5tupleIJNS5_1CILi1EEES8_S8_EEENS6_IJNS7_ILi128EEENS7_ILi96EEENS7_ILi64EEEEEELi256ENS_10bfloat16_tEfNS_4arch4Sm90ELb0ELb0ELb0ELb1ELb0ELb0ELb1ELb1ELb0ELb0ELb0ELb0EEENS1_21CollectiveEpilogueFwdINS6_IJSA_NS7_ILi256EEESB_EEES9_SE_SG_Li256ELb1ELb0ELb0ELb0EEENS1_36VarlenDynamicPersistentTileSchedulerILi128ELi96ELi256ELi32ELb0ELb0ELb1ELb0ELb1ELb1EEEEEEEEEvNT_6ParamsE,(.L_x_78 - _ZN7cutlass13device_kernelIN5flash11enable_sm90INS1_16FlashAttnFwdSm90INS1_25CollectiveMainloopFwdSm90ILi2EN4cute5tupleIJNS5_1CILi1EEES8_S8_EEENS6_IJNS7_ILi128EEENS7_ILi96EEENS7_ILi64EEEEEELi256ENS_10bfloat16_tEfNS_4arch4Sm90ELb0ELb0ELb0ELb1ELb0ELb0ELb1ELb1ELb0ELb0ELb0ELb0EEENS1_21CollectiveEpilogueFwdINS6_IJSA_NS7_ILi256EEESB_EEES9_SE_SG_Li256ELb1ELb0ELb0ELb0EEENS1_36VarlenDynamicPersistentTileSchedulerILi128ELi96ELi256ELi32ELb0ELb0ELb1ELb0ELb1ELb1EEEEEEEEEvNT_6ParamsE)
        .other          _ZN7cutlass13device_kernelIN5flash11enable_sm90INS1_16FlashAttnFwdSm90INS1_25CollectiveMainloopFwdSm90ILi2EN4cute5tupleIJNS5_1CILi1EEES8_S8_EEENS6_IJNS7_ILi128EEENS7_ILi96EEENS7_ILi64EEEEEELi256ENS_10bfloat16_tEfNS_4arch4Sm90ELb0ELb0ELb0ELb1ELb0ELb0ELb1ELb1ELb0ELb0ELb0ELb0EEENS1_21CollectiveEpilogueFwdINS6_IJSA_NS7_ILi256EEESB_EEES9_SE_SG_Li256ELb1ELb0ELb0ELb0EEENS1_36VarlenDynamicPersistentTileSchedulerILi128ELi96ELi256ELi32ELb0ELb0ELb1ELb0ELb1ELb1EEEEEEEEEvNT_6ParamsE,@"STO_CUDA_ENTRY STV_DEFAULT"
_ZN7cutlass13device_kernelIN5flash11enable_sm90INS1_16FlashAttnFwdSm90INS1_25CollectiveMainloopFwdSm90ILi2EN4cute5tupleIJNS5_1CILi1EEES8_S8_EEENS6_IJNS7_ILi128EEENS7_ILi96EEENS7_ILi64EEEEEELi256ENS_10bfloat16_tEfNS_4arch4Sm90ELb0ELb0ELb0ELb1ELb0ELb0ELb1ELb1ELb0ELb0ELb0ELb0EEENS1_21CollectiveEpilogueFwdINS6_IJSA_NS7_ILi256EEESB_EEES9_SE_SG_Li256ELb1ELb0ELb0ELb0EEENS1_36VarlenDynamicPersistentTileSchedulerILi128ELi96ELi256ELi32ELb0ELb0ELb1ELb0ELb1ELb1EEEEEEEEEvNT_6ParamsE:
[----:B------:R-:W-:Y:S01]  /*0000*/  LDC R1, c[0x0][0x37c] ;  /* 0x0000df00ff017b82 */ /* 0x000fe20000000800 */
[----:B------:R-:W-:Y:S05]  /*0010*/  EXIT ;  /* 0x000000000000794d */ /* 0x000fea0003800000 */
.L_x_32:
        /* <DEDUP_REMOVED lines=14> */
.L_x_78:


//--------------------- .text._ZN7cutlass13device_kernelIN5flash11enable_sm90INS1_16FlashAttnFwdSm90INS1_25CollectiveMainloopFwdSm90ILi2EN4cute5tupleIJNS5_1CILi1EEES8_S8_EEENS6_IJNS7_ILi128EEENS7_ILi96EEENS7_ILi64EEEEEELi256ENS_10bfloat16_tEfNS_4arch4Sm90ELb0ELb0ELb0ELb1ELb0ELb1ELb1ELb1ELb0ELb0ELb0ELb0EEENS1_21CollectiveEpilogueFwdINS6_IJSA_NS7_ILi256EEESB_EEES9_SE_SG_Li256ELb1ELb0ELb0ELb0EEENS1_36VarlenDynamicPersistentTileSchedulerILi128ELi96ELi256ELi32ELb0ELb0ELb1ELb0ELb1ELb1EEEEEEEEEvNT_6ParamsE --------------------------
	.section	.text._ZN7cutlass13device_kernelIN5flash11enable_sm90INS1_16FlashAttnFwdSm90INS1_25CollectiveMainloopFwdSm90ILi2EN4cute5tupleIJNS5_1CILi1EEES8_S8_EEENS6_IJNS7_ILi128EEENS7_ILi96EEENS7_ILi64EEEEEELi256ENS_10bfloat16_tEfNS_4arch4Sm90ELb0ELb0ELb0ELb1ELb0ELb1ELb1ELb1ELb0ELb0ELb0ELb0EEENS1_21CollectiveEpilogueFwdINS6_IJSA_NS7_ILi256EEESB_EEES9_SE_SG_Li256ELb1ELb0ELb0ELb0EEENS1_36VarlenDynamicPersistentTileSchedulerILi128ELi96ELi256ELi32ELb0ELb0ELb1ELb0ELb1ELb1EEEEEEEEEvNT_6ParamsE,"ax",@progbits
	.align	128
.text._ZN7cutlass13device_kernelIN5flash11enable_sm90INS1_16FlashAttnFwdSm90INS1_25CollectiveMainloopFwdSm90ILi2EN4cute5tupleIJNS5_1CILi1EEES8_S8_EEENS6_IJNS7_ILi128EEENS7_ILi96EEENS7_ILi64EEEEEELi256ENS_10bfloat16_tEfNS_4arch4Sm90ELb0ELb0ELb0ELb1ELb0ELb1ELb1ELb1ELb0ELb0ELb0ELb0EEENS1_21CollectiveEpilogueFwdINS6_IJSA_NS7_ILi256EEESB_EEES9_SE_SG_Li256ELb1ELb0ELb0ELb0EEENS1_36VarlenDynamicPersistentTileSchedulerILi128ELi96ELi256ELi32ELb0ELb0ELb1ELb0ELb1ELb1EEEEEEEEEvNT_6ParamsE:
        .type           _ZN7cutlass13device_kernelIN5flash11enable_sm90INS1_16FlashAttnFwdSm90INS1_25CollectiveMainloopFwdSm90ILi2EN4cute5tupleIJNS5_1CILi1EEES8_S8_EEENS6_IJNS7_ILi128EEENS7_ILi96EEENS7_ILi64EEEEEELi256ENS_10bfloat16_tEfNS_4arch4Sm90ELb0ELb0ELb0ELb1ELb0ELb1ELb1ELb1ELb0ELb0ELb0ELb0EEENS1_21CollectiveEpilogueFwdINS6_IJSA_NS7_ILi256EEESB_EEES9_SE_SG_Li256ELb1ELb0ELb0ELb0EEENS1_36VarlenDynamicPersistentTileSchedulerILi128ELi96ELi256ELi32ELb0ELb0ELb1ELb0ELb1ELb1EEEEEEEEEvNT_6ParamsE,@function
        .size           _ZN7cutlass13device_kernelIN5flash11enable_sm90INS1_16FlashAttnFwdSm90INS1_25CollectiveMainloopFwdSm90ILi2EN4cute5tupleIJNS5_1CILi1EEES8_S8_EEENS6_IJNS7_ILi128EEENS7_ILi96EEENS7_ILi64EEEEEELi256ENS_10bfloat16_tEfNS_4arch4Sm90ELb0ELb0ELb0ELb1ELb0ELb1ELb1ELb1ELb0ELb0ELb0ELb0EEENS1_21CollectiveEpilogueFwdINS6_IJSA_NS7_ILi256EEESB_EEES9_SE_SG_Li256ELb1ELb0ELb0ELb0EEENS1_36VarlenDynamicPersistentTileSchedulerILi128ELi96ELi256ELi32ELb0ELb0ELb1ELb0ELb1ELb1EEEEEEEEEvNT_6ParamsE,(.L_x_79 - _ZN7cutlass13device_kernelIN5flash11enable_sm90INS1_16FlashAttnFwdSm90INS1_25CollectiveMainloopFwdSm90ILi2EN4cute5tupleIJNS5_1CILi1EEES8_S8_EEENS6_IJNS7_ILi128EEENS7_ILi96EEENS7_ILi64EEEEEELi256ENS_10bfloat16_tEfNS_4arch4Sm90ELb0ELb0ELb0ELb1ELb0ELb1ELb1ELb1ELb0ELb0ELb0ELb0EEENS1_21CollectiveEpilogueFwdINS6_IJSA_NS7_ILi256EEESB_EEES9_SE_SG_Li256ELb1ELb0ELb0ELb0EEENS1_36VarlenDynamicPersistentTileSchedulerILi128ELi96ELi256ELi32ELb0ELb0ELb1ELb0ELb1ELb1EEEEEEEEEvNT_6ParamsE)
        .other          _ZN7cutlass13device_kernelIN5flash11enable_sm90INS1_16FlashAttnFwdSm90INS1_25CollectiveMainloopFwdSm90ILi2EN4cute5tupleIJNS5_1CILi1EEES8_S8_EEENS6_IJNS7_ILi128EEENS7_ILi96EEENS7_ILi64EEEEEELi256ENS_10bfloat16_tEfNS_4arch4Sm90ELb0ELb0ELb0ELb1ELb0ELb1ELb1ELb1ELb0ELb0ELb0ELb0EEENS1_21CollectiveEpilogueFwdINS6_IJSA_NS7_ILi256EEESB_EEES9_SE_SG_Li256ELb1ELb0ELb0ELb0EEENS1_36VarlenDynamicPersistentTileSchedulerILi128ELi96ELi256ELi32ELb0ELb0ELb1ELb0ELb1ELb1EEEEEEEEEvNT_6ParamsE,@"STO_CUDA_ENTRY STV_DEFAULT"
_ZN7cutlass13device_kernelIN5flash11enable_sm90INS1_16FlashAttnFwdSm90INS1_25CollectiveMainloopFwdSm90ILi2EN4cute5tupleIJNS5_1CILi1EEES8_S8_EEENS6_IJNS7_ILi128EEENS7_ILi96EEENS7_ILi64EEEEEELi256ENS_10bfloat16_tEfNS_4arch4Sm90ELb0ELb0ELb0ELb1ELb0ELb1ELb1ELb1ELb0ELb0ELb0ELb0EEENS1_21CollectiveEpilogueFwdINS6_IJSA_NS7_ILi256EEESB_EEES9_SE_SG_Li256ELb1ELb0ELb0ELb0EEENS1_36VarlenDynamicPersistentTileSchedulerILi128ELi96ELi256ELi32ELb0ELb0ELb1ELb0ELb1ELb1EEEEEEEEEvNT_6ParamsE:
[----:B------:R-:W-:Y:S01]  /*0000*/  LDC R1, c[0x0][0x37c] ;  /* 0x0000df00ff017b82 */ /* 0x000fe20000000800 */
[----:B------:R-:W-:Y:S05]  /*0010*/  EXIT ;  /* 0x000000000000794d */ /* 0x000fea0003800000 */
.L_x_33:
        /* <DEDUP_REMOVED lines=14> */
.L_x_79:


//--------------------- .text._ZN7cutlass13device_kernelIN5flash11enable_sm90INS1_16FlashAttnFwdSm90INS1_25CollectiveMainloopFwdSm90ILi2EN4cute5tupleIJNS5_1CILi1EEES8_S8_EEENS6_IJNS7_ILi128EEENS7_ILi96EEENS7_ILi64EEEEEELi256ENS_10bfloat16_tEfNS_4arch4Sm90ELb0ELb1ELb0ELb0ELb0ELb0ELb0ELb1ELb0ELb0ELb0ELb0EEENS1_21CollectiveEpilogueFwdINS6_IJSA_NS7_ILi256EEESB_EEES9_SE_SG_Li256ELb0ELb0ELb0ELb0EEENS1_30DynamicPersistentTileSchedulerILi256ELi32ELb0ELb0ELb1EEEEEEEEEvNT_6ParamsE --------------------------
	.section	.text._ZN7cutlass13device_kernelIN5flash11enable_sm90INS1_16FlashAttnFwdSm90INS1_25CollectiveMainloopFwdSm90ILi2EN4cute5tupleIJNS5_1CILi1EEES8_S8_EEENS6_IJNS7_ILi128EEENS7_ILi96EEENS7_ILi64EEEEEELi256ENS_10bfloat16_tEfNS_4arch4Sm90ELb0ELb1ELb0ELb0ELb0ELb0ELb0ELb1ELb0ELb0ELb0ELb0EEENS1_21CollectiveEpilogueFwdINS6_IJSA_NS7_ILi256EEESB_EEES9_SE_SG_Li256ELb0ELb0ELb0ELb0EEENS1_30DynamicPersistentTileSchedulerILi256ELi32ELb0ELb0ELb1EEEEEEEEEvNT_6ParamsE,"ax",@progbits
	.align	128
.text._ZN7cutlass13device_kernelIN5flash11enable_sm90INS1_16FlashAttnFwdSm90INS1_25CollectiveMainloopFwdSm90ILi2EN4cute5tupleIJNS5_1CILi1EEES8_S8_EEENS6_IJNS7_ILi128EEENS7_ILi96EEENS7_ILi64EEEEEELi256ENS_10bfloat16_tEfNS_4arch4Sm90ELb0ELb1ELb0ELb0ELb0ELb0ELb0ELb1ELb0ELb0ELb0ELb0EEENS1_21CollectiveEpilogueFwdINS6_IJSA_NS7_ILi256EEESB_EEES9_SE_SG_Li256ELb0ELb0ELb0ELb0EEENS1_30DynamicPersistentTileSchedulerILi256ELi32ELb0ELb0ELb1EEEEEEEEEvNT_6ParamsE:
        .type           _ZN7cutlass13device_kernelIN5flash11enable_sm90INS1_16FlashAttnFwdSm90INS1_25CollectiveMainloopFwdSm90ILi2EN4cute5tupleIJNS5_1CILi1EEES8_S8_EEENS6_IJNS7_ILi128EEENS7_ILi96EEENS7_ILi64EEEEEELi256ENS_10bfloat16_tEfNS_4arch4Sm90ELb0ELb1ELb0ELb0ELb0ELb0ELb0ELb1ELb0ELb0ELb0ELb0EEENS1_21CollectiveEpilogueFwdINS6_IJSA_NS7_ILi256EEESB_EEES9_SE_SG_Li256ELb0ELb0ELb0ELb0EEENS1_30DynamicPersistentTileSchedulerILi256ELi32ELb0ELb0ELb1EEEEEEEEEvNT_6ParamsE,@function
        .size           _ZN7cutlass13device_kernelIN5flash11enable_sm90INS1_16FlashAttnFwdSm90INS1_25CollectiveMainloopFwdSm90ILi2EN4cute5tupleIJNS5_1CILi1EEES8_S8_EEENS6_IJNS7_ILi128EEENS7_ILi96EEENS7_ILi64EEEEEELi256ENS_10bfloat16_tEfNS_4arch4Sm90ELb0ELb1ELb0ELb0ELb0ELb0ELb0ELb1ELb0ELb0ELb0ELb0EEENS1_21CollectiveEpilogueFwdINS6_IJSA_NS7_ILi256EEESB_EEES9_SE_SG_Li256ELb0ELb0ELb0ELb0EEENS1_30DynamicPersistentTileSchedulerILi256ELi32ELb0ELb0ELb1EEEEEEEEEvNT_6ParamsE,(.L_x_80 - _ZN7cutlass13device_kernelIN5flash11enable_sm90INS1_16FlashAttnFwdSm90INS1_25CollectiveMainloopFwdSm90ILi2EN4cute5tupleIJNS5_1CILi1EEES8_S8_EEENS6_IJNS7_ILi128EEENS7_ILi96EEENS7_ILi64EEEEEELi256ENS_10bfloat16_tEfNS_4arch4Sm90ELb0ELb1ELb0ELb0ELb0ELb0ELb0ELb1ELb0ELb0ELb0ELb0EEENS1_21CollectiveEpilogueFwdINS6_IJSA_NS7_ILi256EEESB_EEES9_SE_SG_Li256ELb0ELb0ELb0ELb0EEENS1_30DynamicPersistentTileSchedulerILi256ELi32ELb0ELb0ELb1EEEEEEEEEvNT_6ParamsE)
        .other          _ZN7cutlass13device_kernelIN5flash11enable_sm90INS1_16FlashAttnFwdSm90INS1_25CollectiveMainloopFwdSm90ILi2EN4cute5tupleIJNS5_1CILi1EEES8_S8_EEENS6_IJNS7_ILi128EEENS7_ILi96EEENS7_ILi64EEEEEELi256ENS_10bfloat16_tEfNS_4arch4Sm90ELb0ELb1ELb0ELb0ELb0ELb0ELb0ELb1ELb0ELb0ELb0ELb0EEENS1_21CollectiveEpilogueFwdINS6_IJSA_NS7_ILi256EEESB_EEES9_SE_SG_Li256ELb0ELb0ELb0ELb0EEENS1_30DynamicPersistentTileSchedulerILi256ELi32ELb0ELb0ELb1EEEEEEEEEvNT_6ParamsE,@"STO_CUDA_ENTRY STV_DEFAULT"
_ZN7cutlass13device_kernelIN5flash11enable_sm90INS1_16FlashAttnFwdSm90INS1_25CollectiveMainloopFwdSm90ILi2EN4cute5tupleIJNS5_1CILi1EEES8_S8_EEENS6_IJNS7_ILi128EEENS7_ILi96EEENS7_ILi64EEEEEELi256ENS_10bfloat16_tEfNS_4arch4Sm90ELb0ELb1ELb0ELb0ELb0ELb0ELb0ELb1ELb0ELb0ELb0ELb0EEENS1_21CollectiveEpilogueFwdINS6_IJSA_NS7_ILi256EEESB_EEES9_SE_SG_Li256ELb0ELb0ELb0ELb0EEENS1_30DynamicPersistentTileSchedulerILi256ELi32ELb0ELb0ELb1EEEEEEEEEvNT_6ParamsE:
[----:B------:R-:W-:Y:S01]  /*0000*/  LDC R1, c[0x0][0x37c] ;  /* 0x0000df00ff017b82 */ /* 0x000fe20000000800 */
[----:B------:R-:W-:Y:S05]  /*0010*/  EXIT ;  /* 0x000000000000794d */ /* 0x000fea0003800000 */
.L_x_34:
        /* <DEDUP_REMOVED lines=14> */
.L_x_80:


//--------------------- .text._ZN7cutlass13device_kernelIN5flash11enable_sm90INS1_16FlashAttnFwdSm90INS1_25CollectiveMainloopFwdSm90ILi2EN4cute5tupleIJNS5_1CILi1EEES8_S8_EEENS6_IJNS7_ILi128EEENS7_ILi96EEENS7_ILi64EEEEEELi256ENS_10bfloat16_tEfNS_4arch4Sm90ELb0ELb1ELb0ELb0ELb0ELb0ELb1ELb1ELb0ELb0ELb0ELb0EEENS1_21CollectiveEpilogueFwdINS6_IJSA_NS7_ILi256EEESB_EEES9_SE_SG_Li256ELb0ELb0ELb0ELb0EEENS1_30DynamicPersistentTileSchedulerILi256ELi32ELb0ELb0ELb1EEEEEEEEEvNT_6ParamsE --------------------------
	.section	.text._ZN7cutlass13device_kernelIN5flash11enable_sm90INS1_16FlashAttnFwdSm90INS1_25CollectiveMainloopFwdSm90ILi2EN4cute5tupleIJNS5_1CILi1EEES8_S8_EEENS6_IJNS7_ILi128EEENS7_ILi96EEENS7_ILi64EEEEEELi256ENS_10bfloat16_tEfNS_4arch4Sm90ELb0ELb1ELb0ELb0ELb0ELb0ELb1ELb1ELb0ELb0ELb0ELb0EEENS1_21CollectiveEpilogueFwdINS6_IJSA_NS7_ILi256EEESB_EEES9_SE_SG_Li256ELb0ELb0ELb0ELb0EEENS1_30DynamicPersistentTileSchedulerILi256ELi32ELb0ELb0ELb1EEEEEEEEEvNT_6ParamsE,"ax",@progbits
	.align	128
.text._ZN7cutlass13device_kernelIN5flash11enable_sm90INS1_16FlashAttnFwdSm90INS1_25CollectiveMainloopFwdSm90ILi2EN4cute5tupleIJNS5_1CILi1EEES8_S8_EEENS6_IJNS7_ILi128EEENS7_ILi96EEENS7_ILi64EEEEEELi256ENS_10bfloat16_tEfNS_4arch4Sm90ELb0ELb1ELb0ELb0ELb0ELb0ELb1ELb1ELb0ELb0ELb0ELb0EEENS1_21CollectiveEpilogueFwdINS6_IJSA_NS7_ILi256EEESB_EEES9_SE_SG_Li256ELb0ELb0ELb0ELb0EEENS1_30DynamicPersistentTileSchedulerILi256ELi32ELb0ELb0ELb1EEEEEEEEEvNT_6ParamsE:
        .type           _ZN7cutlass13device_kernelIN5flash11enable_sm90INS1_16FlashAttnFwdSm90INS1_25CollectiveMainloopFwdSm90ILi2EN4cute5tupleIJNS5_1CILi1EEES8_S8_EEENS6_IJNS7_ILi128EEENS7_ILi96EEENS7_ILi64EEEEEELi256ENS_10bfloat16_tEfNS_4arch4Sm90ELb0ELb1ELb0ELb0ELb0ELb0ELb1ELb1ELb0ELb0ELb0ELb0EEENS1_21CollectiveEpilogueFwdINS6_IJSA_NS7_ILi256EEESB_EEES9_SE_SG_Li256ELb0ELb0ELb0ELb0EEENS1_30DynamicPersistentTileSchedulerILi256ELi32ELb0ELb0ELb1EEEEEEEEEvNT_6ParamsE,@function
        .size           _ZN7cutlass13device_kernelIN5flash11enable_sm90INS1_16FlashAttnFwdSm90INS1_25CollectiveMainloopFwdSm90ILi2EN4cute5tupleIJNS5_1CILi1EEES8_S8_EEENS6_IJNS7_ILi128EEENS7_ILi96EEENS7_ILi64EEEEEELi256ENS_10bfloat16_tEfNS_4arch4Sm90ELb0ELb1ELb0ELb0ELb0ELb0ELb1ELb1ELb0ELb0ELb0ELb0EEENS1_21CollectiveEpilogueFwdINS6_IJSA_NS7_ILi256EEESB_EEES9_SE_SG_Li256ELb0ELb0ELb0ELb0EEENS1_30DynamicPersistentTileSchedulerILi256ELi32ELb0ELb0ELb1EEEEEEEEEvNT_6ParamsE,(.L_x_81 - _ZN7cutlass13device_kernelIN5flash11enable_sm90INS1_16FlashAttnFwdSm90INS1_25CollectiveMainloopFwdSm90ILi2EN4cute5tupleIJNS5_1CILi1EEES8_S8_EEENS6_IJNS7_ILi128EEENS7_ILi96EEENS7_ILi64EEEEEELi256ENS_10bfloat16_tEfNS_4arch4Sm90ELb0ELb1ELb0ELb0ELb0ELb0ELb1ELb1ELb0ELb0ELb0ELb0EEENS1_21CollectiveEpilogueFwdINS6_IJSA_NS7_ILi256EEESB_EEES9_SE_SG_Li256ELb0ELb0ELb0ELb0EEENS1_30DynamicPersistentTileSchedulerILi256ELi32ELb0ELb0ELb1EEEEEEEEEvNT_6ParamsE)
        .other          _ZN7cutlass13device_kernelIN5flash11enable_sm90INS1_16FlashAttnFwdSm90INS1_25CollectiveMainloopFwdSm90ILi2EN4cute5tupleIJNS5_1CILi1EEES8_S8_EEENS6_IJNS7_ILi128EEENS7_ILi96EEENS7_ILi64EEEEEELi256ENS_10bfloat16_tEfNS_4arch4Sm90ELb0ELb1ELb0ELb0ELb0ELb0ELb1ELb1ELb0ELb0ELb0ELb0EEENS1_21CollectiveEpilogueFwdINS6_IJSA_NS7_ILi256EEESB_EEES9_SE_SG_Li256ELb0ELb0ELb0ELb0EEENS1_30DynamicPersistentTileSchedulerILi256ELi32ELb0ELb0ELb1EEEEEEEEEvNT_6ParamsE,@"STO_CUDA_ENTRY STV_DEFAULT"
_ZN7cutlass13device_kernelIN5flash11enable_sm90INS1_16FlashAttnFwdSm90INS1_25CollectiveMainloopFwdSm90ILi2EN4cute5tupleIJNS5_1CILi1EEES8_S8_EEENS6_IJNS7_ILi128EEENS7_ILi96EEENS7_ILi64EEEEEELi256ENS_10bfloat16_tEfNS_4arch4Sm90ELb0ELb1ELb0ELb0ELb0ELb0ELb1ELb1ELb0ELb0ELb0ELb0EEENS1_21CollectiveEpilogueFwdINS6_IJSA_NS7_ILi256EEESB_EEES9_SE_SG_Li256ELb0ELb0ELb0ELb0EEENS1_30DynamicPersistentTileSchedulerILi256ELi32ELb0ELb0ELb1EEEEEEEEEvNT_6ParamsE:
[----:B------:R-:W-:Y:S01]  /*0000*/  LDC R1, c[0x0][0x37c] ;  /* 0x0000df00ff017b82 */ /* 0x000fe20000000800 */
[----:B------:R-:W-:Y:S05]  /*0010*/  EXIT ;  /* 0x000000000000794d */ /* 0x000fea0003800000 */
.L_x_35:
        /* <DEDUP_REMOVED lines=14> */
.L_x_81:


//--------------------- .text._ZN7cutlass13device_kernelIN5flash11enable_sm90INS1_16FlashAttnFwdSm90INS1_25CollectiveMainloopFwdSm90ILi2EN4cute5tupleIJNS5_1CILi1EEES8_S8_EEENS6_IJNS7_ILi128EEENS7_ILi96EEENS7_ILi64EEEEEELi256ENS_10bfloat16_tEfNS_4arch4Sm90ELb0ELb1ELb0ELb1ELb0ELb0ELb0ELb1ELb0ELb0ELb0ELb0EEENS1_21CollectiveEpilogueFwdINS6_IJSA_NS7_ILi256EEESB_EEES9_SE_SG_Li256ELb1ELb0ELb0ELb0EEENS1_36VarlenDynamicPersistentTileSchedulerILi128ELi96ELi256ELi32ELb0ELb0ELb1ELb1ELb0ELb1EEEEEEEEEvNT_6ParamsE --------------------------
	.section	.text._ZN7cutlass13device_kernelIN5flash11enable_sm90INS1_16FlashAttnFwdSm90INS1_25CollectiveMainloopFwdSm90ILi2EN4cute5tupleIJNS5_1CILi1EEES8_S8_EEENS6_IJNS7_ILi128EEENS7_ILi96EEENS7_ILi64EEEEEELi256ENS_10bfloat16_tEfNS_4arch4Sm90ELb0ELb1ELb0ELb1ELb0ELb0ELb0ELb1ELb0ELb0ELb0ELb0EEENS1_21CollectiveEpilogueFwdINS6_IJSA_NS7_ILi256EEESB_EEES9_SE_SG_Li256ELb1ELb0ELb0ELb0EEENS1_36VarlenDynamicPersistentTileSchedulerILi128ELi96ELi256ELi32ELb0ELb0ELb1ELb1ELb0ELb1EEEEEEEEEvNT_6ParamsE,"ax",@progbits
	.align	128
.text._ZN7cutlass13device_kernelIN5flash11enable_sm90INS1_16FlashAttnFwdSm90INS1_25CollectiveMainloopFwdSm90ILi2EN4cute5tupleIJNS5_1CILi1EEES8_S8_EEENS6_IJNS7_ILi128EEENS7_ILi96EEENS7_ILi64EEEEEELi256ENS_10bfloat16_tEfNS_4arch4Sm90ELb0ELb1ELb0ELb1ELb0ELb0ELb0ELb1ELb0ELb0ELb0ELb0EEENS1_21CollectiveEpilogueFwdINS6_IJSA_NS7_ILi256EEESB_EEES9_SE_SG_Li256ELb1ELb0ELb0ELb0EEENS1_36VarlenDynamicPersistentTileSchedulerILi128ELi96ELi256ELi32ELb0ELb0ELb1ELb1ELb0ELb1EEEEEEEEEvNT_6ParamsE:
        .type           _ZN7cutlass13device_kernelIN5flash11enable_sm90INS1_16FlashAttnFwdSm90INS1_25CollectiveMainloopFwdSm90ILi2EN4cute5tupleIJNS5_1CILi1EEES8_S8_EEENS6_IJNS7_ILi128EEENS7_ILi96EEENS7_ILi64EEEEEELi256ENS_10bfloat16_tEfNS_4arch4Sm90ELb0ELb1ELb0ELb1ELb0ELb0ELb0ELb1ELb0ELb0ELb0ELb0EEENS1_21CollectiveEpilogueFwdINS6_IJSA_NS7_ILi256EEESB_EEES9_SE_SG_Li256ELb1ELb0ELb0ELb0EEENS1_36VarlenDynamicPersistentTileSchedulerILi128ELi96ELi256ELi32ELb0ELb0ELb1ELb1ELb0ELb1EEEEEEEEEvNT_6ParamsE,@function
        .size           _ZN7cutlass13device_kernelIN5flash11enable_sm90INS1_16FlashAttnFwdSm90INS1_25CollectiveMainloopFwdSm90ILi2EN4cute5tupleIJNS5_1CILi1EEES8_S8_EEENS6_IJNS7_ILi128EEENS7_ILi96EEENS7_ILi64EEEEEELi256ENS_10bfloat16_tEfNS_4arch4Sm90ELb0ELb1ELb0ELb1ELb0ELb0ELb0ELb1ELb0ELb0ELb0ELb0EEENS1_21CollectiveEpilogueFwdINS6_IJSA_NS7_ILi256EEESB_EEES9_SE_SG_Li256ELb1ELb0ELb0ELb0EEENS1_36VarlenDynamicPersistentTileSchedulerILi128ELi96ELi256ELi32ELb0ELb0ELb1ELb1ELb0ELb1EEEEEEEEEvNT_6ParamsE,(.L_x_82 - _ZN7cutlass13device_kernelIN5flash11enable_sm90INS1_16FlashAttnFwdSm90INS1_25CollectiveMainloopFwdSm90ILi2EN4cute5tupleIJNS5_1CILi1EEES8_S8_EEENS6_IJNS7_ILi128EEENS7_ILi96EEENS7_ILi64EEEEEELi256ENS_10bfloat16_tEfNS_4arch4Sm90ELb0ELb1ELb0ELb1ELb0ELb0ELb0ELb1ELb0ELb0ELb0ELb0EEENS1_21CollectiveEpilogueFwdINS6_IJSA_NS7_ILi256EEESB_EEES9_SE_SG_Li256ELb1ELb0ELb0ELb0EEENS1_36VarlenDynamicPersistentTileSchedulerILi128ELi96ELi256ELi32ELb0ELb0ELb1ELb1ELb0ELb1EEEEEEEEEvNT_6ParamsE)
        .other          _ZN7cutlass13device_kernelIN5flash11enable_sm90INS1_16FlashAttnFwdSm90INS1_25CollectiveMainloopFwdSm90ILi2EN4cute5tupleIJNS5_1CILi1EEES8_S8_EEENS6_IJNS7_ILi128EEENS7_ILi96EEENS7_ILi64EEEEEELi256ENS_10bfloat16_tEfNS_4arch4Sm90ELb0ELb1ELb0ELb1ELb0ELb0ELb0ELb1ELb0ELb0ELb0ELb0EEENS1_21CollectiveEpilogueFwdINS6_IJSA_NS7_ILi256EEESB_EEES9_SE_SG_Li256ELb1ELb0ELb0ELb0EEENS1_36VarlenDynamicPersistentTileSchedulerILi128ELi96ELi256ELi32ELb0ELb0ELb1ELb1ELb0ELb1EEEEEEEEEvNT_6ParamsE,@"STO_CUDA_ENTRY STV_DEFAULT"
_ZN7cutlass13device_kernelIN5flash11enable_sm90INS1_16FlashAttnFwdSm90INS1_25CollectiveMainloopFwdSm90ILi2EN4cute5tupleIJNS5_1CILi1EEES8_S8_EEENS6_IJNS7_ILi128EEENS7_ILi96EEENS7_ILi64EEEEEELi256ENS_10bfloat16_tEfNS_4arch4Sm90ELb0ELb1ELb0ELb1ELb0ELb0ELb0ELb1ELb0ELb0ELb0ELb0EEENS1_21CollectiveEpilogueFwdINS6_IJSA_NS7_ILi256EEESB_EEES9_SE_SG_Li256ELb1ELb0ELb0ELb0EEENS1_36VarlenDynamicPersistentTileSchedulerILi128ELi96ELi256ELi32ELb0ELb0ELb1ELb1ELb0ELb1EEEEEEEEEvNT_6ParamsE:
[----:B------:R-:W-:Y:S01]  /*0000*/  LDC R1, c[0x0][0x37c] ;  /* 0x0000df00ff017b82 */ /* 0x000fe20000000800 */
[----:B------:R-:W-:Y:S05]  /*0010*/  EXIT ;  /* 0x000000000000794d */ /* 0x000fea0003800000 */
.L_x_36:
        /* <DEDUP_REMOVED lines=14> */
.L_x_82:


//--------------------- .text._ZN7cutlass13device_kernelIN5flash11enable_sm90INS1_16FlashAttnFwdSm90INS1_25CollectiveMainloopFwdSm90ILi2EN4cute5tupleIJNS5_1CILi1EEES8_S8_EEENS6_IJNS7_ILi128EEENS7_ILi96EEENS7_ILi64EEEEEELi256ENS_10bfloat16_tEfNS_4arch4Sm90ELb0ELb1ELb0ELb1ELb0ELb1ELb0ELb1ELb0ELb0ELb0ELb0EEENS1_21CollectiveEpilogueFwdINS6_IJSA_NS7_ILi256EEESB_EEES9_SE_SG_Li256ELb1ELb0ELb0ELb0EEENS1_36VarlenDynamicPersistentTileSchedulerILi128ELi96ELi256ELi32ELb0ELb0ELb1ELb1ELb0ELb1EEEEEEEEEvNT_6ParamsE --------------------------
	.section	.text._ZN7cutlass13device_kernelIN5flash11enable_sm90INS1_16FlashAttnFwdSm90INS1_25CollectiveMainloopFwdSm90ILi2EN4cute5tupleIJNS5_1CILi1EEES8_S8_EEENS6_IJNS7_ILi128EEENS7_ILi96EEENS7_ILi64EEEEEELi256ENS_10bfloat16_tEfNS_4arch4Sm90ELb0ELb1ELb0ELb1ELb0ELb1ELb0ELb1ELb0ELb0ELb0ELb0EEENS1_21CollectiveEpilogueFwdINS6_IJSA_NS7_ILi256EEESB_EEES9_SE_SG_Li256ELb1ELb0ELb0ELb0EEENS1_36VarlenDynamicPersistentTileSchedulerILi128ELi96ELi256ELi32ELb0ELb0ELb1ELb1ELb0ELb1EEEEEEEEEvNT_6ParamsE,"ax",@progbits
	.align	128
.text._ZN7cutlass13device_kernelIN5flash11enable_sm90INS1_16FlashAttnFwdSm90INS1_25CollectiveMainloopFwdSm90ILi2EN4cute5tupleIJNS5_1CILi1EEES8_S8_EEENS6_IJNS7_ILi128EEENS7_ILi96EEENS7_ILi64EEEEEELi256ENS_10bfloat16_tEfNS_4arch4Sm90ELb0ELb1ELb0ELb1ELb0ELb1ELb0ELb1ELb0ELb0ELb0ELb0EEENS1_21CollectiveEpilogueFwdINS6_IJSA_NS7_ILi256EEESB_EEES9_SE_SG_Li256ELb1ELb0ELb0ELb0EEENS1_36VarlenDynamicPersistentTileSchedulerILi128ELi96ELi256ELi32ELb0ELb0ELb1ELb1ELb0ELb1EEEEEEEEEvNT_6ParamsE:
        .type           _ZN7cutlass13device_kernelIN5flash11enable_sm90INS1_16FlashAttnFwdSm90INS1_25CollectiveMainloopFwdSm90ILi2EN4cute5tupleIJNS5_1CILi1EEES8_S8_EEENS6_IJNS7_ILi128EEENS7_ILi96EEENS7_ILi64EEEEEELi256ENS_10bfloat16_tEfNS_4arch4Sm90ELb0ELb1ELb0ELb1ELb0ELb1ELb0ELb1ELb0ELb0ELb0ELb0EEENS1_21CollectiveEpilogueFwdINS6_IJSA_NS7_ILi256EEESB_EEES9_SE_SG_Li256ELb1ELb0ELb0ELb0EEENS1_36VarlenDynamicPersistentTileSchedulerILi128ELi96ELi256ELi32ELb0ELb0ELb1ELb1ELb0ELb1EEEEEEEEEvNT_6ParamsE,@function
        .size           _ZN7cutlass13device_kernelIN5flash11enable_sm90INS1_16FlashAttnFwdSm90INS1_25CollectiveMainloopFwdSm90ILi2EN4cute5tupleIJNS5_1CILi1EEES8_S8_EEENS6_IJNS7_ILi128EEENS7_ILi96EEENS7_ILi64EEEEEELi256ENS_10bfloat16_tEfNS_4arch4Sm90ELb0ELb1ELb0ELb1ELb0ELb1ELb0ELb1ELb0ELb0ELb0ELb0EEENS1_21CollectiveEpilogueFwdINS6_IJSA_NS7_ILi256EEESB_EEES9_SE_SG_Li256ELb1ELb0ELb0ELb0EEENS1_36VarlenDynamicPersistentTileSchedulerILi128ELi96ELi256ELi32ELb0ELb0ELb1ELb1ELb0ELb1EEEEEEEEEvNT_6ParamsE,(.L_x_83 - _ZN7cutlass13device_kernelIN5flash11enable_sm90INS1_16FlashAttnFwdSm90INS1_25CollectiveMainloopFwdSm90ILi2EN4cute5tupleIJNS5_1CILi1EEES8_S8_EEENS6_IJNS7_ILi128EEENS7_ILi96EEENS7_ILi64EEEEEELi256ENS_10bfloat16_tEfNS_4arch4Sm90ELb0ELb1ELb0ELb1ELb0ELb1ELb0ELb1ELb0ELb0ELb0ELb0EEENS1_21CollectiveEpilogueFwdINS6_IJSA_NS7_ILi256EEESB_EEES9_SE_SG_Li256ELb1ELb0ELb0ELb0EEENS1_36VarlenDynamicPersistentTileSchedulerILi128ELi96ELi256ELi32ELb0ELb0ELb1ELb1ELb0ELb1EEEEEEEEEvNT_6ParamsE)
        .other          _ZN7cutlass13device_kernelIN5flash11enable_sm90INS1_16FlashAttnFwdSm90INS1_25CollectiveMainloopFwdSm90ILi2EN4cute5tupleIJNS5_1CILi1EEES8_S8_EEENS6_IJNS7_ILi128EEENS7_ILi96EEENS7_ILi64EEEEEELi256ENS_10bfloat16_tEfNS_4arch4Sm90ELb0ELb1ELb0ELb1ELb0ELb1ELb0ELb1ELb0ELb0ELb0ELb0EEENS1_21CollectiveEpilogueFwdINS6_IJSA_NS7_ILi256EEESB_EEES9_SE_SG_Li256ELb1ELb0ELb0ELb0EEENS1_36VarlenDynamicPersistentTileSchedulerILi128ELi96ELi256ELi32ELb0ELb0ELb1ELb1ELb0ELb1EEEEEEEEEvNT_6ParamsE,@"STO_CUDA_ENTRY STV_DEFAULT"
_ZN7cutlass13device_kernelIN5flash11enable_sm90INS1_16FlashAttnFwdSm90INS1_25CollectiveMainloopFwdSm90ILi2EN4cute5tupleIJNS5_1CILi1EEES8_S8_EEENS6_IJNS7_ILi128EEENS7_ILi96EEENS7_ILi64EEEEEELi256ENS_10bfloat16_tEfNS_4arch4Sm90ELb0ELb1ELb0ELb1ELb0ELb1ELb0ELb1ELb0ELb0ELb0ELb0EEENS1_21CollectiveEpilogueFwdINS6_IJSA_NS7_ILi256EEESB_EEES9_SE_SG_Li256ELb1ELb0ELb0ELb0EEENS1_36VarlenDynamicPersistentTileSchedulerILi128ELi96ELi256ELi32ELb0ELb0ELb1ELb1ELb0ELb1EEEEEEEEEvNT_6ParamsE:
[----:B------:R-:W-:Y:S01]  /*0000*/  LDC R1, c[0x0][0x37c] ;  /* 0x0000df00ff017b82 */ /* 0x000fe20000000800 */
[----:B------:R-:W-:Y:S05]  /*0010*/  EXIT ;  /* 0x000000000000794d */ /* 0x000fea0003800000 */
.L_x_37:
        /* <DEDUP_REMOVED lines=14> */
.L_x_83:


//--------------------- .text._ZN7cutlass13device_kernelIN5flash11enable_sm90INS1_16FlashAttnFwdSm90INS1_25CollectiveMainloopFwdSm90ILi2EN4cute5tupleIJNS5_1CILi1EEES8_S8_EEENS6_IJNS7_ILi128EEENS7_ILi96EEENS7_ILi64EEEEEELi256ENS_10bfloat16_tEfNS_4arch4Sm90ELb0ELb1ELb0ELb1ELb0ELb0ELb1ELb1ELb0ELb0ELb0ELb0EEENS1_21CollectiveEpilogueFwdINS6_IJSA_NS7_ILi256EEESB_EEES9_SE_SG_Li256ELb1ELb0ELb0ELb0EEENS1_36VarlenDynamicPersistentTileSchedulerILi128ELi96ELi256ELi32ELb0ELb0ELb1ELb1ELb0ELb1EEEEEEEEEvNT_6ParamsE --------------------------
	.section	.text._ZN7cutlass13device_kernelIN5flash11enable_sm90INS1_16FlashAttnFwdSm90INS1_25CollectiveMainloopFwdSm90ILi2EN4cute5tupleIJNS5_1CILi1EEES8_S8_EEENS6_IJNS7_ILi128EEENS7_ILi96EEENS7_ILi64EEEEEELi256ENS_10bfloat16_tEfNS_4arch4Sm90ELb0ELb1ELb0ELb1ELb0ELb0ELb1ELb1ELb0ELb0ELb0ELb0EEENS1_21CollectiveEpilogueFwdINS6_IJSA_NS7_ILi256EEESB_EEES9_SE_SG_Li256ELb1ELb0ELb0ELb0EEENS1_36VarlenDynamicPersistentTileSchedulerILi128ELi96ELi256ELi32ELb0ELb0ELb1ELb1ELb0ELb1EEEEEEEEEvNT_6ParamsE,"ax",@progbits
	.align	128
.text._ZN7cutlass13device_kernelIN5flash11enable_sm90INS1_16FlashAttnFwdSm90INS1_25CollectiveMainloopFwdSm90ILi2EN4cute5tupleIJNS5_1CILi1EEES8_S8_EEENS6_IJNS7_ILi128EEENS7_ILi96EEENS7_ILi64EEEEEELi256ENS_10bfloat16_tEfNS_4arch4Sm90ELb0ELb1ELb0ELb1ELb0ELb0ELb1ELb1ELb0ELb0ELb0ELb0EEENS1_21CollectiveEpilogueFwdINS6_IJSA_NS7_ILi256EEESB_EEES9_SE_SG_Li256ELb1ELb0ELb0ELb0EEENS1_36VarlenDynamicPersistentTileSchedulerILi128ELi96ELi256ELi32ELb0ELb0ELb1ELb1ELb0ELb1EEEEEEEEEvNT_6ParamsE:
        .type           _ZN7cutlass13device_kernelIN5flash11enable_sm90INS1_16FlashAttnFwdSm90INS1_25CollectiveMainloopFwdSm90ILi2EN4cute5tupleIJNS5_1CILi1EEES8_S8_EEENS6_IJNS7_ILi128EEENS7_ILi96EEENS7_ILi64EEEEEELi256ENS_10bfloat16_tEfNS_4arch4Sm90ELb0ELb1ELb0ELb1ELb0ELb0ELb1ELb1ELb0ELb0ELb0ELb0EEENS1_21CollectiveEpilogueFwdINS6_IJSA_NS7_ILi256EEESB_EEES9_SE_SG_Li256ELb1ELb0ELb0ELb0EEENS1_36VarlenDynamicPersistentTileSchedulerILi128ELi96ELi256ELi32ELb0ELb0ELb1ELb1ELb0ELb1EEEEEEEEEvNT_6ParamsE,@function
        .size           _ZN7cutlass13device_kernelIN5flash11enable_sm90INS1_16FlashAttnFwdSm90INS1_25CollectiveMainloopFwdSm90ILi2EN4cute5tupleIJNS5_1CILi1EEES8_S8_EEENS6_IJNS7_ILi128EEENS7_ILi96EEENS7_ILi64EEEEEELi256ENS_10bfloat16_tEfNS_4arch4Sm90ELb0ELb1ELb0ELb1ELb0ELb0ELb1ELb1ELb0ELb0ELb0ELb0EEENS1_21CollectiveEpilogueFwdINS6_IJSA_NS7_ILi256EEESB_EEES9_SE_SG_Li256ELb1ELb0ELb0ELb0EEENS1_36VarlenDynamicPersistentTileSchedulerILi128ELi96ELi256ELi32ELb0ELb0ELb1ELb1ELb0ELb1EEEEEEEEEvNT_6ParamsE,(.L_x_84 - _ZN7cutlass13device_kernelIN5flash11enable_sm90INS1_16FlashAttnFwdSm90INS1_25CollectiveMainloopFwdSm90ILi2EN4cute5tupleIJNS5_1CILi1EEES8_S8_EEENS6_IJNS7_ILi128EEENS7_ILi96EEENS7_ILi64EEEEEELi256ENS_10bfloat16_tEfNS_4arch4Sm90ELb0ELb1ELb0ELb1ELb0ELb0ELb1ELb1ELb0ELb0ELb0ELb0EEENS1_21CollectiveEpilogueFwdINS6_IJSA_NS7_ILi256EEESB_EEES9_SE_SG_Li256ELb1ELb0ELb0ELb0EEENS1_36VarlenDynamicPersistentTileSchedulerILi128ELi96ELi256ELi32ELb0ELb0ELb1ELb1ELb0ELb1EEEEEEEEEvNT_6ParamsE)
        .other          _ZN7cutlass13device_kernelIN5flash11enable_sm90INS1_16FlashAttnFwdSm90INS1_25CollectiveMainloopFwdSm90ILi2EN4cute5tupleIJNS5_1CILi1EEES8_S8_EEENS6_IJNS7_ILi128EEENS7_ILi96EEENS7_ILi64EEEEEELi256ENS_10bfloat16_tEfNS_4arch4Sm90ELb0ELb1ELb0ELb1ELb0ELb0ELb1ELb1ELb0ELb0ELb0ELb0EEENS1_21CollectiveEpilogueFwdINS6_IJSA_NS7_ILi256EEESB_EEES9_SE_SG_Li256ELb1ELb0ELb0ELb0EEENS1_36VarlenDynamicPersistentTileSchedulerILi128ELi96ELi256ELi32ELb0ELb0ELb1ELb1ELb0ELb1EEEEEEEEEvNT_6ParamsE,@"STO_CUDA_ENTRY STV_DEFAULT"
_ZN7cutlass13device_kernelIN5flash11enable_sm90INS1_16FlashAttnFwdSm90INS1_25CollectiveMainloopFwdSm90ILi2EN4cute5tupleIJNS5_1CILi1EEES8_S8_EEENS6_IJNS7_ILi128EEENS7_ILi96EEENS7_ILi64EEEEEELi256ENS_10bfloat16_tEfNS_4arch4Sm90ELb0ELb1ELb0ELb1ELb0ELb0ELb1ELb1ELb0ELb0ELb0ELb0EEENS1_21CollectiveEpilogueFwdINS6_IJSA_NS7_ILi256EEESB_EEES9_SE_SG_Li256ELb1ELb0ELb0ELb0EEENS1_36VarlenDynamicPersistentTileSchedulerILi128ELi96ELi256ELi32ELb0ELb0ELb1ELb1ELb0ELb1EEEEEEEEEvNT_6ParamsE:
[----:B------:R-:W-:Y:S01]  /*0000*/  LDC R1, c[0x0][0x37c] ;  /* 0x0000df00ff017b82 */ /* 0x000fe20000000800 */
[----:B------:R-:W-:Y:S05]  /*0010*/  EXIT ;  /* 0x000000000000794d */ /* 0x000fea0003800000 */
.L_x_38:
        /* <DEDUP_REMOVED lines=14> */
.L_x_84:


//--------------------- .text._ZN7cutlass13device_kernelIN5flash11enable_sm90INS1_16FlashAttnFwdSm90INS1_25CollectiveMainloopFwdSm90ILi2EN4cute5tupleIJNS5_1CILi1EEES8_S8_EEENS6_IJNS7_ILi128EEENS7_ILi96EEENS7_ILi64EEEEEELi256ENS_10bfloat16_tEfNS_4arch4Sm90ELb0ELb1ELb0ELb1ELb0ELb1ELb1ELb1ELb0ELb0ELb0ELb0EEENS1_21CollectiveEpilogueFwdINS6_IJSA_NS7_ILi256EEESB_EEES9_SE_SG_Li256ELb1ELb0ELb0ELb0EEENS1_36VarlenDynamicPersistentTileSchedulerILi128ELi96ELi256ELi32ELb0ELb0ELb1ELb1ELb0ELb1EEEEEEEEEvNT_6ParamsE --------------------------
	.section	.text._ZN7cutlass13device_kernelIN5flash11enable_sm90INS1_16FlashAttnFwdSm90INS1_25CollectiveMainloopFwdSm90ILi2EN4cute5tupleIJNS5_1CILi1EEES8_S8_EEENS6_IJNS7_ILi128EEENS7_ILi96EEENS7_ILi64EEEEEELi256ENS_10bfloat16_tEfNS_4arch4Sm90ELb0ELb1ELb0ELb1ELb0ELb1ELb1ELb1ELb0ELb0ELb0ELb0EEENS1_21CollectiveEpilogueFwdINS6_IJSA_NS7_ILi256EEESB_EEES9_SE_SG_Li256ELb1ELb0ELb0ELb0EEENS1_36VarlenDynamicPersistentTileSchedulerILi128ELi96ELi256ELi32ELb0ELb0ELb1ELb1ELb0ELb1EEEEEEEEEvNT_6ParamsE,"ax",@progbits
	.align	128
.text._ZN7cutlass13device_kernelIN5flash11enable_sm90INS1_16FlashAttnFwdSm90INS1_25CollectiveMainloopFwdSm90ILi2EN4cute5tupleIJNS5_1CILi1EEES8_S8_EEENS6_IJNS7_ILi128EEENS7_ILi96EEENS7_ILi64EEEEEELi256ENS_10bfloat16_tEfNS_4arch4Sm90ELb0ELb1ELb0ELb1ELb0ELb1ELb1ELb1ELb0ELb0ELb0ELb0EEENS1_21CollectiveEpilogueFwdINS6_IJSA_NS7_ILi256EEESB_EEES9_SE_SG_Li256ELb1ELb0ELb0ELb0EEENS1_36VarlenDynamicPersistentTileSchedulerILi128ELi96ELi256ELi32ELb0ELb0ELb1ELb1ELb0ELb1EEEEEEEEEvNT_6ParamsE:
        .type           _ZN7cutlass13device_kernelIN5flash11enable_sm90INS1_16FlashAttnFwdSm90INS1_25CollectiveMainloopFwdSm90ILi2EN4cute5tupleIJNS5_1CILi1EEES8_S8_EEENS6_IJNS7_ILi128EEENS7_ILi96EEENS7_ILi64EEEEEELi256ENS_10bfloat16_tEfNS_4arch4Sm90ELb0ELb1ELb0ELb1ELb0ELb1ELb1ELb1ELb0ELb0ELb0ELb0EEENS1_21CollectiveEpilogueFwdINS6_IJSA_NS7_ILi256EEESB_EEES9_SE_SG_Li256ELb1ELb0ELb0ELb0EEENS1_36VarlenDynamicPersistentTileSchedulerILi128ELi96ELi256ELi32ELb0ELb0ELb1ELb1ELb0ELb1EEEEEEEEEvNT_6ParamsE,@function
        .size           _ZN7cutlass13device_kernelIN5flash11enable_sm90INS1_16FlashAttnFwdSm90INS1_25CollectiveMainloopFwdSm90ILi2EN4cute5tupleIJNS5_1CILi1EEES8_S8_EEENS6_IJNS7_ILi128EEENS7_ILi96EEENS7_ILi64EEEEEELi256ENS_10bfloat16_tEfNS_4arch4Sm90ELb0ELb1ELb0ELb1ELb0ELb1ELb1ELb1ELb0ELb0ELb0ELb0EEENS1_21CollectiveEpilogueFwdINS6_IJSA_NS7_ILi256EEESB_EEES9_SE_SG_Li256ELb1ELb0ELb0ELb0EEENS1_36VarlenDynamicPersistentTileSchedulerILi128ELi96ELi256ELi32ELb0ELb0ELb1ELb1ELb0ELb1EEEEEEEEEvNT_6ParamsE,(.L_x_85 - _ZN7cutlass13device_kernelIN5flash11enable_sm90INS1_16FlashAttnFwdSm90INS1_25CollectiveMainloopFwdSm90ILi2EN4cute5tupleIJNS5_1CILi1EEES8_S8_EEENS6_IJNS7_ILi128EEENS7_ILi96EEENS7_ILi64EEEEEELi256ENS_10bfloat16_tEfNS_4arch4Sm90ELb0ELb1ELb0ELb1ELb0ELb1ELb1ELb1ELb0ELb0ELb0ELb0EEENS1_21CollectiveEpilogueFwdINS6_IJSA_NS7_ILi256EEESB_EEES9_SE_SG_Li256ELb1ELb0ELb0ELb0EEENS1_36VarlenDynamicPersistentTileSchedulerILi128ELi96ELi256ELi32ELb0ELb0ELb1ELb1ELb0ELb1EEEEEEEEEvNT_6ParamsE)
        .other          _ZN7cutlass13device_kernelIN5flash11enable_sm90INS1_16FlashAttnFwdSm90INS1_25CollectiveMainloopFwdSm90ILi2EN4cute5tupleIJNS5_1CILi1EEES8_S8_EEENS6_IJNS7_ILi128EEENS7_ILi96EEENS7_ILi64EEEEEELi256ENS_10bfloat16_tEfNS_4arch4Sm90ELb0ELb1ELb0ELb1ELb0ELb1ELb1ELb1ELb0ELb0ELb0ELb0EEENS1_21CollectiveEpilogueFwdINS6_IJSA_NS7_ILi256EEESB_EEES9_SE_SG_Li256ELb1ELb0ELb0ELb0EEENS1_36VarlenDynamicPersistentTileSchedulerILi128ELi96ELi256ELi32ELb0ELb0ELb1ELb1ELb0ELb1EEEEEEEEEvNT_6ParamsE,@"STO_CUDA_ENTRY STV_DEFAULT"
_ZN7cutlass13device_kernelIN5flash11enable_sm90INS1_16FlashAttnFwdSm90INS1_25CollectiveMainloopFwdSm90ILi2EN4cute5tupleIJNS5_1CILi1EEES8_S8_EEENS6_IJNS7_ILi128EEENS7_ILi96EEENS7_ILi64EEEEEELi256ENS_10bfloat16_tEfNS_4arch4Sm90ELb0ELb1ELb0ELb1ELb0ELb1ELb1ELb1ELb0ELb0ELb0ELb0EEENS1_21CollectiveEpilogueFwdINS6_IJSA_NS7_ILi256EEESB_EEES9_SE_SG_Li256ELb1ELb0ELb0ELb0EEENS1_36VarlenDynamicPersistentTileSchedulerILi128ELi96ELi256ELi32ELb0ELb0ELb1ELb1ELb0ELb1EEEEEEEEEvNT_6ParamsE:
[----:B------:R-:W-:Y:S01]  /*0000*/  LDC R1, c[0x0][0x37c] ;  /* 0x0000df00ff017b82 */ /* 0x000fe20000000800 */
[----:B------:R-:W-:Y:S05]  /*0010*/  EXIT ;  /* 0x000000000000794d */ /* 0x000fea0003800000 */
.L_x_39:
        /* <DEDUP_REMOVED lines=14> */
.L_x_85:


//--------------------- .text._ZN7cutlass13device_kernelIN5flash11enable_sm90INS1_16FlashAttnFwdSm90INS1_25CollectiveMainloopFwdSm90ILi2EN4cute5tupleIJNS5_1CILi1EEES8_S8_EEENS6_IJNS7_ILi128EEENS7_ILi96EEENS7_ILi64EEEEEELi256ENS_10bfloat16_tEfNS_4arch4Sm90ELb1ELb0ELb0ELb0ELb0ELb0ELb0ELb1ELb0ELb0ELb0ELb0EEENS1_21CollectiveEpilogueFwdINS6_IJSA_NS7_ILi256EEESB_EEES9_SE_SG_Li256ELb0ELb0ELb0ELb0EEENS1_30DynamicPersistentTileSchedulerILi256ELi32ELb0ELb0ELb1EEEEEEEEEvNT_6ParamsE --------------------------
	.section	.text._ZN7cutlass13device_kernelIN5flash11enable_sm90INS1_16FlashAttnFwdSm90INS1_25CollectiveMainloopFwdSm90ILi2EN4cute5tupleIJNS5_1CILi1EEES8_S8_EEENS6_IJNS7_ILi128EEENS7_ILi96EEENS7_ILi64EEEEEELi256ENS_10bfloat16_tEfNS_4arch4Sm90ELb1ELb0ELb0ELb0ELb0ELb0ELb0ELb1ELb0ELb0ELb0ELb0EEENS1_21CollectiveEpilogueFwdINS6_IJSA_NS7_ILi256EEESB_EEES9_SE_SG_Li256ELb0ELb0ELb0ELb0EEENS1_30DynamicPersistentTileSchedulerILi256ELi32ELb0ELb0ELb1EEEEEEEEEvNT_6ParamsE,"ax",@progbits
	.align	128
.text._ZN7cutlass13device_kernelIN5flash11enable_sm90INS1_16FlashAttnFwdSm90INS1_25CollectiveMainloopFwdSm90ILi2EN4cute5tupleIJNS5_1CILi1EEES8_S8_EEENS6_IJNS7_ILi128EEENS7_ILi96EEENS7_ILi64EEEEEELi256ENS_10bfloat16_tEfNS_4arch4Sm90ELb1ELb0ELb0ELb0ELb0ELb0ELb0ELb1ELb0ELb0ELb0ELb0EEENS1_21CollectiveEpilogueFwdINS6_IJSA_NS7_ILi256EEESB_EEES9_SE_SG_Li256ELb0ELb0ELb0ELb0EEENS1_30DynamicPersistentTileSchedulerILi256ELi32ELb0ELb0ELb1EEEEEEEEEvNT_6ParamsE:
        .type           _ZN7cutlass13device_kernelIN5flash11enable_sm90INS1_16FlashAttnFwdSm90INS1_25CollectiveMainloopFwdSm90ILi2EN4cute5tupleIJNS5_1CILi1EEES8_S8_EEENS6_IJNS7_ILi128EEENS7_ILi96EEENS7_ILi64EEEEEELi256ENS_10bfloat16_tEfNS_4arch4Sm90ELb1ELb0ELb0ELb0ELb0ELb0ELb0ELb1ELb0ELb0ELb0ELb0EEENS1_21CollectiveEpilogueFwdINS6_IJSA_NS7_ILi256EEESB_EEES9_SE_SG_Li256ELb0ELb0ELb0ELb0EEENS1_30DynamicPersistentTileSchedulerILi256ELi32ELb0ELb0ELb1EEEEEEEEEvNT_6ParamsE,@function
        .size           _ZN7cutlass13device_kernelIN5flash11enable_sm90INS1_16FlashAttnFwdSm90INS1_25CollectiveMainloopFwdSm90ILi2EN4cute5tupleIJNS5_1CILi1EEES8_S8_EEENS6_IJNS7_ILi128EEENS7_ILi96EEENS7_ILi64EEEEEELi256ENS_10bfloat16_tEfNS_4arch4Sm90ELb1ELb0ELb0ELb0ELb0ELb0ELb0ELb1ELb0ELb0ELb0ELb0EEENS1_21CollectiveEpilogueFwdINS6_IJSA_NS7_ILi256EEESB_EEES9_SE_SG_Li256ELb0ELb0ELb0ELb0EEENS1_30DynamicPersistentTileSchedulerILi256ELi32ELb0ELb0ELb1EEEEEEEEEvNT_6ParamsE,(.L_x_86 - _ZN7cutlass13device_kernelIN5flash11enable_sm90INS1_16FlashAttnFwdSm90INS1_25CollectiveMainloopFwdSm90ILi2EN4cute5tupleIJNS5_1CILi1EEES8_S8_EEENS6_IJNS7_ILi128EEENS7_ILi96EEENS7_ILi64EEEEEELi256ENS_10bfloat16_tEfNS_4arch4Sm90ELb1ELb0ELb0ELb0ELb0ELb0ELb0ELb1ELb0ELb0ELb0ELb0EEENS1_21CollectiveEpilogueFwdINS6_IJSA_NS7_ILi256EEESB_EEES9_SE_SG_Li256ELb0ELb0ELb0ELb0EEENS1_30DynamicPersistentTileSchedulerILi256ELi32ELb0ELb0ELb1EEEEEEEEEvNT_6ParamsE)
        .other          _ZN7cutlass13device_kernelIN5flash11enable_sm90INS1_16FlashAttnFwdSm90INS1_25CollectiveMainloopFwdSm90ILi2EN4cute5tupleIJNS5_1CILi1EEES8_S8_EEENS6_IJNS7_ILi128EEENS7_ILi96EEENS7_ILi64EEEEEELi256ENS_10bfloat16_tEfNS_4arch4Sm90ELb1ELb0ELb0ELb0ELb0ELb0ELb0ELb1ELb0ELb0ELb0ELb0EEENS1_21CollectiveEpilogueFwdINS6_IJSA_NS7_ILi256EEESB_EEES9_SE_SG_Li256ELb0ELb0ELb0ELb0EEENS1_30DynamicPersistentTileSchedulerILi256ELi32ELb0ELb0ELb1EEEEEEEEEvNT_6ParamsE,@"STO_CUDA_ENTRY STV_DEFAULT"
_ZN7cutlass13device_kernelIN5flash11enable_sm90INS1_16FlashAttnFwdSm90INS1_25CollectiveMainloopFwdSm90ILi2EN4cute5tupleIJNS5_1CILi1EEES8_S8_EEENS6_IJNS7_ILi128EEENS7_ILi96EEENS7_ILi64EEEEEELi256ENS_10bfloat16_tEfNS_4arch4Sm90ELb1ELb0ELb0ELb0ELb0ELb0ELb0ELb1ELb0ELb0ELb0ELb0EEENS1_21CollectiveEpilogueFwdINS6_IJSA_NS7_ILi256EEESB_EEES9_SE_SG_Li256ELb0ELb0ELb0ELb0EEENS1_30DynamicPersistentTileSchedulerILi256ELi32ELb0ELb0ELb1EEEEEEEEEvNT_6ParamsE:
[----:B------:R-:W-:Y:S01]  /*0000*/  LDC R1, c[0x0][0x37c] ;  /* 0x0000df00ff017b82 */ /* 0x000fe20000000800 */
[----:B------:R-:W-:Y:S05]  /*0010*/  EXIT ;  /* 0x000000000000794d */ /* 0x000fea0003800000 */
.L_x_40:
        /* <DEDUP_REMOVED lines=14> */
.L_x_86:


//--------------------- .text._ZN7cutlass13device_kernelIN5flash11enable_sm90INS1_16FlashAttnFwdSm90INS1_25CollectiveMainloopFwdSm90ILi2EN4cute5tupleIJNS5_1CILi1EEES8_S8_EEENS6_IJNS7_ILi128EEENS7_ILi96EEENS7_ILi64EEEEEELi256ENS_10bfloat16_tEfNS_4arch4Sm90ELb1ELb0ELb0ELb0ELb0ELb0ELb1ELb1ELb0ELb0ELb0ELb0EEENS1_21CollectiveEpilogueFwdINS6_IJSA_NS7_ILi256EEESB_EEES9_SE_SG_Li256ELb0ELb0ELb0ELb0EEENS1_30DynamicPersistentTileSchedulerILi256ELi32ELb0ELb0ELb1EEEEEEEEEvNT_6ParamsE --------------------------
	.section	.text._ZN7cutlass13device_kernelIN5flash11enable_sm90INS1_16FlashAttnFwdSm90INS1_25CollectiveMainloopFwdSm90ILi2EN4cute5tupleIJNS5_1CILi1EEES8_S8_EEENS6_IJNS7_ILi128EEENS7_ILi96EEENS7_ILi64EEEEEELi256ENS_10bfloat16_tEfNS_4arch4Sm90ELb1ELb0ELb0ELb0ELb0ELb0ELb1ELb1ELb0ELb0ELb0ELb0EEENS1_21CollectiveEpilogueFwdINS6_IJSA_NS7_ILi256EEESB_EEES9_SE_SG_Li256ELb0ELb0ELb0ELb0EEENS1_30DynamicPersistentTileSchedulerILi256ELi32ELb0ELb0ELb1EEEEEEEEEvNT_6ParamsE,"ax",@progbits
	.align	128
.text._ZN7cutlass13device_kernelIN5flash11enable_sm90INS1_16FlashAttnFwdSm90INS1_25CollectiveMainloopFwdSm90ILi2EN4cute5tupleIJNS5_1CILi1EEES8_S8_EEENS6_IJNS7_ILi128EEENS7_ILi96EEENS7_ILi64EEEEEELi256ENS_10bfloat16_tEfNS_4arch4Sm90ELb1ELb0ELb0ELb0ELb0ELb0ELb1ELb1ELb0ELb0ELb0ELb0EEENS1_21CollectiveEpilogueFwdINS6_IJSA_NS7_ILi256EEESB_EEES9_SE_SG_Li256ELb0ELb0ELb0ELb0EEENS1_30DynamicPersistentTileSchedulerILi256ELi32ELb0ELb0ELb1EEEEEEEEEvNT_6ParamsE:
        .type           _ZN7cutlass13device_kernelIN5flash11enable_sm90INS1_16FlashAttnFwdSm90INS1_25CollectiveMainloopFwdSm90ILi2EN4cute5tupleIJNS5_1CILi1EEES8_S8_EEENS6_IJNS7_ILi128EEENS7_ILi96EEENS7_ILi64EEEEEELi256ENS_10bfloat16_tEfNS_4arch4Sm90ELb1ELb0ELb0ELb0ELb0ELb0ELb1ELb1ELb0ELb0ELb0ELb0EEENS1_21CollectiveEpilogueFwdINS6_IJSA_NS7_ILi256EEESB_EEES9_SE_SG_Li256ELb0ELb0ELb0ELb0EEENS1_30DynamicPersistentTileSchedulerILi256ELi32ELb0ELb0ELb1EEEEEEEEEvNT_6ParamsE,@function
        .size           _ZN7cutlass13device_kernelIN5flash11enable_sm90INS1_16FlashAttnFwdSm90INS1_25CollectiveMainloopFwdSm90ILi2EN4cute5tupleIJNS5_1CILi1EEES8_S8_EEENS6_IJNS7_ILi128EEENS7_ILi96EEENS7_ILi64EEEEEELi256ENS_10bfloat16_tEfNS_4arch4Sm90ELb1ELb0ELb0ELb0ELb0ELb0ELb1ELb1ELb0ELb0ELb0ELb0EEENS1_21CollectiveEpilogueFwdINS6_IJSA_NS7_ILi256EEESB_EEES9_SE_SG_Li256ELb0ELb0ELb0ELb0EEENS1_30DynamicPersistentTileSchedulerILi256ELi32ELb0ELb0ELb1EEEEEEEEEvNT_6ParamsE,(.L_x_87 - _ZN7cutlass13device_kernelIN5flash11enable_sm90INS1_16FlashAttnFwdSm90INS1_25CollectiveMainloopFwdSm90ILi2EN4cute5tupleIJNS5_1CILi1EEES8_S8_EEENS6_IJNS7_ILi128EEENS7_ILi96EEENS7_ILi64EEEEEELi256ENS_10bfloat16_tEfNS_4arch4Sm90ELb1ELb0ELb0ELb0ELb0ELb0ELb1ELb1ELb0ELb0ELb0ELb0EEENS1_21CollectiveEpilogueFwdINS6_IJSA_NS7_ILi256EEESB_EEES9_SE_SG_Li256ELb0ELb0ELb0ELb0EEENS1_30DynamicPersistentTileSchedulerILi256ELi32ELb0ELb0ELb1EEEEEEEEEvNT_6ParamsE)
        .other          _ZN7cutlass13device_kernelIN5flash11enable_sm90INS1_16FlashAttnFwdSm90INS1_25CollectiveMainloopFwdSm90ILi2EN4cute5tupleIJNS5_1CILi1EEES8_S8_EEENS6_IJNS7_ILi128EEENS7_ILi96EEENS7_ILi64EEEEEELi256ENS_10bfloat16_tEfNS_4arch4Sm90ELb1ELb0ELb0ELb0ELb0ELb0ELb1ELb1ELb0ELb0ELb0ELb0EEENS1_21CollectiveEpilogueFwdINS6_IJSA_NS7_ILi256EEESB_EEES9_SE_SG_Li256ELb0ELb0ELb0ELb0EEENS1_30DynamicPersistentTileSchedulerILi256ELi32ELb0ELb0ELb1EEEEEEEEEvNT_6ParamsE,@"STO_CUDA_ENTRY STV_DEFAULT"
_ZN7cutlass13device_kernelIN5flash11enable_sm90INS1_16FlashAttnFwdSm90INS1_25CollectiveMainloopFwdSm90ILi2EN4cute5tupleIJNS5_1CILi1EEES8_S8_EEENS6_IJNS7_ILi128EEENS7_ILi96EEENS7_ILi64EEEEEELi256ENS_10bfloat16_tEfNS_4arch4Sm90ELb1ELb0ELb0ELb0ELb0ELb0ELb1ELb1ELb0ELb0ELb0ELb0EEENS1_21CollectiveEpilogueFwdINS6_IJSA_NS7_ILi256EEESB_EEES9_SE_SG_Li256ELb0ELb0ELb0ELb0EEENS1_30DynamicPersistentTileSchedulerILi256ELi32ELb0ELb0ELb1EEEEEEEEEvNT_6ParamsE:
[----:B------:R-:W-:Y:S01]  /*0000*/  LDC R1, c[0x0][0x37c] ;  /* 0x0000df00ff017b82 */ /* 0x000fe20000000800 */
[----:B------:R-:W-:Y:S05]  /*0010*/  EXIT ;  /* 0x000000000000794d */ /* 0x000fea0003800000 */
.L_x_41:
        /* <DEDUP_REMOVED lines=14> */
.L_x_87:


//--------------------- .text._ZN7cutlass13device_kernelIN5flash11enable_sm90INS1_16FlashAttnFwdSm90INS1_25CollectiveMainloopFwdSm90ILi2EN4cute5tupleIJNS5_1CILi1EEES8_S8_EEENS6_IJNS7_ILi128EEENS7_ILi96EEENS7_ILi64EEEEEELi256ENS_10bfloat16_tEfNS_4arch4Sm90ELb1ELb0ELb0ELb1ELb0ELb0ELb0ELb1ELb0ELb0ELb0ELb0EEENS1_21CollectiveEpilogueFwdINS6_IJSA_NS7_ILi256EEESB_EEES9_SE_SG_Li256ELb1ELb0ELb0ELb0EEENS1_36VarlenDynamicPersistentTileSchedulerILi128ELi96ELi256ELi32ELb0ELb0ELb1ELb1ELb1ELb1EEEEEEEEEvNT_6ParamsE --------------------------
	.section	.text._ZN7cutlass13device_kernelIN5flash11enable_sm90INS1_16FlashAttnFwdSm90INS1_25CollectiveMainloopFwdSm90ILi2EN4cute5tupleIJNS5_1CILi1EEES8_S8_EEENS6_IJNS7_ILi128EEENS7_ILi96EEENS7_ILi64EEEEEELi256ENS_10bfloat16_tEfNS_4arch4Sm90ELb1ELb0ELb0ELb1ELb0ELb0ELb0ELb1ELb0ELb0ELb0ELb0EEENS1_21CollectiveEpilogueFwdINS6_IJSA_NS7_ILi256EEESB_EEES9_SE_SG_Li256ELb1ELb0ELb0ELb0EEENS1_36VarlenDynamicPersistentTileSchedulerILi128ELi96ELi256ELi32ELb0ELb0ELb1ELb1ELb1ELb1EEEEEEEEEvNT_6ParamsE,"ax",@progbits
	.align	128
.text._ZN7cutlass13device_kernelIN5flash11enable_sm90INS1_16FlashAttnFwdSm90INS1_25CollectiveMainloopFwdSm90ILi2EN4cute5tupleIJNS5_1CILi1EEES8_S8_EEENS6_IJNS7_ILi128EEENS7_ILi96EEENS7_ILi64EEEEEELi256ENS_10bfloat16_tEfNS_4arch4Sm90ELb1ELb0ELb0ELb1ELb0ELb0ELb0ELb1ELb0ELb0ELb0ELb0EEENS1_21CollectiveEpilogueFwdINS6_IJSA_NS7_ILi256EEESB_EEES9_SE_SG_Li256ELb1ELb0ELb0ELb0EEENS1_36VarlenDynamicPersistentTileSchedulerILi128ELi96ELi256ELi32ELb0ELb0ELb1ELb1ELb1ELb1EEEEEEEEEvNT_6ParamsE:
        .type           _ZN7cutlass13device_kernelIN5flash11enable_sm90INS1_16FlashAttnFwdSm90INS1_25CollectiveMainloopFwdSm90ILi2EN4cute5tupleIJNS5_1CILi1EEES8_S8_EEENS6_IJNS7_ILi128EEENS7_ILi96EEENS7_ILi64EEEEEELi256ENS_10bfloat16_tEfNS_4arch4Sm90ELb1ELb0ELb0ELb1ELb0ELb0ELb0ELb1ELb0ELb0ELb0ELb0EEENS1_21CollectiveEpilogueFwdINS6_IJSA_NS7_ILi256EEESB_EEES9_SE_SG_Li256ELb1ELb0ELb0ELb0EEENS1_36VarlenDynamicPersistentTileSchedulerILi128ELi96ELi256ELi32ELb0ELb0ELb1ELb1ELb1ELb1EEEEEEEEEvNT_6ParamsE,@function
        .size           _ZN7cutlass13device_kernelIN5flash11enable_sm90INS1_16FlashAttnFwdSm90INS1_25CollectiveMainloopFwdSm90ILi2EN4cute5tupleIJNS5_1CILi1EEES8_S8_EEENS6_IJNS7_ILi128EEENS7_ILi96EEENS7_ILi64EEEEEELi256ENS_10bfloat16_tEfNS_4arch4Sm90ELb1ELb0ELb0ELb1ELb0ELb0ELb0ELb1ELb0ELb0ELb0ELb0EEENS1_21CollectiveEpilogueFwdINS6_IJSA_NS7_ILi256EEESB_EEES9_SE_SG_Li256ELb1ELb0ELb0ELb0EEENS1_36VarlenDynamicPersistentTileSchedulerILi128ELi96ELi256ELi32ELb0ELb0ELb1ELb1ELb1ELb1EEEEEEEEEvNT_6ParamsE,(.L_x_88 - _ZN7cutlass13device_kernelIN5flash11enable_sm90INS1_16FlashAttnFwdSm90INS1_25CollectiveMainloopFwdSm90ILi2EN4cute5tupleIJNS5_1CILi1EEES8_S8_EEENS6_IJNS7_ILi128EEENS7_ILi96EEENS7_ILi64EEEEEELi256ENS_10bfloat16_tEfNS_4arch4Sm90ELb1ELb0ELb0ELb1ELb0ELb0ELb0ELb1ELb0ELb0ELb0ELb0EEENS1_21CollectiveEpilogueFwdINS6_IJSA_NS7_ILi256EEESB_EEES9_SE_SG_Li256ELb1ELb0ELb0ELb0EEENS1_36VarlenDynamicPersistentTileSchedulerILi128ELi96ELi256ELi32ELb0ELb0ELb1ELb1ELb1ELb1EEEEEEEEEvNT_6ParamsE)
        .other          _ZN7cutlass13device_kernelIN5flash11enable_sm90INS1_16FlashAttnFwdSm90INS1_25CollectiveMainloopFwdSm90ILi2EN4cute5tupleIJNS5_1CILi1EEES8_S8_EEENS6_IJNS7_ILi128EEENS7_ILi96EEENS7_ILi64EEEEEELi256ENS_10bfloat16_tEfNS_4arch4Sm90ELb1ELb0ELb0ELb1ELb0ELb0ELb0ELb1ELb0ELb0ELb0ELb0EEENS1_21CollectiveEpilogueFwdINS6_IJSA_NS7_ILi256EEESB_EEES9_SE_SG_Li256ELb1ELb0ELb0ELb0EEENS1_36VarlenDynamicPersistentTileSchedulerILi128ELi96ELi256ELi32ELb0ELb0ELb1ELb1ELb1ELb1EEEEEEEEEvNT_6ParamsE,@"STO_CUDA_ENTRY STV_DEFAULT"
_ZN7cutlass13device_kernelIN5flash11enable_sm90INS1_16FlashAttnFwdSm90INS1_25CollectiveMainloopFwdSm90ILi2EN4cute5tupleIJNS5_1CILi1EEES8_S8_EEENS6_IJNS7_ILi128EEENS7_ILi96EEENS7_ILi64EEEEEELi256ENS_10bfloat16_tEfNS_4arch4Sm90ELb1ELb0ELb0ELb1ELb0ELb0ELb0ELb1ELb0ELb0ELb0ELb0EEENS1_21CollectiveEpilogueFwdINS6_IJSA_NS7_ILi256EEESB_EEES9_SE_SG_Li256ELb1ELb0ELb0ELb0EEENS1_36VarlenDynamicPersistentTileSchedulerILi128ELi96ELi256ELi32ELb0ELb0ELb1ELb1ELb1ELb1EEEEEEEEEvNT_6ParamsE:
[----:B------:R-:W-:Y:S01]  /*0000*/  LDC R1, c[0x0][0x37c] ;  /* 0x0000df00ff017b82 */ /* 0x000fe20000000800 */
[----:B------:R-:W-:Y:S05]  /*0010*/  EXIT ;  /* 0x000000000000794d */ /* 0x000fea0003800000 */
.L_x_42:
        /* <DEDUP_REMOVED lines=14> */
.L_x_88:


//--------------------- .text._ZN7cutlass13device_kernelIN5flash11enable_sm90INS1_16FlashAttnFwdSm90INS1_25CollectiveMainloopFwdSm90ILi2EN4cute5tupleIJNS5_1CILi1EEES8_S8_EEENS6_IJNS7_ILi128EEENS7_ILi96EEENS7_ILi64EEEEEELi256ENS_10bfloat16_tEfNS_4arch4Sm90ELb1ELb0ELb0ELb1ELb0ELb1ELb0ELb1ELb0ELb0ELb0ELb0EEENS1_21CollectiveEpilogueFwdINS6_IJSA_NS7_ILi256EEESB_EEES9_SE_SG_Li256ELb1ELb0ELb0ELb0EEENS1_36VarlenDynamicPersistentTileSchedulerILi128ELi96ELi256ELi32ELb0ELb0ELb1ELb1ELb1ELb1EEEEEEEEEvNT_6ParamsE --------------------------
	.section	.text._ZN7cutlass13device_kernelIN5flash11enable_sm90INS1_16FlashAttnFwdSm90INS1_25CollectiveMainloopFwdSm90ILi2EN4cute5tupleIJNS5_1CILi1EEES8_S8_EEENS6_IJNS7_ILi128EEENS7_ILi96EEENS7_ILi64EEEEEELi256ENS_10bfloat16_tEfNS_4arch4Sm90ELb1ELb0ELb0ELb1ELb0ELb1ELb0ELb1ELb0ELb0ELb0ELb0EEENS1_21CollectiveEpilogueFwdINS6_IJSA_NS7_ILi256EEESB_EEES9_SE_SG_Li256ELb1ELb0ELb0ELb0EEENS1_36VarlenDynamicPersistentTileSchedulerILi128ELi96ELi256ELi32ELb0ELb0ELb1ELb1ELb1ELb1EEEEEEEEEvNT_6ParamsE,"ax",@progbits
	.align	128
.text._ZN7cutlass13device_kernelIN5flash11enable_sm90INS1_16FlashAttnFwdSm90INS1_25CollectiveMainloopFwdSm90ILi2EN4cute5tupleIJNS5_1CILi1EEES8_S8_EEENS6_IJNS7_ILi128EEENS7_ILi96EEENS7_ILi64EEEEEELi256ENS_10bfloat16_tEfNS_4arch4Sm90ELb1ELb0ELb0ELb1ELb0ELb1ELb0ELb1ELb0ELb0ELb0ELb0EEENS1_21CollectiveEpilogueFwdINS6_IJSA_NS7_ILi256EEESB_EEES9_SE_SG_Li256ELb1ELb0ELb0ELb0EEENS1_36VarlenDynamicPersistentTileSchedulerILi128ELi96ELi256ELi32ELb0ELb0ELb1ELb1ELb1ELb1EEEEEEEEEvNT_6ParamsE:
        .type           _ZN7cutlass13device_kernelIN5flash11enable_sm90INS1_16FlashAttnFwdSm90INS1_25CollectiveMainloopFwdSm90ILi2EN4cute5tupleIJNS5_1CILi1EEES8_S8_EEENS6_IJNS7_ILi128EEENS7_ILi96EEENS7_ILi64EEEEEELi256ENS_10bfloat16_tEfNS_4arch4Sm90ELb1ELb0ELb0ELb1ELb0ELb1ELb0ELb1ELb0ELb0ELb0ELb0EEENS1_21CollectiveEpilogueFwdINS6_IJSA_NS7_ILi256EEESB_EEES9_SE_SG_Li256ELb1ELb0ELb0ELb0EEENS1_36VarlenDynamicPersistentTileSchedulerILi128ELi96ELi256ELi32ELb0ELb0ELb1ELb1ELb1ELb1EEEEEEEEEvNT_6ParamsE,@function
        .size           _ZN7cutlass13device_kernelIN5flash11enable_sm90INS1_16FlashAttnFwdSm90INS1_25CollectiveMainloopFwdSm90ILi2EN4cute5tupleIJNS5_1CILi1EEES8_S8_EEENS6_IJNS7_ILi128EEENS7_ILi96EEENS7_ILi64EEEEEELi256ENS_10bfloat16_tEfNS_4arch4Sm90ELb1ELb0ELb0ELb1ELb0ELb1ELb0ELb1ELb0ELb0ELb0ELb0EEENS1_21CollectiveEpilogueFwdINS6_IJSA_NS7_ILi256EEESB_EEES9_SE_SG_Li256ELb1ELb0ELb0ELb0EEENS1_36VarlenDynamicPersistentTileSchedulerILi128ELi96ELi256ELi32ELb0ELb0ELb1ELb1ELb1ELb1EEEEEEEEEvNT_6ParamsE,(.L_x_89 - _ZN7cutlass13device_kernelIN5flash11enable_sm90INS1_16FlashAttnFwdSm90INS1_25CollectiveMainloopFwdSm90ILi2EN4cute5tupleIJNS5_1CILi1EEES8_S8_EEENS6_IJNS7_ILi128EEENS7_ILi96EEENS7_ILi64EEEEEELi256ENS_10bfloat16_tEfNS_4arch4Sm90ELb1ELb0ELb0ELb1ELb0ELb1ELb0ELb1ELb0ELb0ELb0ELb0EEENS1_21CollectiveEpilogueFwdINS6_IJSA_NS7_ILi256EEESB_EEES9_SE_SG_Li256ELb1ELb0ELb0ELb0EEENS1_36VarlenDynamicPersistentTileSchedulerILi128ELi96ELi256ELi32ELb0ELb0ELb1ELb1ELb1ELb1EEEEEEEEEvNT_6ParamsE)
        .other          _ZN7cutlass13device_kernelIN5flash11enable_sm90INS1_16FlashAttnFwdSm90INS1_25CollectiveMainloopFwdSm90ILi2EN4cute5tupleIJNS5_1CILi1EEES8_S8_EEENS6_IJNS7_ILi128EEENS7_ILi96EEENS7_ILi64EEEEEELi256ENS_10bfloat16_tEfNS_4arch4Sm90ELb1ELb0ELb0ELb1ELb0ELb1ELb0ELb1ELb0ELb0ELb0ELb0EEENS1_21CollectiveEpilogueFwdINS6_IJSA_NS7_ILi256EEESB_EEES9_SE_SG_Li256ELb1ELb0ELb0ELb0EEENS1_36VarlenDynamicPersistentTileSchedulerILi128ELi96ELi256ELi32ELb0ELb0ELb1ELb1ELb1ELb1EEEEEEEEEvNT_6ParamsE,@"STO_CUDA_ENTRY STV_DEFAULT"
_ZN7cutlass13device_kernelIN5flash11enable_sm90INS1_16FlashAttnFwdSm90INS1_25CollectiveMainloopFwdSm90ILi2EN4cute5tupleIJNS5_1CILi1EEES8_S8_EEENS6_IJNS7_ILi128EEENS7_ILi96EEENS7_ILi64EEEEEELi256ENS_10bfloat16_tEfNS_4arch4Sm90ELb1ELb0ELb0ELb1ELb0ELb1ELb0ELb1ELb0ELb0ELb0ELb0EEENS1_21CollectiveEpilogueFwdINS6_IJSA_NS7_ILi256EEESB_EEES9_SE_SG_Li256ELb1ELb0ELb0ELb0EEENS1_36VarlenDynamicPersistentTileSchedulerILi128ELi96ELi256ELi32ELb0ELb0ELb1ELb1ELb1ELb1EEEEEEEEEvNT_6ParamsE:
[----:B------:R-:W-:Y:S01]  /*0000*/  LDC R1, c[0x0][0x37c] ;  /* 0x0000df00ff017b82 */ /* 0x000fe20000000800 */
[----:B------:R-:W-:Y:S05]  /*0010*/  EXIT ;  /* 0x000000000000794d */ /* 0x000fea0003800000 */
.L_x_43:
        /* <DEDUP_REMOVED lines=14> */
.L_x_89:


//--------------------- .text._ZN7cutlass13device_kernelIN5flash11enable_sm90INS1_16FlashAttnFwdSm90INS1_25CollectiveMainloopFwdSm90ILi2EN4cute5tupleIJNS5_1CILi1EEES8_S8_EEENS6_IJNS7_ILi128EEENS7_ILi96EEENS7_ILi64EEEEEELi256ENS_10bfloat16_tEfNS_4arch4Sm90ELb1ELb0ELb0ELb1ELb0ELb0ELb1ELb1ELb0ELb0ELb0ELb0EEENS1_21CollectiveEpilogueFwdINS6_IJSA_NS7_ILi256EEESB_EEES9_SE_SG_Li256ELb1ELb0ELb0ELb0EEENS1_36VarlenDynamicPersistentTileSchedulerILi128ELi96ELi256ELi32ELb0ELb0ELb1ELb1ELb1ELb1EEEEEEEEEvNT_6ParamsE --------------------------
	.section	.text._ZN7cutlass13device_kernelIN5flash11enable_sm90INS1_16FlashAttnFwdSm90INS1_25CollectiveMainloopFwdSm90ILi2EN4cute5tupleIJNS5_1CILi1EEES8_S8_EEENS6_IJNS7_ILi128EEENS7_ILi96EEENS7_ILi64EEEEEELi256ENS_10bfloat16_tEfNS_4arch4Sm90ELb1ELb0ELb0ELb1ELb0ELb0ELb1ELb1ELb0ELb0ELb0ELb0EEENS1_21CollectiveEpilogueFwdINS6_IJSA_NS7_ILi256EEESB_EEES9_SE_SG_Li256ELb1ELb0ELb0ELb0EEENS1_36VarlenDynamicPersistentTileSchedulerILi128ELi96ELi256ELi32ELb0ELb0ELb1ELb1ELb1ELb1EEEEEEEEEvNT_6ParamsE,"ax",@progbits
	.align	128
.text._ZN7cutlass13device_kernelIN5flash11enable_sm90INS1_16FlashAttnFwdSm90INS1_25CollectiveMainloopFwdSm90ILi2EN4cute5tupleIJNS5_1CILi1EEES8_S8_EEENS6_IJNS7_ILi128EEENS7_ILi96EEENS7_ILi64EEEEEELi256ENS_10bfloat16_tEfNS_4arch4Sm90ELb1ELb0ELb0ELb1ELb0ELb0ELb1ELb1ELb0ELb0ELb0ELb0EEENS1_21CollectiveEpilogueFwdINS6_IJSA_NS7_ILi256EEESB_EEES9_SE_SG_Li256ELb1ELb0ELb0ELb0EEENS1_36VarlenDynamicPersistentTileSchedulerILi128ELi96ELi256ELi32ELb0ELb0ELb1ELb1ELb1ELb1EEEEEEEEEvNT_6ParamsE:
        .type           _ZN7cutlass13device_kernelIN5flash11enable_sm90INS1_16FlashAttnFwdSm90INS1_25CollectiveMainloopFwdSm90ILi2EN4cute5tupleIJNS5_1CILi1EEES8_S8_EEENS6_IJNS7_ILi128EEENS7_ILi96EEENS7_ILi64EEEEEELi256ENS_10bfloat16_tEfNS_4arch4Sm90ELb1ELb0ELb0ELb1ELb0ELb0ELb1ELb1ELb0ELb0ELb0ELb0EEENS1_21CollectiveEpilogueFwdINS6_IJSA_NS7_ILi256EEESB_EEES9_SE_SG_Li256ELb1ELb0ELb0ELb0EEENS1_36VarlenDynamicPersistentTileSchedulerILi128ELi96ELi256ELi32ELb0ELb0ELb1ELb1ELb1ELb1EEEEEEEEEvNT_6ParamsE,@function
        .size           _ZN7cutlass13device_kernelIN5flash11enable_sm90INS1_16FlashAttnFwdSm90INS1_25CollectiveMainloopFwdSm90ILi2EN4cute5tupleIJNS5_1CILi1EEES8_S8_EEENS6_IJNS7_ILi128EEENS7_ILi96EEENS7_ILi64EEEEEELi256ENS_10bfloat16_tEfNS_4arch4Sm90ELb1ELb0ELb0ELb1ELb0ELb0ELb1ELb1ELb0ELb0ELb0ELb0EEENS1_21CollectiveEpilogueFwdINS6_IJSA_NS7_ILi256EEESB_EEES9_SE_SG_Li256ELb1ELb0ELb0ELb0EEENS1_36VarlenDynamicPersistentTileSchedulerILi128ELi96ELi256ELi32ELb0ELb0ELb1ELb1ELb1ELb1EEEEEEEEEvNT_6ParamsE,(.L_x_90 - _ZN7cutlass13device_kernelIN5flash11enable_sm90INS1_16FlashAttnFwdSm90INS1_25CollectiveMainloopFwdSm90ILi2EN4cute5tupleIJNS5_1CILi1EEES8_S8_EEENS6_IJNS7_ILi128EEENS7_ILi96EEENS7_ILi64EEEEEELi256ENS_10bfloat16_tEfNS_4arch4Sm90ELb1ELb0ELb0ELb1ELb0ELb0ELb1ELb1ELb0ELb0ELb0ELb0EEENS1_21CollectiveEpilogueFwdINS6_IJSA_NS7_ILi256EEESB_EEES9_SE_SG_Li256ELb1ELb0ELb0ELb0EEENS1_36VarlenDynamicPersistentTileSchedulerILi128ELi96ELi256ELi32ELb0ELb0ELb1ELb1ELb1ELb1EEEEEEEEEvNT_6ParamsE)
        .other          _ZN7cutlass13device_kernelIN5flash11enable_sm90INS1_16FlashAttnFwdSm90INS1_25CollectiveMainloopFwdSm90ILi2EN4cute5tupleIJNS5_1CILi1EEES8_S8_EEENS6_IJNS7_ILi128EEENS7_ILi96EEENS7_ILi64EEEEEELi256ENS_10bfloat16_tEfNS_4arch4Sm90ELb1ELb0ELb0ELb1ELb0ELb0ELb1ELb1ELb0ELb0ELb0ELb0EEENS1_21CollectiveEpilogueFwdINS6_IJSA_NS7_ILi256EEESB_EEES9_SE_SG_Li256ELb1ELb0ELb0ELb0EEENS1_36VarlenDynamicPersistentTileSchedulerILi128ELi96ELi256ELi32ELb0ELb0ELb1ELb1ELb1ELb1EEEEEEEEEvNT_6ParamsE,@"STO_CUDA_ENTRY STV_DEFAULT"
_ZN7cutlass13device_kernelIN5flash11enable_sm90INS1_16FlashAttnFwdSm90INS1_25CollectiveMainloopFwdSm90ILi2EN4cute5tupleIJNS5_1CILi1EEES8_S8_EEENS6_IJNS7_ILi128EEENS7_ILi96EEENS7_ILi64EEEEEELi256ENS_10bfloat16_tEfNS_4arch4Sm90ELb1ELb0ELb0ELb1ELb0ELb0ELb1ELb1ELb0ELb0ELb0ELb0EEENS1_21CollectiveEpilogueFwdINS6_IJSA_NS7_ILi256EEESB_EEES9_SE_SG_Li256ELb1ELb0ELb0ELb0EEENS1_36VarlenDynamicPersistentTileSchedulerILi128ELi96ELi256ELi32ELb0ELb0ELb1ELb1ELb1ELb1EEEEEEEEEvNT_6ParamsE:
[----:B------:R-:W-:Y:S01]  /*0000*/  LDC R1, c[0x0][0x37c] ;  /* 0x0000df00ff017b82 */ /* 0x000fe20000000800 */
[----:B------:R-:W-:Y:S05]  /*0010*/  EXIT ;  /* 0x000000000000794d */ /* 0x000fea0003800000 */
.L_x_44:
        /* <DEDUP_REMOVED lines=14> */
.L_x_90:


//--------------------- .text._ZN7cutlass13device_kernelIN5flash11enable_sm90INS1_16FlashAttnFwdSm90INS1_25CollectiveMainloopFwdSm90ILi2EN4cute5tupleIJNS5_1CILi1EEES8_S8_EEENS6_IJNS7_ILi128EEENS7_ILi96EEENS7_ILi64EEEEEELi256ENS_10bfloat16_tEfNS_4arch4Sm90ELb1ELb0ELb0ELb1ELb0ELb1ELb1ELb1ELb0ELb0ELb0ELb0EEENS1_21CollectiveEpilogueFwdINS6_IJSA_NS7_ILi256EEESB_EEES9_SE_SG_Li256ELb1ELb0ELb0ELb0EEENS1_36VarlenDynamicPersistentTileSchedulerILi128ELi96ELi256ELi32ELb0ELb0ELb1ELb1ELb1ELb1EEEEEEEEEvNT_6ParamsE --------------------------
	.section	.text._ZN7cutlass13device_kernelIN5flash11enable_sm90INS1_16FlashAttnFwdSm90INS1_25CollectiveMainloopFwdSm90ILi2EN4cute5tupleIJNS5_1CILi1EEES8_S8_EEENS6_IJNS7_ILi128EEENS7_ILi96EEENS7_ILi64EEEEEELi256ENS_10bfloat16_tEfNS_4arch4Sm90ELb1ELb0ELb0ELb1ELb0ELb1ELb1ELb1ELb0ELb0ELb0ELb0EEENS1_21CollectiveEpilogueFwdINS6_IJSA_NS7_ILi256EEESB_EEES9_SE_SG_Li256ELb1ELb0ELb0ELb0EEENS1_36VarlenDynamicPersistentTileSchedulerILi128ELi96ELi256ELi32ELb0ELb0ELb1ELb1ELb1ELb1EEEEEEEEEvNT_6ParamsE,"ax",@progbits
	.align	128
.text._ZN7cutlass13device_kernelIN5flash11enable_sm90INS1_16FlashAttnFwdSm90INS1_25CollectiveMainloopFwdSm90ILi2EN4cute5tupleIJNS5_1CILi1EEES8_S8_EEENS6_IJNS7_ILi128EEENS7_ILi96EEENS7_ILi64EEEEEELi256ENS_10bfloat16_tEfNS_4arch4Sm90ELb1ELb0ELb0ELb1ELb0ELb1ELb1ELb1ELb0ELb0ELb0ELb0EEENS1_21CollectiveEpilogueFwdINS6_IJSA_NS7_ILi256EEESB_EEES9_SE_SG_Li256ELb1ELb0ELb0ELb0EEENS1_36VarlenDynamicPersistentTileSchedulerILi128ELi96ELi256ELi32ELb0ELb0ELb1ELb1ELb1ELb1EEEEEEEEEvNT_6ParamsE:
        .type           _ZN7cutlass13device_kernelIN5flash11enable_sm90INS1_16FlashAttnFwdSm90INS1_25CollectiveMainloopFwdSm90ILi2EN4cute5tupleIJNS5_1CILi1EEES8_S8_EEENS6_IJNS7_ILi128EEENS7_ILi96EEENS7_ILi64EEEEEELi256ENS_10bfloat16_tEfNS_4arch4Sm90ELb1ELb0ELb0ELb1ELb0ELb1ELb1ELb1ELb0ELb0ELb0ELb0EEENS1_21CollectiveEpilogueFwdINS6_IJSA_NS7_ILi256EEESB_EEES9_SE_SG_Li256ELb1ELb0ELb0ELb0EEENS1_36VarlenDynamicPersistentTileSchedulerILi128ELi96ELi256ELi32ELb0ELb0ELb1ELb1ELb1ELb1EEEEEEEEEvNT_6ParamsE,@function
        .size           _ZN7cutlass13device_kernelIN5flash11enable_sm90INS1_16FlashAttnFwdSm90INS1_25CollectiveMainloopFwdSm90ILi2EN4cute5tupleIJNS5_1CILi1EEES8_S8_EEENS6_IJNS7_ILi128EEENS7_ILi96EEENS7_ILi64EEEEEELi256ENS_10bfloat16_tEfNS_4arch4Sm90ELb1ELb0ELb0ELb1ELb0ELb1ELb1ELb1ELb0ELb0ELb0ELb0EEENS1_21CollectiveEpilogueFwdINS6_IJSA_NS7_ILi256EEESB_EEES9_SE_SG_Li256ELb1ELb0ELb0ELb0EEENS1_36VarlenDynamicPersistentTileSchedulerILi128ELi96ELi256ELi32ELb0ELb0ELb1ELb1ELb1ELb1EEEEEEEEEvNT_6ParamsE,(.L_x_91 - _ZN7cutlass13device_kernelIN5flash11enable_sm90INS1_16FlashAttnFwdSm90INS1_25CollectiveMainloopFwdSm90ILi2EN4cute5tupleIJNS5_1CILi1EEES8_S8_EEENS6_IJNS7_ILi128EEENS7_ILi96EEENS7_ILi64EEEEEELi256ENS_10bfloat16_tEfNS_4arch4Sm90ELb1ELb0ELb0ELb1ELb0ELb1ELb1ELb1ELb0ELb0ELb0ELb0EEENS1_21CollectiveEpilogueFwdINS6_IJSA_NS7_ILi256EEESB_EEES9_SE_SG_Li256ELb1ELb0ELb0ELb0EEENS1_36VarlenDynamicPersistentTileSchedulerILi128ELi96ELi256ELi32ELb0ELb0ELb1ELb1ELb1ELb1EEEEEEEEEvNT_6ParamsE)
        .other          _ZN7cutlass13device_kernelIN5flash11enable_sm90INS1_16FlashAttnFwdSm90INS1_25CollectiveMainloopFwdSm90ILi2EN4cute5tupleIJNS5_1CILi1EEES8_S8_EEENS6_IJNS7_ILi128EEENS7_ILi96EEENS7_ILi64EEEEEELi256ENS_10bfloat16_tEfNS_4arch4Sm90ELb1ELb0ELb0ELb1ELb0ELb1ELb1ELb1ELb0ELb0ELb0ELb0EEENS1_21CollectiveEpilogueFwdINS6_IJSA_NS7_ILi256EEESB_EEES9_SE_SG_Li256ELb1ELb0ELb0ELb0EEENS1_36VarlenDynamicPersistentTileSchedulerILi128ELi96ELi256ELi32ELb0ELb0ELb1ELb1ELb1ELb1EEEEEEEEEvNT_6ParamsE,@"STO_CUDA_ENTRY STV_DEFAULT"
_ZN7cutlass13device_kernelIN5flash11enable_sm90INS1_16FlashAttnFwdSm90INS1_25CollectiveMainloopFwdSm90ILi2EN4cute5tupleIJNS5_1CILi1EEES8_S8_EEENS6_IJNS7_ILi128EEENS7_ILi96EEENS7_ILi64EEEEEELi256ENS_10bfloat16_tEfNS_4arch4Sm90ELb1ELb0ELb0ELb1ELb0ELb1ELb1ELb1ELb0ELb0ELb0ELb0EEENS1_21CollectiveEpilogueFwdINS6_IJSA_NS7_ILi256EEESB_EEES9_SE_SG_Li256ELb1ELb0ELb0ELb0EEENS1_36VarlenDynamicPersistentTileSchedulerILi128ELi96ELi256ELi32ELb0ELb0ELb1ELb1ELb1ELb1EEEEEEEEEvNT_6ParamsE:
[----:B------:R-:W-:Y:S01]  /*0000*/  LDC R1, c[0x0][0x37c] ;  /* 0x0000df00ff017b82 */ /* 0x000fe20000000800 */
[----:B------:R-:W-:Y:S05]  /*0010*/  EXIT ;  /* 0x000000000000794d */ /* 0x000fea0003800000 */
.L_x_45:
        /* <DEDUP_REMOVED lines=14> */
.L_x_91:


//--------------------- .nv.shared.reserved.0     --------------------------
	.section	.nv.shared.reserved.0,"aw",@nobits
	.weak		__nv_reservedSMEM_offset_0_alias
	.size		__nv_reservedSMEM_offset_0_alias, 0, 64
	.other		__nv_reservedSMEM_offset_0_alias,@"STO_CUDA_RESERVED_SHARED STV_DEFAULT"
__nv_reservedSMEM_offset_0_alias:
	.zero		0
	.zero		64


//--------------------- .nv.global                --------------------------
	.section	.nv.global,"aw",@nobits
.nv.global:
	.type		_ZN67_INTERNAL_7f795192_31_flash_fwd_hdimdiff_bf16_sm90_cu_a6473388_34284cute1_E,@object
	.size		_ZN67_INTERNAL_7f795192_31_flash_fwd_hdimdiff_bf16_sm90_cu_a6473388_34284cute1_E,(_ZN67_INTERNAL_7f795192_31_flash_fwd_hdimdiff_bf16_sm90_cu_a6473388_34284cuda3std3__45__cpo6cbeginE - _ZN67_INTERNAL_7f795192_31_flash_fwd_hdimdiff_bf16_sm90_cu_a6473388_34284cute1_E)
_ZN67_INTERNAL_7f795192_31_flash_fwd_hdimdiff_bf16_sm90_cu_a6473388_34284cute1_E:
	.zero		1
	.type		_ZN67_INTERNAL_7f795192_31_flash_fwd_hdimdiff_bf16_sm90_cu_a6473388_34284cuda3std3__45__cpo6cbeginE,@object
	.size		_ZN67_INTERNAL_7f795192_31_flash_fwd_hdimdiff_bf16_sm90_cu_a6473388_34284cuda3std3__45__cpo6cbeginE,(_ZN67_INTERNAL_7f795192_31_flash_fwd_hdimdiff_bf16_sm90_cu_a6473388_34284cuda3std3__48in_placeE - _ZN67_INTERNAL_7f795192_31_flash_fwd_hdimdiff_bf16_sm90_cu_a6473388_34284cuda3std3__45__cpo6cbeginE)
_ZN67_INTERNAL_7f795192_31_flash_fwd_hdimdiff_bf16_sm90_cu_a6473388_34284cuda3std3__45__cpo6cbeginE:
	.zero		1
	.type		_ZN67_INTERNAL_7f795192_31_flash_fwd_hdimdiff_bf16_sm90_cu_a6473388_34284cuda3std3__48in_placeE,@object
	.size		_ZN67_INTERNAL_7f795192_31_flash_fwd_hdimdiff_bf16_sm90_cu_a6473388_34284cuda3std3__48in_placeE,(_ZN67_INTERNAL_7f795192_31_flash_fwd_hdimdiff_bf16_sm90_cu_a6473388_34284cuda3std6ranges3__45__cpo9iter_moveE - _ZN67_INTERNAL_7f795192_31_flash_fwd_hdimdiff_bf16_sm90_cu_a6473388_34284cuda3std3__48in_placeE)
_ZN67_INTERNAL_7f795192_31_flash_fwd_hdimdiff_bf16_sm90_cu_a6473388_34284cuda3std3__48in_placeE:
	.zero		1
	.type		_ZN67_INTERNAL_7f795192_31_flash_fwd_hdimdiff_bf16_sm90_cu_a6473388_34284cuda3std6ranges3__45__cpo9iter_moveE,@object
	.size		_ZN67_INTERNAL_7f795192_31_flash_fwd_hdimdiff_bf16_sm90_cu_a6473388_34284cuda3std6ranges3__45__cpo9iter_moveE,(_ZN67_INTERNAL_7f795192_31_flash_fwd_hdimdiff_bf16_sm90_cu_a6473388_34284cuda3std3__45__cpo5beginE - _ZN67_INTERNAL_7f795192_31_flash_fwd_hdimdiff_bf16_sm90_cu_a6473388_34284cuda3std6ranges3__45__cpo9iter_moveE)
_ZN67_INTERNAL_7f795192_31_flash_fwd_hdimdiff_bf16_sm90_cu_a6473388_34284cuda3std6ranges3__45__cpo9iter_moveE:
	.zero		1
	.type		_ZN67_INTERNAL_7f795192_31_flash_fwd_hdimdiff_bf16_sm90_cu_a6473388_34284cuda3std3__45__cpo5beginE,@object
	.size		_ZN67_INTERNAL_7f795192_31_flash_fwd_hdimdiff_bf16_sm90_cu_a6473388_34284cuda3std3__45__cpo5beginE,(_ZN67_INTERNAL_7f795192_31_flash_fwd_hdimdiff_bf16_sm90_cu_a6473388_34284cuda3std3__469_GLOBAL__N__7f795192_31_flash_fwd_hdimdiff_bf16_sm90_cu_a6473388_34286ignoreE - _ZN67_INTERNAL_7f795192_31_flash_fwd_hdimdiff_bf16_sm90_cu_a6473388_34284cuda3std3__45__cpo5beginE)
_ZN67_INTERNAL_7f795192_31_flash_fwd_hdimdiff_bf16_sm90_cu_a6473388_34284cuda3std3__45__cpo5beginE:
	.zero		1
	.type		_ZN67_INTERNAL_7f795192_31_flash_fwd_hdimdiff_bf16_sm90_cu_a6473388_34284cuda3std3__469_GLOBAL__N__7f795192_31_flash_fwd_hdimdiff_bf16_sm90_cu_a6473388_34286ignoreE,@object
	.size		_ZN67_INTERNAL_7f795192_31_flash_fwd_hdimdiff_bf16_sm90_cu_a6473388_34284cuda3std3__469_GLOBAL__N__7f795192_31_flash_fwd_hdimdiff_bf16_sm90_cu_a6473388_34286ignoreE,(_ZN67_INTERNAL_7f795192_31_flash_fwd_hdimdiff_bf16_sm90_cu_a6473388_34284cute7productE - _ZN67_INTERNAL_7f795192_31_flash_fwd_hdimdiff_bf16_sm90_cu_a6473388_34284cuda3std3__469_GLOBAL__N__7f795192_31_flash_fwd_hdimdiff_bf16_sm90_cu_a6473388_34286ignoreE)
_ZN67_INTERNAL_7f795192_31_flash_fwd_hdimdiff_bf16_sm90_cu_a6473388_34284cuda3std3__469_GLOBAL__N__7f795192_31_flash_fwd_hdimdiff_bf16_sm90_cu_a6473388_34286ignoreE:
	.zero		1
	.type		_ZN67_INTERNAL_7f795192_31_flash_fwd_hdimdiff_bf16_sm90_cu_a6473388_34284cute7productE,@object
	.size		_ZN67_INTERNAL_7f795192_31_flash_fwd_hdimdiff_bf16_sm90_cu_a6473388_34284cute7productE,(_ZN67_INTERNAL_7f795192_31_flash_fwd_hdimdiff_bf16_sm90_cu_a6473388_34284cuda3std3__45__cpo3endE - _ZN67_INTERNAL_7f795192_31_flash_fwd_hdimdiff_bf16_sm90_cu_a6473388_34284cute7productE)
_ZN67_INTERNAL_7f795192_31_flash_fwd_hdimdiff_bf16_sm90_cu_a6473388_34284cute7productE:
	.zero		1
	.type		_ZN67_INTERNAL_7f795192_31_flash_fwd_hdimdiff_bf16_sm90_cu_a6473388_34284cuda3std3__45__cpo3endE,@object
	.size		_ZN67_INTERNAL_7f795192_31_flash_fwd_hdimdiff_bf16_sm90_cu_a6473388_34284cuda3std3__45__cpo3endE,(_ZN67_INTERNAL_7f795192_31_flash_fwd_hdimdiff_bf16_sm90_cu_a6473388_34284cuda3std3__419piecewise_constructE - _ZN67_INTERNAL_7f795192_31_flash_fwd_hdimdiff_bf16_sm90_cu_a6473388_34284cuda3std3__45__cpo3endE)
_ZN67_INTERNAL_7f795192_31_flash_fwd_hdimdiff_bf16_sm90_cu_a6473388_34284cuda3std3__45__cpo3endE:
	.zero		1
	.type		_ZN67_INTERNAL_7f795192_31_flash_fwd_hdimdiff_bf16_sm90_cu_a6473388_34284cuda3std3__419piecewise_constructE,@object
	.size		_ZN67_INTERNAL_7f795192_31_flash_fwd_hdimdiff_bf16_sm90_cu_a6473388_34284cuda3std3__419piecewise_constructE,(_ZN67_INTERNAL_7f795192_31_flash_fwd_hdimdiff_bf16_sm90_cu_a6473388_34284cuda3std3__45__cpo4cendE - _ZN67_INTERNAL_7f795192_31_flash_fwd_hdimdiff_bf16_sm90_cu_a6473388_34284cuda3std3__419piecewise_constructE)
_ZN67_INTERNAL_7f795192_31_flash_fwd_hdimdiff_bf16_sm90_cu_a6473388_34284cuda3std3__419piecewise_constructE:
	.zero		1
	.type		_ZN67_INTERNAL_7f795192_31_flash_fwd_hdimdiff_bf16_sm90_cu_a6473388_34284cuda3std3__45__cpo4cendE,@object
	.size		_ZN67_INTERNAL_7f795192_31_flash_fwd_hdimdiff_bf16_sm90_cu_a6473388_34284cuda3std3__45__cpo4cendE,(_ZN67_INTERNAL_7f795192_31_flash_fwd_hdimdiff_bf16_sm90_cu_a6473388_34284cuda3std6ranges3__45__cpo4swapE - _ZN67_INTERNAL_7f795192_31_flash_fwd_hdimdiff_bf16_sm90_cu_a6473388_34284cuda3std3__45__cpo4cendE)
_ZN67_INTERNAL_7f795192_31_flash_fwd_hdimdiff_bf16_sm90_cu_a6473388_34284cuda3std3__45__cpo4cendE:
	.zero		1
	.type		_ZN67_INTERNAL_7f795192_31_flash_fwd_hdimdiff_bf16_sm90_cu_a6473388_34284cuda3std6ranges3__45__cpo4swapE,@object
	.size		_ZN67_INTERNAL_7f795192_31_flash_fwd_hdimdiff_bf16_sm90_cu_a6473388_34284cuda3std6ranges3__45__cpo4swapE,(.L_7 - _ZN67_INTERNAL_7f795192_31_flash_fwd_hdimdiff_bf16_sm90_cu_a6473388_34284cuda3std6ranges3__45__cpo4swapE)
_ZN67_INTERNAL_7f795192_31_flash_fwd_hdimdiff_bf16_sm90_cu_a6473388_34284cuda3std6ranges3__45__cpo4swapE:
	.zero		1
.L_7:


//--------------------- .nv.constant0._ZN7cutlass13device_kernelIN5flash11enable_sm90INS1_16FlashAttnFwdSm90INS1_25CollectiveMainloopFwdSm90ILi2EN4cute5tupleIJNS5_1CILi1EEES8_S8_EEENS6_IJNS7_ILi128EEESA_NS7_ILi192EEEEEELi128ENS_10bfloat16_tEfNS_4arch4Sm90ELb0ELb0ELb0ELb0ELb0ELb0ELb0ELb1ELb1ELb0ELb0ELb0EEENS1_21CollectiveEpilogueFwdINS6_IJSA_SA_SA_EEES9_SD_SF_Li256ELb0ELb0ELb0ELb0EEENS1_29StaticPersistentTileSchedulerILb0EEEEEEEEEvNT_6ParamsE --------------------------
	.section	.nv.constant0._ZN7cutlass13device_kernelIN5flash11enable_sm90INS1_16FlashAttnFwdSm90INS1_25CollectiveMainloopFwdSm90ILi2EN4cute5tupleIJNS5_1CILi1EEES8_S8_EEENS6_IJNS7_ILi128EEESA_NS7_ILi192EEEEEELi128ENS_10bfloat16_tEfNS_4arch4Sm90ELb0ELb0ELb0ELb0ELb0ELb0ELb0ELb1ELb1ELb0ELb0ELb0EEENS1_21CollectiveEpilogueFwdINS6_IJSA_SA_SA_EEES9_SD_SF_Li256ELb0ELb0ELb0ELb0EEENS1_29StaticPersistentTileSchedulerILb0EEEEEEEEEvNT_6ParamsE,"a",@progbits
	.sectionflags	@""
	.align	4
.nv.constant0._ZN7cutlass13device_kernelIN5flash11enable_sm90INS1_16FlashAttnFwdSm90INS1_25CollectiveMainloopFwdSm90ILi2EN4cute5tupleIJNS5_1CILi1EEES8_S8_EEENS6_IJNS7_ILi128EEESA_NS7_ILi192EEEEEELi128ENS_10bfloat16_tEfNS_4arch4Sm90ELb0ELb0ELb0ELb0ELb0ELb0ELb0ELb1ELb1ELb0ELb0ELb0EEENS1_21CollectiveEpilogueFwdINS6_IJSA_SA_SA_EEES9_SD_SF_Li256ELb0ELb0ELb0ELb0EEENS1_29StaticPersistentTileSchedulerILb0EEEEEEEEEvNT_6ParamsE:
	.zero		3840


//--------------------- .nv.constant0._ZN7cutlass13device_kernelIN5flash11enable_sm90INS1_16FlashAttnFwdSm90INS1_25CollectiveMainloopFwdSm90ILi2EN4cute5tupleIJNS5_1CILi2EEENS7_ILi1EEES9_EEENS6_IJNS7_ILi128EEESB_NS7_ILi192EEEEEELi128ENS_10bfloat16_tEfNS_4arch4Sm90ELb0ELb0ELb0ELb0ELb0ELb0ELb0ELb1ELb1ELb0ELb0ELb0EEENS1_21CollectiveEpilogueFwdINS6_IJSB_SB_SB_EEESA_SE_SG_Li256ELb0ELb0ELb0ELb0EEENS1_29StaticPersistentTileSchedulerILb0EEEEEEEEEvNT_6ParamsE --------------------------
	.section	.nv.constant0._ZN7cutlass13device_kernelIN5flash11enable_sm90INS1_16FlashAttnFwdSm90INS1_25CollectiveMainloopFwdSm90ILi2EN4cute5tupleIJNS5_1CILi2EEENS7_ILi1EEES9_EEENS6_IJNS7_ILi128EEESB_NS7_ILi192EEEEEELi128ENS_10bfloat16_tEfNS_4arch4Sm90ELb0ELb0ELb0ELb0ELb0ELb0ELb0ELb1ELb1ELb0ELb0ELb0EEENS1_21CollectiveEpilogueFwdINS6_IJSB_SB_SB_EEESA_SE_SG_Li256ELb0ELb0ELb0ELb0EEENS1_29StaticPersistentTileSchedulerILb0EEEEEEEEEvNT_6ParamsE,"a",@progbits
	.sectionflags	@""
	.align	4
.nv.constant0._ZN7cutlass13device_kernelIN5flash11enable_sm90INS1_16FlashAttnFwdSm90INS1_25CollectiveMainloopFwdSm90ILi2EN4cute5tupleIJNS5_1CILi2EEENS7_ILi1EEES9_EEENS6_IJNS7_ILi128EEESB_NS7_ILi192EEEEEELi128ENS_10bfloat16_tEfNS_4arch4Sm90ELb0ELb0ELb0ELb0ELb0ELb0ELb0ELb1ELb1ELb0ELb0ELb0EEENS1_21CollectiveEpilogueFwdINS6_IJSB_SB_SB_EEESA_SE_SG_Li256ELb0ELb0ELb0ELb0EEENS1_29StaticPersistentTileSchedulerILb0EEEEEEEEEvNT_6ParamsE:
	.zero		3840


//--------------------- .nv.constant0._ZN7cutlass13device_kernelIN5flash11enable_sm90INS1_16FlashAttnFwdSm90INS1_25CollectiveMainloopFwdSm90ILi2EN4cute5tupleIJNS5_1CILi1EEES8_S8_EEENS6_IJNS7_ILi128EEESA_NS7_ILi192EEEEEELi128ENS_10bfloat16_tEfNS_4arch4Sm90ELb0ELb0ELb0ELb1ELb0ELb0ELb0ELb1ELb1ELb0ELb0ELb0EEENS1_21CollectiveEpilogueFwdINS6_IJSA_SA_SA_EEES9_SD_SF_Li256ELb1ELb0ELb0ELb0EEENS1_36VarlenDynamicPersistentTileSchedulerILi128ELi128ELi256ELi32ELb0ELb0ELb1ELb0ELb1ELb1EEEEEEEEEvNT_6ParamsE --------------------------
	.section	.nv.constant0._ZN7cutlass13device_kernelIN5flash11enable_sm90INS1_16FlashAttnFwdSm90INS1_25CollectiveMainloopFwdSm90ILi2EN4cute5tupleIJNS5_1CILi1EEES8_S8_EEENS6_IJNS7_ILi128EEESA_NS7_ILi192EEEEEELi128ENS_10bfloat16_tEfNS_4arch4Sm90ELb0ELb0ELb0ELb1ELb0ELb0ELb0ELb1ELb1ELb0ELb0ELb0EEENS1_21CollectiveEpilogueFwdINS6_IJSA_SA_SA_EEES9_SD_SF_Li256ELb1ELb0ELb0ELb0EEENS1_36VarlenDynamicPersistentTileSchedulerILi128ELi128ELi256ELi32ELb0ELb0ELb1ELb0ELb1ELb1EEEEEEEEEvNT_6ParamsE,"a",@progbits
	.sectionflags	@""
	.align	4
.nv.constant0._ZN7cutlass13device_kernelIN5flash11enable_sm90INS1_16FlashAttnFwdSm90INS1_25CollectiveMainloopFwdSm90ILi2EN4cute5tupleIJNS5_1CILi1EEES8_S8_EEENS6_IJNS7_ILi128EEESA_NS7_ILi192EEEEEELi128ENS_10bfloat16_tEfNS_4arch4Sm90ELb0ELb0ELb0ELb1ELb0ELb0ELb0ELb1ELb1ELb0ELb0ELb0EEENS1_21CollectiveEpilogueFwdINS6_IJSA_SA_SA_EEES9_SD_SF_Li256ELb1ELb0ELb0ELb0EEENS1_36VarlenDynamicPersistentTileSchedulerILi128ELi128ELi256ELi32ELb0ELb0ELb1ELb0ELb1ELb1EEEEEEEEEvNT_6ParamsE:
	.zero		3456


//--------------------- .nv.constant0._ZN7cutlass13device_kernelIN5flash11enable_sm90INS1_16FlashAttnFwdSm90INS1_25CollectiveMainloopFwdSm90ILi2EN4cute5tupleIJNS5_1CILi1EEES8_S8_EEENS6_IJNS7_ILi128EEESA_NS7_ILi192EEEEEELi128ENS_10bfloat16_tEfNS_4arch4Sm90ELb0ELb0ELb0ELb1ELb0ELb1ELb0ELb1ELb1ELb0ELb0ELb0EEENS1_21CollectiveEpilogueFwdINS6_IJSA_SA_SA_EEES9_SD_SF_Li256ELb1ELb0ELb0ELb0EEENS1_36VarlenDynamicPersistentTileSchedulerILi128ELi128ELi256ELi32ELb0ELb0ELb1ELb0ELb1ELb1EEEEEEEEEvNT_6ParamsE --------------------------
	.section	.nv.constant0._ZN7cutlass13device_kernelIN5flash11enable_sm90INS1_16FlashAttnFwdSm90INS1_25CollectiveMainloopFwdSm90ILi2EN4cute5tupleIJNS5_1CILi1EEES8_S8_EEENS6_IJNS7_ILi128EEESA_NS7_ILi192EEEEEELi128ENS_10bfloat16_tEfNS_4arch4Sm90ELb0ELb0ELb0ELb1ELb0ELb1ELb0ELb1ELb1ELb0ELb0ELb0EEENS1_21CollectiveEpilogueFwdINS6_IJSA_SA_SA_EEES9_SD_SF_Li256ELb1ELb0ELb0ELb0EEENS1_36VarlenDynamicPersistentTileSchedulerILi128ELi128ELi256ELi32ELb0ELb0ELb1ELb0ELb1ELb1EEEEEEEEEvNT_6ParamsE,"a",@progbits
	.sectionflags	@""
	.align	4
.nv.constant0._ZN7cutlass13device_kernelIN5flash11enable_sm90INS1_16FlashAttnFwdSm90INS1_25CollectiveMainloopFwdSm90ILi2EN4cute5tupleIJNS5_1CILi1EEES8_S8_EEENS6_IJNS7_ILi128EEESA_NS7_ILi192EEEEEELi128ENS_10bfloat16_tEfNS_4arch4Sm90ELb0ELb0ELb0ELb1ELb0ELb1ELb0ELb1ELb1ELb0ELb0ELb0EEENS1_21CollectiveEpilogueFwdINS6_IJSA_SA_SA_EEES9_SD_SF_Li256ELb1ELb0ELb0ELb0EEENS1_36VarlenDynamicPersistentTileSchedulerILi128ELi128ELi256ELi32ELb0ELb0ELb1ELb0ELb1ELb1EEEEEEEEEvNT_6ParamsE:
	.zero		3456


//--------------------- .nv.constant0._ZN7cutlass13device_kernelIN5flash11enable_sm90INS1_16FlashAttnFwdSm90INS1_25CollectiveMainloopFwdSm90ILi2EN4cute5tupleIJNS5_1CILi1EEES8_S8_EEENS6_IJNS7_ILi128EEENS7_ILi96EEENS7_ILi192EEEEEELi128ENS_10bfloat16_tEfNS_4arch4Sm90ELb0ELb1ELb0ELb0ELb0ELb0ELb0ELb1ELb1ELb0ELb0ELb0EEENS1_21CollectiveEpilogueFwdINS6_IJSA_SA_SB_EEES9_SE_SG_Li256ELb0ELb0ELb0ELb0EEENS1_30DynamicPersistentTileSchedulerILi256ELi32ELb0ELb0ELb1EEEEEEEEEvNT_6ParamsE --------------------------
	.section	.nv.constant0._ZN7cutlass13device_kernelIN5flash11enable_sm90INS1_16FlashAttnFwdSm90INS1_25CollectiveMainloopFwdSm90ILi2EN4cute5tupleIJNS5_1CILi1EEES8_S8_EEENS6_IJNS7_ILi128EEENS7_ILi96EEENS7_ILi192EEEEEELi128ENS_10bfloat16_tEfNS_4arch4Sm90ELb0ELb1ELb0ELb0ELb0ELb0ELb0ELb1ELb1ELb0ELb0ELb0EEENS1_21CollectiveEpilogueFwdINS6_IJSA_SA_SB_EEES9_SE_SG_Li256ELb0ELb0ELb0ELb0EEENS1_30DynamicPersistentTileSchedulerILi256ELi32ELb0ELb0ELb1EEEEEEEEEvNT_6ParamsE,"a",@progbits
	.sectionflags	@""
	.align	4
.nv.constant0._ZN7cutlass13device_kernelIN5flash11enable_sm90INS1_16FlashAttnFwdSm90INS1_25CollectiveMainloopFwdSm90ILi2EN4cute5tupleIJNS5_1CILi1EEES8_S8_EEENS6_IJNS7_ILi128EEENS7_ILi96EEENS7_ILi192EEEEEELi128ENS_10bfloat16_tEfNS_4arch4Sm90ELb0ELb1ELb0ELb0ELb0ELb0ELb0ELb1ELb1ELb0ELb0ELb0EEENS1_21CollectiveEpilogueFwdINS6_IJSA_SA_SB_EEES9_SE_SG_Li256ELb0ELb0ELb0ELb0EEENS1_30DynamicPersistentTileSchedulerILi256ELi32ELb0ELb0ELb1EEEEEEEEEvNT_6ParamsE:
	.zero		3840


//--------------------- .nv.constant0._ZN7cutlass13device_kernelIN5flash11enable_sm90INS1_16FlashAttnFwdSm90INS1_25CollectiveMainloopFwdSm90ILi2EN4cute5tupleIJNS5_1CILi1EEES8_S8_EEENS6_IJNS7_ILi128EEENS7_ILi96EEENS7_ILi192EEEEEELi128ENS_10bfloat16_tEfNS_4arch4Sm90ELb0ELb1ELb0ELb1ELb0ELb0ELb0ELb1ELb1ELb0ELb0ELb0EEENS1_21CollectiveEpilogueFwdINS6_IJSA_SA_SB_EEES9_SE_SG_Li256ELb1ELb0ELb0ELb0EEENS1_36VarlenDynamicPersistentTileSchedulerILi128ELi96ELi256ELi32ELb0ELb0ELb1ELb1ELb0ELb1EEEEEEEEEvNT_6ParamsE --------------------------
	.section	.nv.constant0._ZN7cutlass13device_kernelIN5flash11enable_sm90INS1_16FlashAttnFwdSm90INS1_25CollectiveMainloopFwdSm90ILi2EN4cute5tupleIJNS5_1CILi1EEES8_S8_EEENS6_IJNS7_ILi128EEENS7_ILi96EEENS7_ILi192EEEEEELi128ENS_10bfloat16_tEfNS_4arch4Sm90ELb0ELb1ELb0ELb1ELb0ELb0ELb0ELb1ELb1ELb0ELb0ELb0EEENS1_21CollectiveEpilogueFwdINS6_IJSA_SA_SB_EEES9_SE_SG_Li256ELb1ELb0ELb0ELb0EEENS1_36VarlenDynamicPersistentTileSchedulerILi128ELi96ELi256ELi32ELb0ELb0ELb1ELb1ELb0ELb1EEEEEEEEEvNT_6ParamsE,"a",@progbits
	.sectionflags	@""
	.align	4
.nv.constant0._ZN7cutlass13device_kernelIN5flash11enable_sm90INS1_16FlashAttnFwdSm90INS1_25CollectiveMainloopFwdSm90ILi2EN4cute5tupleIJNS5_1CILi1EEES8_S8_EEENS6_IJNS7_ILi128EEENS7_ILi96EEENS7_ILi192EEEEEELi128ENS_10bfloat16_tEfNS_4arch4Sm90ELb0ELb1ELb0ELb1ELb0ELb0ELb0ELb1ELb1ELb0ELb0ELb0EEENS1_21CollectiveEpilogueFwdINS6_IJSA_SA_SB_EEES9_SE_SG_Li256ELb1ELb0ELb0ELb0EEENS1_36VarlenDynamicPersistentTileSchedulerILi128ELi96ELi256ELi32ELb0ELb0ELb1ELb1ELb0ELb1EEEEEEEEEvNT_6ParamsE:
	.zero		3456


//--------------------- .nv.constant0._ZN7cutlass13device_kernelIN5flash11enable_sm90INS1_16FlashAttnFwdSm90INS1_25CollectiveMainloopFwdSm90ILi2EN4cute5tupleIJNS5_1CILi1EEES8_S8_EEENS6_IJNS7_ILi128EEENS7_ILi96EEENS7_ILi192EEEEEELi128ENS_10bfloat16_tEfNS_4arch4Sm90ELb0ELb1ELb0ELb1ELb0ELb1ELb0ELb1ELb1ELb0ELb0ELb0EEENS1_21CollectiveEpilogueFwdINS6_IJSA_SA_SB_EEES9_SE_SG_Li256ELb1ELb0ELb0ELb0EEENS1_36VarlenDynamicPersistentTileSchedulerILi128ELi96ELi256ELi32ELb0ELb0ELb1ELb1ELb0ELb1EEEEEEEEEvNT_6ParamsE --------------------------
	.section	.nv.constant0._ZN7cutlass13device_kernelIN5flash11enable_sm90INS1_16FlashAttnFwdSm90INS1_25CollectiveMainloopFwdSm90ILi2EN4cute5tupleIJNS5_1CILi1EEES8_S8_EEENS6_IJNS7_ILi128EEENS7_ILi96EEENS7_ILi192EEEEEELi128ENS_10bfloat16_tEfNS_4arch4Sm90ELb0ELb1ELb0ELb1ELb0ELb1ELb0ELb1ELb1ELb0ELb0ELb0EEENS1_21CollectiveEpilogueFwdINS6_IJSA_SA_SB_EEES9_SE_SG_Li256ELb1ELb0ELb0ELb0EEENS1_36VarlenDynamicPersistentTileSchedulerILi128ELi96ELi256ELi32ELb0ELb0ELb1ELb1ELb0ELb1EEEEEEEEEvNT_6ParamsE,"a",@progbits
	.sectionflags	@""
	.align	4
.nv.constant0._ZN7cutlass13device_kernelIN5flash11enable_sm90INS1_16FlashAttnFwdSm90INS1_25CollectiveMainloopFwdSm90ILi2EN4cute5tupleIJNS5_1CILi1EEES8_S8_EEENS6_IJNS7_ILi128EEENS7_ILi96EEENS7_ILi192EEEEEELi128ENS_10bfloat16_tEfNS_4arch4Sm90ELb0ELb1ELb0ELb1ELb0ELb1ELb0ELb1ELb1ELb0ELb0ELb0EEENS1_21CollectiveEpilogueFwdINS6_IJSA_SA_SB_EEES9_SE_SG_Li256ELb1ELb0ELb0ELb0EEENS1_36VarlenDynamicPersistentTileSchedulerILi128ELi96ELi256ELi32ELb0ELb0ELb1ELb1ELb0ELb1EEEEEEEEEvNT_6ParamsE:
	.zero		3456


//--------------------- .nv.constant0._ZN7cutlass13device_kernelIN5flash11enable_sm90INS1_16FlashAttnFwdSm90INS1_25CollectiveMainloopFwdSm90ILi2EN4cute5tupleIJNS5_1CILi1EEES8_S8_EEENS6_IJNS7_ILi128EEESA_NS7_ILi192EEEEEELi128ENS_10bfloat16_tEfNS_4arch4Sm90ELb1ELb0ELb0ELb0ELb0ELb0ELb0ELb1ELb1ELb0ELb0ELb0EEENS1_21CollectiveEpilogueFwdINS6_IJSA_SA_SA_EEES9_SD_SF_Li256ELb0ELb0ELb0ELb0EEENS1_30DynamicPersistentTileSchedulerILi256ELi32ELb0ELb0ELb1EEEEEEEEEvNT_6ParamsE --------------------------
	.section	.nv.constant0._ZN7cutlass13device_kernelIN5flash11enable_sm90INS1_16FlashAttnFwdSm90INS1_25CollectiveMainloopFwdSm90ILi2EN4cute5tupleIJNS5_1CILi1EEES8_S8_EEENS6_IJNS7_ILi128EEESA_NS7_ILi192EEEEEELi128ENS_10bfloat16_tEfNS_4arch4Sm90ELb1ELb0ELb0ELb0ELb0ELb0ELb0ELb1ELb1ELb0ELb0ELb0EEENS1_21CollectiveEpilogueFwdINS6_IJSA_SA_SA_EEES9_SD_SF_Li256ELb0ELb0ELb0ELb0EEENS1_30DynamicPersistentTileSchedulerILi256ELi32ELb0ELb0ELb1EEEEEEEEEvNT_6ParamsE,"a",@progbits
	.sectionflags	@""
	.align	4
.nv.constant0._ZN7cutlass13device_kernelIN5flash11enable_sm90INS1_16FlashAttnFwdSm90INS1_25CollectiveMainloopFwdSm90ILi2EN4cute5tupleIJNS5_1CILi1EEES8_S8_EEENS6_IJNS7_ILi128EEESA_NS7_ILi192EEEEEELi128ENS_10bfloat16_tEfNS_4arch4Sm90ELb1ELb0ELb0ELb0ELb0ELb0ELb0ELb1ELb1ELb0ELb0ELb0EEENS1_21CollectiveEpilogueFwdINS6_IJSA_SA_SA_EEES9_SD_SF_Li256ELb0ELb0ELb0ELb0EEENS1_30DynamicPersistentTileSchedulerILi256ELi32ELb0ELb0ELb1EEEEEEEEEvNT_6ParamsE:
	.zero		3840


//--------------------- .nv.constant0._ZN7cutlass13device_kernelIN5flash11enable_sm90INS1_16FlashAttnFwdSm90INS1_25CollectiveMainloopFwdSm90ILi2EN4cute5tupleIJNS5_1CILi1EEES8_S8_EEENS6_IJNS7_ILi128EEESA_NS7_ILi192EEEEEELi128ENS_10bfloat16_tEfNS_4arch4Sm90ELb1ELb0ELb0ELb1ELb0ELb0ELb0ELb1ELb1ELb0ELb0ELb0EEENS1_21CollectiveEpilogueFwdINS6_IJSA_SA_SA_EEES9_SD_SF_Li256ELb1ELb0ELb0ELb0EEENS1_36VarlenDynamicPersistentTileSchedulerILi128ELi128ELi256ELi32ELb0ELb0ELb1ELb1ELb1ELb1EEEEEEEEEvNT_6ParamsE --------------------------
	.section	.nv.constant0._ZN7cutlass13device_kernelIN5flash11enable_sm90INS1_16FlashAttnFwdSm90INS1_25CollectiveMainloopFwdSm90ILi2EN4cute5tupleIJNS5_1CILi1EEES8_S8_EEENS6_IJNS7_ILi128EEESA_NS7_ILi192EEEEEELi128ENS_10bfloat16_tEfNS_4arch4Sm90ELb1ELb0ELb0ELb1ELb0ELb0ELb0ELb1ELb1ELb0ELb0ELb0EEENS1_21CollectiveEpilogueFwdINS6_IJSA_SA_SA_EEES9_SD_SF_Li256ELb1ELb0ELb0ELb0EEENS1_36VarlenDynamicPersistentTileSchedulerILi128ELi128ELi256ELi32ELb0ELb0ELb1ELb1ELb1ELb1EEEEEEEEEvNT_6ParamsE,"a",@progbits
	.sectionflags	@""
	.align	4
.nv.constant0._ZN7cutlass13device_kernelIN5flash11enable_sm90INS1_16FlashAttnFwdSm90INS1_25CollectiveMainloopFwdSm90ILi2EN4cute5tupleIJNS5_1CILi1EEES8_S8_EEENS6_IJNS7_ILi128EEESA_NS7_ILi192EEEEEELi128ENS_10bfloat16_tEfNS_4arch4Sm90ELb1ELb0ELb0ELb1ELb0ELb0ELb0ELb1ELb1ELb0ELb0ELb0EEENS1_21CollectiveEpilogueFwdINS6_IJSA_SA_SA_EEES9_SD_SF_Li256ELb1ELb0ELb0ELb0EEENS1_36VarlenDynamicPersistentTileSchedulerILi128ELi128ELi256ELi32ELb0ELb0ELb1ELb1ELb1ELb1EEEEEEEEEvNT_6ParamsE:
	.zero		3456


//--------------------- .nv.constant0._ZN7cutlass13device_kernelIN5flash11enable_sm90INS1_16FlashAttnFwdSm90INS1_25CollectiveMainloopFwdSm90ILi2EN4cute5tupleIJNS5_1CILi1EEES8_S8_EEENS6_IJNS7_ILi128EEESA_NS7_ILi192EEEEEELi128ENS_10bfloat16_tEfNS_4arch4Sm90ELb1ELb0ELb0ELb1ELb0ELb1ELb0ELb1ELb1ELb0ELb0ELb0EEENS1_21CollectiveEpilogueFwdINS6_IJSA_SA_SA_EEES9_SD_SF_Li256ELb1ELb0ELb0ELb0EEENS1_36VarlenDynamicPersistentTileSchedulerILi128ELi128ELi256ELi32ELb0ELb0ELb1ELb1ELb1ELb1EEEEEEEEEvNT_6ParamsE --------------------------
	.section	.nv.constant0._ZN7cutlass13device_kernelIN5flash11enable_sm90INS1_16FlashAttnFwdSm90INS1_25CollectiveMainloopFwdSm90ILi2EN4cute5tupleIJNS5_1CILi1EEES8_S8_EEENS6_IJNS7_ILi128EEESA_NS7_ILi192EEEEEELi128ENS_10bfloat16_tEfNS_4arch4Sm90ELb1ELb0ELb0ELb1ELb0ELb1ELb0ELb1ELb1ELb0ELb0ELb0EEENS1_21CollectiveEpilogueFwdINS6_IJSA_SA_SA_EEES9_SD_SF_Li256ELb1ELb0ELb0ELb0EEENS1_36VarlenDynamicPersistentTileSchedulerILi128ELi128ELi256ELi32ELb0ELb0ELb1ELb1ELb1ELb1EEEEEEEEEvNT_6ParamsE,"a",@progbits
	.sectionflags	@""
	.align	4
.nv.constant0._ZN7cutlass13device_kernelIN5flash11enable_sm90INS1_16FlashAttnFwdSm90INS1_25CollectiveMainloopFwdSm90ILi2EN4cute5tupleIJNS5_1CILi1EEES8_S8_EEENS6_IJNS7_ILi128EEESA_NS7_ILi192EEEEEELi128ENS_10bfloat16_tEfNS_4arch4Sm90ELb1ELb0ELb0ELb1ELb0ELb1ELb0ELb1ELb1ELb0ELb0ELb0EEENS1_21CollectiveEpilogueFwdINS6_IJSA_SA_SA_EEES9_SD_SF_Li256ELb1ELb0ELb0ELb0EEENS1_36VarlenDynamicPersistentTileSchedulerILi128ELi128ELi256ELi32ELb0ELb0ELb1ELb1ELb1ELb1EEEEEEEEEvNT_6ParamsE:
	.zero		3456


//--------------------- .nv.constant0._ZN7cutlass13device_kernelIN5flash11enable_sm90INS1_16FlashAttnFwdSm90INS1_25CollectiveMainloopFwdSm90ILi2EN4cute5tupleIJNS5_1CILi1EEES8_S8_EEENS6_IJNS7_ILi64EEESA_SA_EEELi512ENS_10bfloat16_tEfNS_4arch4Sm90ELb0ELb0ELb0ELb0ELb0ELb0ELb0ELb0ELb0ELb0ELb0ELb0EEENS1_21CollectiveEpilogueFwdINS6_IJSA_NS7_ILi512EEESA_EEES9_SC_SE_Li256ELb0ELb0ELb0ELb0EEENS1_29StaticPersistentTileSchedulerILb0EEEEEEEEEvNT_6ParamsE --------------------------
	.section	.nv.constant0._ZN7cutlass13device_kernelIN5flash11enable_sm90INS1_16FlashAttnFwdSm90INS1_25CollectiveMainloopFwdSm90ILi2EN4cute5tupleIJNS5_1CILi1EEES8_S8_EEENS6_IJNS7_ILi64EEESA_SA_EEELi512ENS_10bfloat16_tEfNS_4arch4Sm90ELb0ELb0ELb0ELb0ELb0ELb0ELb0ELb0ELb0ELb0ELb0ELb0EEENS1_21CollectiveEpilogueFwdINS6_IJSA_NS7_ILi512EEESA_EEES9_SC_SE_Li256ELb0ELb0ELb0ELb0EEENS1_29StaticPersistentTileSchedulerILb0EEEEEEEEEvNT_6ParamsE,"a",@progbits
	.sectionflags	@""
	.align	4
.nv.constant0._ZN7cutlass13device_kernelIN5flash11enable_sm90INS1_16FlashAttnFwdSm90INS1_25CollectiveMainloopFwdSm90ILi2EN4cute5tupleIJNS5_1CILi1EEES8_S8_EEENS6_IJNS7_ILi64EEESA_SA_EEELi512ENS_10bfloat16_tEfNS_4arch4Sm90ELb0ELb0ELb0ELb0ELb0ELb0ELb0ELb0ELb0ELb0ELb0ELb0EEENS1_21CollectiveEpilogueFwdINS6_IJSA_NS7_ILi512EEESA_EEES9_SC_SE_Li256ELb0ELb0ELb0ELb0EEENS1_29StaticPersistentTileSchedulerILb0EEEEEEEEEvNT_6ParamsE:
	.zero		3840


//--------------------- .nv.constant0._ZN7cutlass13device_kernelIN5flash11enable_sm90INS1_16FlashAttnFwdSm90INS1_25CollectiveMainloopFwdSm90ILi2EN4cute5tupleIJNS5_1CILi1EEES8_S8_EEENS6_IJNS7_ILi64EEESA_SA_EEELi512ENS_10bfloat16_tEfNS_4arch4Sm90ELb0ELb0ELb0ELb0ELb0ELb0ELb1ELb0ELb0ELb0ELb0ELb0EEENS1_21CollectiveEpilogueFwdINS6_IJSA_NS7_ILi512EEESA_EEES9_SC_SE_Li256ELb0ELb0ELb0ELb0EEENS1_29StaticPersistentTileSchedulerILb0EEEEEEEEEvNT_6ParamsE --------------------------
	.section	.nv.constant0._ZN7cutlass13device_kernelIN5flash11enable_sm90INS1_16FlashAttnFwdSm90INS1_25CollectiveMainloopFwdSm90ILi2EN4cute5tupleIJNS5_1CILi1EEES8_S8_EEENS6_IJNS7_ILi64EEESA_SA_EEELi512ENS_10bfloat16_tEfNS_4arch4Sm90ELb0ELb0ELb0ELb0ELb0ELb0ELb1ELb0ELb0ELb0ELb0ELb0EEENS1_21CollectiveEpilogueFwdINS6_IJSA_NS7_ILi512EEESA_EEES9_SC_SE_Li256ELb0ELb0ELb0ELb0EEENS1_29StaticPersistentTileSchedulerILb0EEEEEEEEEvNT_6ParamsE,"a",@progbits
	.sectionflags	@""
	.align	4
.nv.constant0._ZN7cutlass13device_kernelIN5flash11enable_sm90INS1_16FlashAttnFwdSm90INS1_25CollectiveMainloopFwdSm90ILi2EN4cute5tupleIJNS5_1CILi1EEES8_S8_EEENS6_IJNS7_ILi64EEESA_SA_EEELi512ENS_10bfloat16_tEfNS_4arch4Sm90ELb0ELb0ELb0ELb0ELb0ELb0ELb1ELb0ELb0ELb0ELb0ELb0EEENS1_21CollectiveEpilogueFwdINS6_IJSA_NS7_ILi512EEESA_EEES9_SC_SE_Li256ELb0ELb0ELb0ELb0EEENS1_29StaticPersistentTileSchedulerILb0EEEEEEEEEvNT_6ParamsE:
	.zero		4096


//--------------------- .nv.constant0._ZN7cutlass13device_kernelIN5flash11enable_sm90INS1_16FlashAttnFwdSm90INS1_25CollectiveMainloopFwdSm90ILi2EN4cute5tupleIJNS5_1CILi1EEES8_S8_EEENS6_IJNS7_ILi64EEESA_SA_EEELi512ENS_10bfloat16_tEfNS_4arch4Sm90ELb0ELb0ELb0ELb1ELb0ELb0ELb0ELb0ELb0ELb0ELb0ELb0EEENS1_21CollectiveEpilogueFwdINS6_IJSA_NS7_ILi512EEESA_EEES9_SC_SE_Li256ELb1ELb0ELb0ELb0EEENS1_36VarlenDynamicPersistentTileSchedulerILi64ELi64ELi256ELi32ELb0ELb0ELb1ELb0ELb1ELb1EEEEEEEEEvNT_6ParamsE --------------------------
	.section	.nv.constant0._ZN7cutlass13device_kernelIN5flash11enable_sm90INS1_16FlashAttnFwdSm90INS1_25CollectiveMainloopFwdSm90ILi2EN4cute5tupleIJNS5_1CILi1EEES8_S8_EEENS6_IJNS7_ILi64EEESA_SA_EEELi512ENS_10bfloat16_tEfNS_4arch4Sm90ELb0ELb0ELb0ELb1ELb0ELb0ELb0ELb0ELb0ELb0ELb0ELb0EEENS1_21CollectiveEpilogueFwdINS6_IJSA_NS7_ILi512EEESA_EEES9_SC_SE_Li256ELb1ELb0ELb0ELb0EEENS1_36VarlenDynamicPersistentTileSchedulerILi64ELi64ELi256ELi32ELb0ELb0ELb1ELb0ELb1ELb1EEEEEEEEEvNT_6ParamsE,"a",@progbits
	.sectionflags	@""
	.align	4
.nv.constant0._ZN7cutlass13device_kernelIN5flash11enable_sm90INS1_16FlashAttnFwdSm90INS1_25CollectiveMainloopFwdSm90ILi2EN4cute5tupleIJNS5_1CILi1EEES8_S8_EEENS6_IJNS7_ILi64EEESA_SA_EEELi512ENS_10bfloat16_tEfNS_4arch4Sm90ELb0ELb0ELb0ELb1ELb0ELb0ELb0ELb0ELb0ELb0ELb0ELb0EEENS1_21CollectiveEpilogueFwdINS6_IJSA_NS7_ILi512EEESA_EEES9_SC_SE_Li256ELb1ELb0ELb0ELb0EEENS1_36VarlenDynamicPersistentTileSchedulerILi64ELi64ELi256ELi32ELb0ELb0ELb1ELb0ELb1ELb1EEEEEEEEEvNT_6ParamsE:
	.zero		3456


//--------------------- .nv.constant0._ZN7cutlass13device_kernelIN5flash11enable_sm90INS1_16FlashAttnFwdSm90INS1_25CollectiveMainloopFwdSm90ILi2EN4cute5tupleIJNS5_1CILi1EEES8_S8_EEENS6_IJNS7_ILi64EEESA_SA_EEELi512ENS_10bfloat16_tEfNS_4arch4Sm90ELb0ELb0ELb0ELb1ELb0ELb1ELb0ELb0ELb0ELb0ELb0ELb0EEENS1_21CollectiveEpilogueFwdINS6_IJSA_NS7_ILi512EEESA_EEES9_SC_SE_Li256ELb1ELb0ELb0ELb0EEENS1_36VarlenDynamicPersistentTileSchedulerILi64ELi64ELi256ELi32ELb0ELb0ELb1ELb0ELb1ELb1EEEEEEEEEvNT_6ParamsE --------------------------
	.section	.nv.constant0._ZN7cutlass13device_kernelIN5flash11enable_sm90INS1_16FlashAttnFwdSm90INS1_25CollectiveMainloopFwdSm90ILi2EN4cute5tupleIJNS5_1CILi1EEES8_S8_EEENS6_IJNS7_ILi64EEESA_SA_EEELi512ENS_10bfloat16_tEfNS_4arch4Sm90ELb0ELb0ELb0ELb1ELb0ELb1ELb0ELb0ELb0ELb0ELb0ELb0EEENS1_21CollectiveEpilogueFwdINS6_IJSA_NS7_ILi512EEESA_EEES9_SC_SE_Li256ELb1ELb0ELb0ELb0EEENS1_36VarlenDynamicPersistentTileSchedulerILi64ELi64ELi256ELi32ELb0ELb0ELb1ELb0ELb1ELb1EEEEEEEEEvNT_6ParamsE,"a",@progbits
	.sectionflags	@""
	.align	4
.nv.constant0._ZN7cutlass13device_kernelIN5flash11enable_sm90INS1_16FlashAttnFwdSm90INS1_25CollectiveMainloopFwdSm90ILi2EN4cute5tupleIJNS5_1CILi1EEES8_S8_EEENS6_IJNS7_ILi64EEESA_SA_EEELi512ENS_10bfloat16_tEfNS_4arch4Sm90ELb0ELb0ELb0ELb1ELb0ELb1ELb0ELb0ELb0ELb0ELb0ELb0EEENS1_21CollectiveEpilogueFwdINS6_IJSA_NS7_ILi512EEESA_EEES9_SC_SE_Li256ELb1ELb0ELb0ELb0EEENS1_36VarlenDynamicPersistentTileSchedulerILi64ELi64ELi256ELi32ELb0ELb0ELb1ELb0ELb1ELb1EEEEEEEEEvNT_6ParamsE:
	.zero		3456


//--------------------- .nv.constant0._ZN7cutlass13device_kernelIN5flash11enable_sm90INS1_16FlashAttnFwdSm90INS1_25CollectiveMainloopFwdSm90ILi2EN4cute5tupleIJNS5_1CILi1EEES8_S8_EEENS6_IJNS7_ILi64EEESA_SA_EEELi512ENS_10bfloat16_tEfNS_4arch4Sm90ELb0ELb0ELb0ELb1ELb0ELb0ELb1ELb0ELb0ELb0ELb0ELb0EEENS1_21CollectiveEpilogueFwdINS6_IJSA_NS7_ILi512EEESA_EEES9_SC_SE_Li256ELb1ELb0ELb0ELb0EEENS1_36VarlenDynamicPersistentTileSchedulerILi64ELi64ELi256ELi32ELb0ELb0ELb1ELb0ELb1ELb1EEEEEEEEEvNT_6ParamsE --------------------------
	.section	.nv.constant0._ZN7cutlass13device_kernelIN5flash11enable_sm90INS1_16FlashAttnFwdSm90INS1_25CollectiveMainloopFwdSm90ILi2EN4cute5tupleIJNS5_1CILi1EEES8_S8_EEENS6_IJNS7_ILi64EEESA_SA_EEELi512ENS_10bfloat16_tEfNS_4arch4Sm90ELb0ELb0ELb0ELb1ELb0ELb0ELb1ELb0ELb0ELb0ELb0ELb0EEENS1_21CollectiveEpilogueFwdINS6_IJSA_NS7_ILi512EEESA_EEES9_SC_SE_Li256ELb1ELb0ELb0ELb0EEENS1_36VarlenDynamicPersistentTileSchedulerILi64ELi64ELi256ELi32ELb0ELb0ELb1ELb0ELb1ELb1EEEEEEEEEvNT_6ParamsE,"a",@progbits
	.sectionflags	@""
	.align	4
.nv.constant0._ZN7cutlass13device_kernelIN5flash11enable_sm90INS1_16FlashAttnFwdSm90INS1_25CollectiveMainloopFwdSm90ILi2EN4cute5tupleIJNS5_1CILi1EEES8_S8_EEENS6_IJNS7_ILi64EEESA_SA_EEELi512ENS_10bfloat16_tEfNS_4arch4Sm90ELb0ELb0ELb0ELb1ELb0ELb0ELb1ELb0ELb0ELb0ELb0ELb0EEENS1_21CollectiveEpilogueFwdINS6_IJSA_NS7_ILi512EEESA_EEES9_SC_SE_Li256ELb1ELb0ELb0ELb0EEENS1_36VarlenDynamicPersistentTileSchedulerILi64ELi64ELi256ELi32ELb0ELb0ELb1ELb0ELb1ELb1EEEEEEEEEvNT_6ParamsE:
	.zero		3712


//--------------------- .nv.constant0._ZN7cutlass13device_kernelIN5flash11enable_sm90INS1_16FlashAttnFwdSm90INS1_25CollectiveMainloopFwdSm90ILi2EN4cute5tupleIJNS5_1CILi1EEES8_S8_EEENS6_IJNS7_ILi64EEESA_SA_EEELi512ENS_10bfloat16_tEfNS_4arch4Sm90ELb0ELb0ELb0ELb1ELb0ELb1ELb1ELb0ELb0ELb0ELb0ELb0EEENS1_21CollectiveEpilogueFwdINS6_IJSA_NS7_ILi512EEESA_EEES9_SC_SE_Li256ELb1ELb0ELb0ELb0EEENS1_36VarlenDynamicPersistentTileSchedulerILi64ELi64ELi256ELi32ELb0ELb0ELb1ELb0ELb1ELb1EEEEEEEEEvNT_6ParamsE --------------------------
	.section	.nv.constant0._ZN7cutlass13device_kernelIN5flash11enable_sm90INS1_16FlashAttnFwdSm90INS1_25CollectiveMainloopFwdSm90ILi2EN4cute5tupleIJNS5_1CILi1EEES8_S8_EEENS6_IJNS7_ILi64EEESA_SA_EEELi512ENS_10bfloat16_tEfNS_4arch4Sm90ELb0ELb0ELb0ELb1ELb0ELb1ELb1ELb0ELb0ELb0ELb0ELb0EEENS1_21CollectiveEpilogueFwdINS6_IJSA_NS7_ILi512EEESA_EEES9_SC_SE_Li256ELb1ELb0ELb0ELb0EEENS1_36VarlenDynamicPersistentTileSchedulerILi64ELi64ELi256ELi32ELb0ELb0ELb1ELb0ELb1ELb1EEEEEEEEEvNT_6ParamsE,"a",@progbits
	.sectionflags	@""
	.align	4
.nv.constant0._ZN7cutlass13device_kernelIN5flash11enable_sm90INS1_16FlashAttnFwdSm90INS1_25CollectiveMainloopFwdSm90ILi2EN4cute5tupleIJNS5_1CILi1EEES8_S8_EEENS6_IJNS7_ILi64EEESA_SA_EEELi512ENS_10bfloat16_tEfNS_4arch4Sm90ELb0ELb0ELb0ELb1ELb0ELb1ELb1ELb0ELb0ELb0ELb0ELb0EEENS1_21CollectiveEpilogueFwdINS6_IJSA_NS7_ILi512EEESA_EEES9_SC_SE_Li256ELb1ELb0ELb0ELb0EEENS1_36VarlenDynamicPersistentTileSchedulerILi64ELi64ELi256ELi32ELb0ELb0ELb1ELb0ELb1ELb1EEEEEEEEEvNT_6ParamsE:
	.zero		3712


//--------------------- .nv.constant0._ZN7cutlass13device_kernelIN5flash11enable_sm90INS1_16FlashAttnFwdSm90INS1_25CollectiveMainloopFwdSm90ILi2EN4cute5tupleIJNS5_1CILi1EEES8_S8_EEENS6_IJNS7_ILi64EEESA_SA_EEELi512ENS_10bfloat16_tEfNS_4arch4Sm90ELb0ELb1ELb0ELb0ELb0ELb0ELb0ELb0ELb0ELb0ELb0ELb0EEENS1_21CollectiveEpilogueFwdINS6_IJSA_NS7_ILi512EEESA_EEES9_SC_SE_Li256ELb0ELb0ELb0ELb0EEENS1_30DynamicPersistentTileSchedulerILi256ELi32ELb0ELb0ELb1EEEEEEEEEvNT_6ParamsE --------------------------
	.section	.nv.constant0._ZN7cutlass13device_kernelIN5flash11enable_sm90INS1_16FlashAttnFwdSm90INS1_25CollectiveMainloopFwdSm90ILi2EN4cute5tupleIJNS5_1CILi1EEES8_S8_EEENS6_IJNS7_ILi64EEESA_SA_EEELi512ENS_10bfloat16_tEfNS_4arch4Sm90ELb0ELb1ELb0ELb0ELb0ELb0ELb0ELb0ELb0ELb0ELb0ELb0EEENS1_21CollectiveEpilogueFwdINS6_IJSA_NS7_ILi512EEESA_EEES9_SC_SE_Li256ELb0ELb0ELb0ELb0EEENS1_30DynamicPersistentTileSchedulerILi256ELi32ELb0ELb0ELb1EEEEEEEEEvNT_6ParamsE,"a",@progbits
	.sectionflags	@""
	.align	4
.nv.constant0._ZN7cutlass13device_kernelIN5flash11enable_sm90INS1_16FlashAttnFwdSm90INS1_25CollectiveMainloopFwdSm90ILi2EN4cute5tupleIJNS5_1CILi1EEES8_S8_EEENS6_IJNS7_ILi64EEESA_SA_EEELi512ENS_10bfloat16_tEfNS_4arch4Sm90ELb0ELb1ELb0ELb0ELb0ELb0ELb0ELb0ELb0ELb0ELb0ELb0EEENS1_21CollectiveEpilogueFwdINS6_IJSA_NS7_ILi512EEESA_EEES9_SC_SE_Li256ELb0ELb0ELb0ELb0EEENS1_30DynamicPersistentTileSchedulerILi256ELi32ELb0ELb0ELb1EEEEEEEEEvNT_6ParamsE:
	.zero		3840


//--------------------- .nv.constant0._ZN7cutlass13device_kernelIN5flash11enable_sm90INS1_16FlashAttnFwdSm90INS1_25CollectiveMainloopFwdSm90ILi2EN4cute5tupleIJNS5_1CILi1EEES8_S8_EEENS6_IJNS7_ILi64EEESA_SA_EEELi512ENS_10bfloat16_tEfNS_4arch4Sm90ELb0ELb1ELb0ELb0ELb0ELb0ELb1ELb0ELb0ELb0ELb0ELb0EEENS1_21CollectiveEpilogueFwdINS6_IJSA_NS7_ILi512EEESA_EEES9_SC_SE_Li256ELb0ELb0ELb0ELb0EEENS1_30DynamicPersistentTileSchedulerILi256ELi32ELb0ELb0ELb1EEEEEEEEEvNT_6ParamsE --------------------------
	.section	.nv.constant0._ZN7cutlass13device_kernelIN5flash11enable_sm90INS1_16FlashAttnFwdSm90INS1_25CollectiveMainloopFwdSm90ILi2EN4cute5tupleIJNS5_1CILi1EEES8_S8_EEENS6_IJNS7_ILi64EEESA_SA_EEELi512ENS_10bfloat16_tEfNS_4arch4Sm90ELb0ELb1ELb0ELb0ELb0ELb0ELb1ELb0ELb0ELb0ELb0ELb0EEENS1_21CollectiveEpilogueFwdINS6_IJSA_NS7_ILi512EEESA_EEES9_SC_SE_Li256ELb0ELb0ELb0ELb0EEENS1_30DynamicPersistentTileSchedulerILi256ELi32ELb0ELb0ELb1EEEEEEEEEvNT_6ParamsE,"a",@progbits
	.sectionflags	@""
	.align	4
.nv.constant0._ZN7cutlass13device_kernelIN5flash11enable_sm90INS1_16FlashAttnFwdSm90INS1_25CollectiveMainloopFwdSm90ILi2EN4cute5tupleIJNS5_1CILi1EEES8_S8_EEENS6_IJNS7_ILi64EEESA_SA_EEELi512ENS_10bfloat16_tEfNS_4arch4Sm90ELb0ELb1ELb0ELb0ELb0ELb0ELb1ELb0ELb0ELb0ELb0ELb0EEENS1_21CollectiveEpilogueFwdINS6_IJSA_NS7_ILi512EEESA_EEES9_SC_SE_Li256ELb0ELb0ELb0ELb0EEENS1_30DynamicPersistentTileSchedulerILi256ELi32ELb0ELb0ELb1EEEEEEEEEvNT_6ParamsE:
	.zero		4096


//--------------------- .nv.constant0._ZN7cutlass13device_kernelIN5flash11enable_sm90INS1_16FlashAttnFwdSm90INS1_25CollectiveMainloopFwdSm90ILi2EN4cute5tupleIJNS5_1CILi1EEES8_S8_EEENS6_IJNS7_ILi64EEESA_SA_EEELi512ENS_10bfloat16_tEfNS_4arch4Sm90ELb0ELb1ELb0ELb1ELb0ELb0ELb0ELb0ELb0ELb0ELb0ELb0EEENS1_21CollectiveEpilogueFwdINS6_IJSA_NS7_ILi512EEESA_EEES9_SC_SE_Li256ELb1ELb0ELb0ELb0EEENS1_36VarlenDynamicPersistentTileSchedulerILi64ELi64ELi256ELi32ELb0ELb0ELb1ELb1ELb0ELb1EEEEEEEEEvNT_6ParamsE --------------------------
	.section	.nv.constant0._ZN7cutlass13device_kernelIN5flash11enable_sm90INS1_16FlashAttnFwdSm90INS1_25CollectiveMainloopFwdSm90ILi2EN4cute5tupleIJNS5_1CILi1EEES8_S8_EEENS6_IJNS7_ILi64EEESA_SA_EEELi512ENS_10bfloat16_tEfNS_4arch4Sm90ELb0ELb1ELb0ELb1ELb0ELb0ELb0ELb0ELb0ELb0ELb0ELb0EEENS1_21CollectiveEpilogueFwdINS6_IJSA_NS7_ILi512EEESA_EEES9_SC_SE_Li256ELb1ELb0ELb0ELb0EEENS1_36VarlenDynamicPersistentTileSchedulerILi64ELi64ELi256ELi32ELb0ELb0ELb1ELb1ELb0ELb1EEEEEEEEEvNT_6ParamsE,"a",@progbits
	.sectionflags	@""
	.align	4
.nv.constant0._ZN7cutlass13device_kernelIN5flash11enable_sm90INS1_16FlashAttnFwdSm90INS1_25CollectiveMainloopFwdSm90ILi2EN4cute5tupleIJNS5_1CILi1EEES8_S8_EEENS6_IJNS7_ILi64EEESA_SA_EEELi512ENS_10bfloat16_tEfNS_4arch4Sm90ELb0ELb1ELb0ELb1ELb0ELb0ELb0ELb0ELb0ELb0ELb0ELb0EEENS1_21CollectiveEpilogueFwdINS6_IJSA_NS7_ILi512EEESA_EEES9_SC_SE_Li256ELb1ELb0ELb0ELb0EEENS1_36VarlenDynamicPersistentTileSchedulerILi64ELi64ELi256ELi32ELb0ELb0ELb1ELb1ELb0ELb1EEEEEEEEEvNT_6ParamsE:
	.zero		3456


//--------------------- .nv.constant0._ZN7cutlass13device_kernelIN5flash11enable_sm90INS1_16FlashAttnFwdSm90INS1_25CollectiveMainloopFwdSm90ILi2EN4cute5tupleIJNS5_1CILi1EEES8_S8_EEENS6_IJNS7_ILi64EEESA_SA_EEELi512ENS_10bfloat16_tEfNS_4arch4Sm90ELb0ELb1ELb0ELb1ELb0ELb1ELb0ELb0ELb0ELb0ELb0ELb0EEENS1_21CollectiveEpilogueFwdINS6_IJSA_NS7_ILi512EEESA_EEES9_SC_SE_Li256ELb1ELb0ELb0ELb0EEENS1_36VarlenDynamicPersistentTileSchedulerILi64ELi64ELi256ELi32ELb0ELb0ELb1ELb1ELb0ELb1EEEEEEEEEvNT_6ParamsE --------------------------
	.section	.nv.constant0._ZN7cutlass13device_kernelIN5flash11enable_sm90INS1_16FlashAttnFwdSm90INS1_25CollectiveMainloopFwdSm90ILi2EN4cute5tupleIJNS5_1CILi1EEES8_S8_EEENS6_IJNS7_ILi64EEESA_SA_EEELi512ENS_10bfloat16_tEfNS_4arch4Sm90ELb0ELb1ELb0ELb1ELb0ELb1ELb0ELb0ELb0ELb0ELb0ELb0EEENS1_21CollectiveEpilogueFwdINS6_IJSA_NS7_ILi512EEESA_EEES9_SC_SE_Li256ELb1ELb0ELb0ELb0EEENS1_36VarlenDynamicPersistentTileSchedulerILi64ELi64ELi256ELi32ELb0ELb0ELb1ELb1ELb0ELb1EEEEEEEEEvNT_6ParamsE,"a",@progbits
	.sectionflags	@""
	.align	4
.nv.constant0._ZN7cutlass13device_kernelIN5flash11enable_sm90INS1_16FlashAttnFwdSm90INS1_25CollectiveMainloopFwdSm90ILi2EN4cute5tupleIJNS5_1CILi1EEES8_S8_EEENS6_IJNS7_ILi64EEESA_SA_EEELi512ENS_10bfloat16_tEfNS_4arch4Sm90ELb0ELb1ELb0ELb1ELb0ELb1ELb0ELb0ELb0ELb0ELb0ELb0EEENS1_21CollectiveEpilogueFwdINS6_IJSA_NS7_ILi512EEESA_EEES9_SC_SE_Li256ELb1ELb0ELb0ELb0EEENS1_36VarlenDynamicPersistentTileSchedulerILi64ELi64ELi256ELi32ELb0ELb0ELb1ELb1ELb0ELb1EEEEEEEEEvNT_6ParamsE:
	.zero		3456


//--------------------- .nv.constant0._ZN7cutlass13device_kernelIN5flash11enable_sm90INS1_16FlashAttnFwdSm90INS1_25CollectiveMainloopFwdSm90ILi2EN4cute5tupleIJNS5_1CILi1EEES8_S8_EEENS6_IJNS7_ILi64EEESA_SA_EEELi512ENS_10bfloat16_tEfNS_4arch4Sm90ELb0ELb1ELb0ELb1ELb0ELb0ELb1ELb0ELb0ELb0ELb0ELb0EEENS1_21CollectiveEpilogueFwdINS6_IJSA_NS7_ILi512EEESA_EEES9_SC_SE_Li256ELb1ELb0ELb0ELb0EEENS1_36VarlenDynamicPersistentTileSchedulerILi64ELi64ELi256ELi32ELb0ELb0ELb1ELb1ELb0ELb1EEEEEEEEEvNT_6ParamsE --------------------------
	.section	.nv.constant0._ZN7cutlass13device_kernelIN5flash11enable_sm90INS1_16FlashAttnFwdSm90INS1_25CollectiveMainloopFwdSm90ILi2EN4cute5tupleIJNS5_1CILi1EEES8_S8_EEENS6_IJNS7_ILi64EEESA_SA_EEELi512ENS_10bfloat16_tEfNS_4arch4Sm90ELb0ELb1ELb0ELb1ELb0ELb0ELb1ELb0ELb0ELb0ELb0ELb0EEENS1_21CollectiveEpilogueFwdINS6_IJSA_NS7_ILi512EEESA_EEES9_SC_SE_Li256ELb1ELb0ELb0ELb0EEENS1_36VarlenDynamicPersistentTileSchedulerILi64ELi64ELi256ELi32ELb0ELb0ELb1ELb1ELb0ELb1EEEEEEEEEvNT_6ParamsE,"a",@progbits
	.sectionflags	@""
	.align	4
.nv.constant0._ZN7cutlass13device_kernelIN5flash11enable_sm90INS1_16FlashAttnFwdSm90INS1_25CollectiveMainloopFwdSm90ILi2EN4cute5tupleIJNS5_1CILi1EEES8_S8_EEENS6_IJNS7_ILi64EEESA_SA_EEELi512ENS_10bfloat16_tEfNS_4arch4Sm90ELb0ELb1ELb0ELb1ELb0ELb0ELb1ELb0ELb0ELb0ELb0ELb0EEENS1_21CollectiveEpilogueFwdINS6_IJSA_NS7_ILi512EEESA_EEES9_SC_SE_Li256ELb1ELb0ELb0ELb0EEENS1_36VarlenDynamicPersistentTileSchedulerILi64ELi64ELi256ELi32ELb0ELb0ELb1ELb1ELb0ELb1EEEEEEEEEvNT_6ParamsE:
	.zero		3712


//--------------------- .nv.constant0._ZN7cutlass13device_kernelIN5flash11enable_sm90INS1_16FlashAttnFwdSm90INS1_25CollectiveMainloopFwdSm90ILi2EN4cute5tupleIJNS5_1CILi1EEES8_S8_EEENS6_IJNS7_ILi64EEESA_SA_EEELi512ENS_10bfloat16_tEfNS_4arch4Sm90ELb0ELb1ELb0ELb1ELb0ELb1ELb1ELb0ELb0ELb0ELb0ELb0EEENS1_21CollectiveEpilogueFwdINS6_IJSA_NS7_ILi512EEESA_EEES9_SC_SE_Li256ELb1ELb0ELb0ELb0EEENS1_36VarlenDynamicPersistentTileSchedulerILi64ELi64ELi256ELi32ELb0ELb0ELb1ELb1ELb0ELb1EEEEEEEEEvNT_6ParamsE --------------------------
	.section	.nv.constant0._ZN7cutlass13device_kernelIN5flash11enable_sm90INS1_16FlashAttnFwdSm90INS1_25CollectiveMainloopFwdSm90ILi2EN4cute5tupleIJNS5_1CILi1EEES8_S8_EEENS6_IJNS7_ILi64EEESA_SA_EEELi512ENS_10bfloat16_tEfNS_4arch4Sm90ELb0ELb1ELb0ELb1ELb0ELb1ELb1ELb0ELb0ELb0ELb0ELb0EEENS1_21CollectiveEpilogueFwdINS6_IJSA_NS7_ILi512EEESA_EEES9_SC_SE_Li256ELb1ELb0ELb0ELb0EEENS1_36VarlenDynamicPersistentTileSchedulerILi64ELi64ELi256ELi32ELb0ELb0ELb1ELb1ELb0ELb1EEEEEEEEEvNT_6ParamsE,"a",@progbits
	.sectionflags	@""
	.align	4
.nv.constant0._ZN7cutlass13device_kernelIN5flash11enable_sm90INS1_16FlashAttnFwdSm90INS1_25CollectiveMainloopFwdSm90ILi2EN4cute5tupleIJNS5_1CILi1EEES8_S8_EEENS6_IJNS7_ILi64EEESA_SA_EEELi512ENS_10bfloat16_tEfNS_4arch4Sm90ELb0ELb1ELb0ELb1ELb0ELb1ELb1ELb0ELb0ELb0ELb0ELb0EEENS1_21CollectiveEpilogueFwdINS6_IJSA_NS7_ILi512EEESA_EEES9_SC_SE_Li256ELb1ELb0ELb0ELb0EEENS1_36VarlenDynamicPersistentTileSchedulerILi64ELi64ELi256ELi32ELb0ELb0ELb1ELb1ELb0ELb1EEEEEEEEEvNT_6ParamsE:
	.zero		3712


//--------------------- .nv.constant0._ZN7cutlass13device_kernelIN5flash11enable_sm90INS1_16FlashAttnFwdSm90INS1_25CollectiveMainloopFwdSm90ILi2EN4cute5tupleIJNS5_1CILi1EEES8_S8_EEENS6_IJNS7_ILi64EEESA_SA_EEELi512ENS_10bfloat16_tEfNS_4arch4Sm90ELb1ELb0ELb0ELb0ELb0ELb0ELb0ELb0ELb0ELb0ELb0ELb0EEENS1_21CollectiveEpilogueFwdINS6_IJSA_NS7_ILi512EEESA_EEES9_SC_SE_Li256ELb0ELb0ELb0ELb0EEENS1_30DynamicPersistentTileSchedulerILi256ELi32ELb0ELb0ELb1EEEEEEEEEvNT_6ParamsE --------------------------
	.section	.nv.constant0._ZN7cutlass13device_kernelIN5flash11enable_sm90INS1_16FlashAttnFwdSm90INS1_25CollectiveMainloopFwdSm90ILi2EN4cute5tupleIJNS5_1CILi1EEES8_S8_EEENS6_IJNS7_ILi64EEESA_SA_EEELi512ENS_10bfloat16_tEfNS_4arch4Sm90ELb1ELb0ELb0ELb0ELb0ELb0ELb0ELb0ELb0ELb0ELb0ELb0EEENS1_21CollectiveEpilogueFwdINS6_IJSA_NS7_ILi512EEESA_EEES9_SC_SE_Li256ELb0ELb0ELb0ELb0EEENS1_30DynamicPersistentTileSchedulerILi256ELi32ELb0ELb0ELb1EEEEEEEEEvNT_6ParamsE,"a",@progbits
	.sectionflags	@""
	.align	4
.nv.constant0._ZN7cutlass13device_kernelIN5flash11enable_sm90INS1_16FlashAttnFwdSm90INS1_25CollectiveMainloopFwdSm90ILi2EN4cute5tupleIJNS5_1CILi1EEES8_S8_EEENS6_IJNS7_ILi64EEESA_SA_EEELi512ENS_10bfloat16_tEfNS_4arch4Sm90ELb1ELb0ELb0ELb0ELb0ELb0ELb0ELb0ELb0ELb0ELb0ELb0EEENS1_21CollectiveEpilogueFwdINS6_IJSA_NS7_ILi512EEESA_EEES9_SC_SE_Li256ELb0ELb0ELb0ELb0EEENS1_30DynamicPersistentTileSchedulerILi256ELi32ELb0ELb0ELb1EEEEEEEEEvNT_6ParamsE:
	.zero		3840


//--------------------- .nv.constant0._ZN7cutlass13device_kernelIN5flash11enable_sm90INS1_16FlashAttnFwdSm90INS1_25CollectiveMainloopFwdSm90ILi2EN4cute5tupleIJNS5_1CILi1EEES8_S8_EEENS6_IJNS7_ILi64EEESA_SA_EEELi512ENS_10bfloat16_tEfNS_4arch4Sm90ELb1ELb0ELb0ELb0ELb0ELb0ELb1ELb0ELb0ELb0ELb0ELb0EEENS1_21CollectiveEpilogueFwdINS6_IJSA_NS7_ILi512EEESA_EEES9_SC_SE_Li256ELb0ELb0ELb0ELb0EEENS1_30DynamicPersistentTileSchedulerILi256ELi32ELb0ELb0ELb1EEEEEEEEEvNT_6ParamsE --------------------------
	.section	.nv.constant0._ZN7cutlass13device_kernelIN5flash11enable_sm90INS1_16FlashAttnFwdSm90INS1_25CollectiveMainloopFwdSm90ILi2EN4cute5tupleIJNS5_1CILi1EEES8_S8_EEENS6_IJNS7_ILi64EEESA_SA_EEELi512ENS_10bfloat16_tEfNS_4arch4Sm90ELb1ELb0ELb0ELb0ELb0ELb0ELb1ELb0ELb0ELb0ELb0ELb0EEENS1_21CollectiveEpilogueFwdINS6_IJSA_NS7_ILi512EEESA_EEES9_SC_SE_Li256ELb0ELb0ELb0ELb0EEENS1_30DynamicPersistentTileSchedulerILi256ELi32ELb0ELb0ELb1EEEEEEEEEvNT_6ParamsE,"a",@progbits
	.sectionflags	@""
	.align	4
.nv.constant0._ZN7cutlass13device_kernelIN5flash11enable_sm90INS1_16FlashAttnFwdSm90INS1_25CollectiveMainloopFwdSm90ILi2EN4cute5tupleIJNS5_1CILi1EEES8_S8_EEENS6_IJNS7_ILi64EEESA_SA_EEELi512ENS_10bfloat16_tEfNS_4arch4Sm90ELb1ELb0ELb0ELb0ELb0ELb0ELb1ELb0ELb0ELb0ELb0ELb0EEENS1_21CollectiveEpilogueFwdINS6_IJSA_NS7_ILi512EEESA_EEES9_SC_SE_Li256ELb0ELb0ELb0ELb0EEENS1_30DynamicPersistentTileSchedulerILi256ELi32ELb0ELb0ELb1EEEEEEEEEvNT_6ParamsE:
	.zero		4096


//--------------------- .nv.constant0._ZN7cutlass13device_kernelIN5flash11enable_sm90INS1_16FlashAttnFwdSm90INS1_25CollectiveMainloopFwdSm90ILi2EN4cute5tupleIJNS5_1CILi1EEES8_S8_EEENS6_IJNS7_ILi64EEESA_SA_EEELi512ENS_10bfloat16_tEfNS_4arch4Sm90ELb1ELb0ELb0ELb1ELb0ELb0ELb0ELb0ELb0ELb0ELb0ELb0EEENS1_21CollectiveEpilogueFwdINS6_IJSA_NS7_ILi512EEESA_EEES9_SC_SE_Li256ELb1ELb0ELb0ELb0EEENS1_36VarlenDynamicPersistentTileSchedulerILi64ELi64ELi256ELi32ELb0ELb0ELb1ELb1ELb1ELb1EEEEEEEEEvNT_6ParamsE --------------------------
	.section	.nv.constant0._ZN7cutlass13device_kernelIN5flash11enable_sm90INS1_16FlashAttnFwdSm90INS1_25CollectiveMainloopFwdSm90ILi2EN4cute5tupleIJNS5_1CILi1EEES8_S8_EEENS6_IJNS7_ILi64EEESA_SA_EEELi512ENS_10bfloat16_tEfNS_4arch4Sm90ELb1ELb0ELb0ELb1ELb0ELb0ELb0ELb0ELb0ELb0ELb0ELb0EEENS1_21CollectiveEpilogueFwdINS6_IJSA_NS7_ILi512EEESA_EEES9_SC_SE_Li256ELb1ELb0ELb0ELb0EEENS1_36VarlenDynamicPersistentTileSchedulerILi64ELi64ELi256ELi32ELb0ELb0ELb1ELb1ELb1ELb1EEEEEEEEEvNT_6ParamsE,"a",@progbits
	.sectionflags	@""
	.align	4
.nv.constant0._ZN7cutlass13device_kernelIN5flash11enable_sm90INS1_16FlashAttnFwdSm90INS1_25CollectiveMainloopFwdSm90ILi2EN4cute5tupleIJNS5_1CILi1EEES8_S8_EEENS6_IJNS7_ILi64EEESA_SA_EEELi512ENS_10bfloat16_tEfNS_4arch4Sm90ELb1ELb0ELb0ELb1ELb0ELb0ELb0ELb0ELb0ELb0ELb0ELb0EEENS1_21CollectiveEpilogueFwdINS6_IJSA_NS7_ILi512EEESA_EEES9_SC_SE_Li256ELb1ELb0ELb0ELb0EEENS1_36VarlenDynamicPersistentTileSchedulerILi64ELi64ELi256ELi32ELb0ELb0ELb1ELb1ELb1ELb1EEEEEEEEEvNT_6ParamsE:
	.zero		3456


//--------------------- .nv.constant0._ZN7cutlass13device_kernelIN5flash11enable_sm90INS1_16FlashAttnFwdSm90INS1_25CollectiveMainloopFwdSm90ILi2EN4cute5tupleIJNS5_1CILi1EEES8_S8_EEENS6_IJNS7_ILi64EEESA_SA_EEELi512ENS_10bfloat16_tEfNS_4arch4Sm90ELb1ELb0ELb0ELb1ELb0ELb1ELb0ELb0ELb0ELb0ELb0ELb0EEENS1_21CollectiveEpilogueFwdINS6_IJSA_NS7_ILi512EEESA_EEES9_SC_SE_Li256ELb1ELb0ELb0ELb0EEENS1_36VarlenDynamicPersistentTileSchedulerILi64ELi64ELi256ELi32ELb0ELb0ELb1ELb1ELb1ELb1EEEEEEEEEvNT_6ParamsE --------------------------
	.section	.nv.constant0._ZN7cutlass13device_kernelIN5flash11enable_sm90INS1_16FlashAttnFwdSm90INS1_25CollectiveMainloopFwdSm90ILi2EN4cute5tupleIJNS5_1CILi1EEES8_S8_EEENS6_IJNS7_ILi64EEESA_SA_EEELi512ENS_10bfloat16_tEfNS_4arch4Sm90ELb1ELb0ELb0ELb1ELb0ELb1ELb0ELb0ELb0ELb0ELb0ELb0EEENS1_21CollectiveEpilogueFwdINS6_IJSA_NS7_ILi512EEESA_EEES9_SC_SE_Li256ELb1ELb0ELb0ELb0EEENS1_36VarlenDynamicPersistentTileSchedulerILi64ELi64ELi256ELi32ELb0ELb0ELb1ELb1ELb1ELb1EEEEEEEEEvNT_6ParamsE,"a",@progbits
	.sectionflags	@""
	.align	4
.nv.constant0._ZN7cutlass13device_kernelIN5flash11enable_sm90INS1_16FlashAttnFwdSm90INS1_25CollectiveMainloopFwdSm90ILi2EN4cute5tupleIJNS5_1CILi1EEES8_S8_EEENS6_IJNS7_ILi64EEESA_SA_EEELi512ENS_10bfloat16_tEfNS_4arch4Sm90ELb1ELb0ELb0ELb1ELb0ELb1ELb0ELb0ELb0ELb0ELb0ELb0EEENS1_21CollectiveEpilogueFwdINS6_IJSA_NS7_ILi512EEESA_EEES9_SC_SE_Li256ELb1ELb0ELb0ELb0EEENS1_36VarlenDynamicPersistentTileSchedulerILi64ELi64ELi256ELi32ELb0ELb0ELb1ELb1ELb1ELb1EEEEEEEEEvNT_6ParamsE:
	.zero		3456


//--------------------- .nv.constant0._ZN7cutlass13device_kernelIN5flash11enable_sm90INS1_16FlashAttnFwdSm90INS1_25CollectiveMainloopFwdSm90ILi2EN4cute5tupleIJNS5_1CILi1EEES8_S8_EEENS6_IJNS7_ILi64EEESA_SA_EEELi512ENS_10bfloat16_tEfNS_4arch4Sm90ELb1ELb0ELb0ELb1ELb0ELb0ELb1ELb0ELb0ELb0ELb0ELb0EEENS1_21CollectiveEpilogueFwdINS6_IJSA_NS7_ILi512EEESA_EEES9_SC_SE_Li256ELb1ELb0ELb0ELb0EEENS1_36VarlenDynamicPersistentTileSchedulerILi64ELi64ELi256ELi32ELb0ELb0ELb1ELb1ELb1ELb1EEEEEEEEEvNT_6ParamsE --------------------------
	.section	.nv.constant0._ZN7cutlass13device_kernelIN5flash11enable_sm90INS1_16FlashAttnFwdSm90INS1_25CollectiveMainloopFwdSm90ILi2EN4cute5tupleIJNS5_1CILi1EEES8_S8_EEENS6_IJNS7_ILi64EEESA_SA_EEELi512ENS_10bfloat16_tEfNS_4arch4Sm90ELb1ELb0ELb0ELb1ELb0ELb0ELb1ELb0ELb0ELb0ELb0ELb0EEENS1_21CollectiveEpilogueFwdINS6_IJSA_NS7_ILi512EEESA_EEES9_SC_SE_Li256ELb1ELb0ELb0ELb0EEENS1_36VarlenDynamicPersistentTileSchedulerILi64ELi64ELi256ELi32ELb0ELb0ELb1ELb1ELb1ELb1EEEEEEEEEvNT_6ParamsE,"a",@progbits
	.sectionflags	@""
	.align	4
.nv.constant0._ZN7cutlass13device_kernelIN5flash11enable_sm90INS1_16FlashAttnFwdSm90INS1_25CollectiveMainloopFwdSm90ILi2EN4cute5tupleIJNS5_1CILi1EEES8_S8_EEENS6_IJNS7_ILi64EEESA_SA_EEELi512ENS_10bfloat16_tEfNS_4arch4Sm90ELb1ELb0ELb0ELb1ELb0ELb0ELb1ELb0ELb0ELb0ELb0ELb0EEENS1_21CollectiveEpilogueFwdINS6_IJSA_NS7_ILi512EEESA_EEES9_SC_SE_Li256ELb1ELb0ELb0ELb0EEENS1_36VarlenDynamicPersistentTileSchedulerILi64ELi64ELi256ELi32ELb0ELb0ELb1ELb1ELb1ELb1EEEEEEEEEvNT_6ParamsE:
	.zero		3712


//--------------------- .nv.constant0._ZN7cutlass13device_kernelIN5flash11enable_sm90INS1_16FlashAttnFwdSm90INS1_25CollectiveMainloopFwdSm90ILi2EN4cute5tupleIJNS5_1CILi1EEES8_S8_EEENS6_IJNS7_ILi64EEESA_SA_EEELi512ENS_10bfloat16_tEfNS_4arch4Sm90ELb1ELb0ELb0ELb1ELb0ELb1ELb1ELb0ELb0ELb0ELb0ELb0EEENS1_21CollectiveEpilogueFwdINS6_IJSA_NS7_ILi512EEESA_EEES9_SC_SE_Li256ELb1ELb0ELb0ELb0EEENS1_36VarlenDynamicPersistentTileSchedulerILi64ELi64ELi256ELi32ELb0ELb0ELb1ELb1ELb1ELb1EEEEEEEEEvNT_6ParamsE --------------------------
	.section	.nv.constant0._ZN7cutlass13device_kernelIN5flash11enable_sm90INS1_16FlashAttnFwdSm90INS1_25CollectiveMainloopFwdSm90ILi2EN4cute5tupleIJNS5_1CILi1EEES8_S8_EEENS6_IJNS7_ILi64EEESA_SA_EEELi512ENS_10bfloat16_tEfNS_4arch4Sm90ELb1ELb0ELb0ELb1ELb0ELb1ELb1ELb0ELb0ELb0ELb0ELb0EEENS1_21CollectiveEpilogueFwdINS6_IJSA_NS7_ILi512EEESA_EEES9_SC_SE_Li256ELb1ELb0ELb0ELb0EEENS1_36VarlenDynamicPersistentTileSchedulerILi64ELi64ELi256ELi32ELb0ELb0ELb1ELb1ELb1ELb1EEEEEEEEEvNT_6ParamsE,"a",@progbits
	.sectionflags	@""
	.align	4
.nv.constant0._ZN7cutlass13device_kernelIN5flash11enable_sm90INS1_16FlashAttnFwdSm90INS1_25CollectiveMainloopFwdSm90ILi2EN4cute5tupleIJNS5_1CILi1EEES8_S8_EEENS6_IJNS7_ILi64EEESA_SA_EEELi512ENS_10bfloat16_tEfNS_4arch4Sm90ELb1ELb0ELb0ELb1ELb0ELb1ELb1ELb0ELb0ELb0ELb0ELb0EEENS1_21CollectiveEpilogueFwdINS6_IJSA_NS7_ILi512EEESA_EEES9_SC_SE_Li256ELb1ELb0ELb0ELb0EEENS1_36VarlenDynamicPersistentTileSchedulerILi64ELi64ELi256ELi32ELb0ELb0ELb1ELb1ELb1ELb1EEEEEEEEEvNT_6ParamsE:
	.zero		3712


//--------------------- .nv.constant0._ZN7cutlass13device_kernelIN5flash11enable_sm90INS1_16FlashAttnFwdSm90INS1_25CollectiveMainloopFwdSm90ILi2EN4cute5tupleIJNS5_1CILi1EEES8_S8_EEENS6_IJNS7_ILi128EEENS7_ILi96EEENS7_ILi64EEEEEELi256ENS_10bfloat16_tEfNS_4arch4Sm90ELb0ELb0ELb0ELb0ELb0ELb0ELb0ELb1ELb0ELb0ELb0ELb0EEENS1_21CollectiveEpilogueFwdINS6_IJSA_NS7_ILi256EEESB_EEES9_SE_SG_Li256ELb0ELb0ELb0ELb0EEENS1_29StaticPersistentTileSchedulerILb0EEEEEEEEEvNT_6ParamsE --------------------------
	.section	.nv.constant0._ZN7cutlass13device_kernelIN5flash11enable_sm90INS1_16FlashAttnFwdSm90INS1_25CollectiveMainloopFwdSm90ILi2EN4cute5tupleIJNS5_1CILi1EEES8_S8_EEENS6_IJNS7_ILi128EEENS7_ILi96EEENS7_ILi64EEEEEELi256ENS_10bfloat16_tEfNS_4arch4Sm90ELb0ELb0ELb0ELb0ELb0ELb0ELb0ELb1ELb0ELb0ELb0ELb0EEENS1_21CollectiveEpilogueFwdINS6_IJSA_NS7_ILi256EEESB_EEES9_SE_SG_Li256ELb0ELb0ELb0ELb0EEENS1_29StaticPersistentTileSchedulerILb0EEEEEEEEEvNT_6ParamsE,"a",@progbits
	.sectionflags	@""
	.align	4
.nv.constant0._ZN7cutlass13device_kernelIN5flash11enable_sm90INS1_16FlashAttnFwdSm90INS1_25CollectiveMainloopFwdSm90ILi2EN4cute5tupleIJNS5_1CILi1EEES8_S8_EEENS6_IJNS7_ILi128EEENS7_ILi96EEENS7_ILi64EEEEEELi256ENS_10bfloat16_tEfNS_4arch4Sm90ELb0ELb0ELb0ELb0ELb0ELb0ELb0ELb1ELb0ELb0ELb0ELb0EEENS1_21CollectiveEpilogueFwdINS6_IJSA_NS7_ILi256EEESB_EEES9_SE_SG_Li256ELb0ELb0ELb0ELb0EEENS1_29StaticPersistentTileSchedulerILb0EEEEEEEEEvNT_6ParamsE:
	.zero		3840


//--------------------- .nv.constant0._ZN7cutlass13device_kernelIN5flash11enable_sm90INS1_16FlashAttnFwdSm90INS1_25CollectiveMainloopFwdSm90ILi2EN4cute5tupleIJNS5_1CILi1EEES8_S8_EEENS6_IJNS7_ILi128EEENS7_ILi96EEENS7_ILi64EEEEEELi256ENS_10bfloat16_tEfNS_4arch4Sm90ELb0ELb0ELb0ELb0ELb0ELb0ELb1ELb1ELb0ELb0ELb0ELb0EEENS1_21CollectiveEpilogueFwdINS6_IJSA_NS7_ILi256EEESB_EEES9_SE_SG_Li256ELb0ELb0ELb0ELb0EEENS1_29StaticPersistentTileSchedulerILb0EEEEEEEEEvNT_6ParamsE --------------------------
	.section	.nv.constant0._ZN7cutlass13device_kernelIN5flash11enable_sm90INS1_16FlashAttnFwdSm90INS1_25CollectiveMainloopFwdSm90ILi2EN4cute5tupleIJNS5_1CILi1EEES8_S8_EEENS6_IJNS7_ILi128EEENS7_ILi96EEENS7_ILi64EEEEEELi256ENS_10bfloat16_tEfNS_4arch4Sm90ELb0ELb0ELb0ELb0ELb0ELb0ELb1ELb1ELb0ELb0ELb0ELb0EEENS1_21CollectiveEpilogueFwdINS6_IJSA_NS7_ILi256EEESB_EEES9_SE_SG_Li256ELb0ELb0ELb0ELb0EEENS1_29StaticPersistentTileSchedulerILb0EEEEEEEEEvNT_6ParamsE,"a",@progbits
	.sectionflags	@""
	.align	4
.nv.constant0._ZN7cutlass13device_kernelIN5flash11enable_sm90INS1_16FlashAttnFwdSm90INS1_25CollectiveMainloopFwdSm90ILi2EN4cute5tupleIJNS5_1CILi1EEES8_S8_EEENS6_IJNS7_ILi128EEENS7_ILi96EEENS7_ILi64EEEEEELi256ENS_10bfloat16_tEfNS_4arch4Sm90ELb0ELb0ELb0ELb0ELb0ELb0ELb1ELb1ELb0ELb0ELb0ELb0EEENS1_21CollectiveEpilogueFwdINS6_IJSA_NS7_ILi256EEESB_EEES9_SE_SG_Li256ELb0ELb0ELb0ELb0EEENS1_29StaticPersistentTileSchedulerILb0EEEEEEEEEvNT_6ParamsE:
	.zero		4096


//--------------------- .nv.constant0._ZN7cutlass13device_kernelIN5flash11enable_sm90INS1_16FlashAttnFwdSm90INS1_25CollectiveMainloopFwdSm90ILi2EN4cute5tupleIJNS5_1CILi1EEES8_S8_EEENS6_IJNS7_ILi128EEENS7_ILi96EEENS7_ILi64EEEEEELi256ENS_10bfloat16_tEfNS_4arch4Sm90ELb0ELb0ELb0ELb1ELb0ELb0ELb0ELb1ELb0ELb0ELb0ELb0EEENS1_21CollectiveEpilogueFwdINS6_IJSA_NS7_ILi256EEESB_EEES9_SE_SG_Li256ELb1ELb0ELb0ELb0EEENS1_36VarlenDynamicPersistentTileSchedulerILi128ELi96ELi256ELi32ELb0ELb0ELb1ELb0ELb1ELb1EEEEEEEEEvNT_6ParamsE --------------------------
	.section	.nv.constant0._ZN7cutlass13device_kernelIN5flash11enable_sm90INS1_16FlashAttnFwdSm90INS1_25CollectiveMainloopFwdSm90ILi2EN4cute5tupleIJNS5_1CILi1EEES8_S8_EEENS6_IJNS7_ILi128EEENS7_ILi96EEENS7_ILi64EEEEEELi256ENS_10bfloat16_tEfNS_4arch4Sm90ELb0ELb0ELb0ELb1ELb0ELb0ELb0ELb1ELb0ELb0ELb0ELb0EEENS1_21CollectiveEpilogueFwdINS6_IJSA_NS7_ILi256EEESB_EEES9_SE_SG_Li256ELb1ELb0ELb0ELb0EEENS1_36VarlenDynamicPersistentTileSchedulerILi128ELi96ELi256ELi32ELb0ELb0ELb1ELb0ELb1ELb1EEEEEEEEEvNT_6ParamsE,"a",@progbits
	.sectionflags	@""
	.align	4
.nv.constant0._ZN7cutlass13device_kernelIN5flash11enable_sm90INS1_16FlashAttnFwdSm90INS1_25CollectiveMainloopFwdSm90ILi2EN4cute5tupleIJNS5_1CILi1EEES8_S8_EEENS6_IJNS7_ILi128EEENS7_ILi96EEENS7_ILi64EEEEEELi256ENS_10bfloat16_tEfNS_4arch4Sm90ELb0ELb0ELb0ELb1ELb0ELb0ELb0ELb1ELb0ELb0ELb0ELb0EEENS1_21CollectiveEpilogueFwdINS6_IJSA_NS7_ILi256EEESB_EEES9_SE_SG_Li256ELb1ELb0ELb0ELb0EEENS1_36VarlenDynamicPersistentTileSchedulerILi128ELi96ELi256ELi32ELb0ELb0ELb1ELb0ELb1ELb1EEEEEEEEEvNT_6ParamsE:
	.zero		3456


//--------------------- .nv.constant0._ZN7cutlass13device_kernelIN5flash11enable_sm90INS1_16FlashAttnFwdSm90INS1_25CollectiveMainloopFwdSm90ILi2EN4cute5tupleIJNS5_1CILi1EEES8_S8_EEENS6_IJNS7_ILi128EEENS7_ILi96EEENS7_ILi64EEEEEELi256ENS_10bfloat16_tEfNS_4arch4Sm90ELb0ELb0ELb0ELb1ELb0ELb1ELb0ELb1ELb0ELb0ELb0ELb0EEENS1_21CollectiveEpilogueFwdINS6_IJSA_NS7_ILi256EEESB_EEES9_SE_SG_Li256ELb1ELb0ELb0ELb0EEENS1_36VarlenDynamicPersistentTileSchedulerILi128ELi96ELi256ELi32ELb0ELb0ELb1ELb0ELb1ELb1EEEEEEEEEvNT_6ParamsE --------------------------
	.section	.nv.constant0._ZN7cutlass13device_kernelIN5flash11enable_sm90INS1_16FlashAttnFwdSm90INS1_25CollectiveMainloopFwdSm90ILi2EN4cute5tupleIJNS5_1CILi1EEES8_S8_EEENS6_IJNS7_ILi128EEENS7_ILi96EEENS7_ILi64EEEEEELi256ENS_10bfloat16_tEfNS_4arch4Sm90ELb0ELb0ELb0ELb1ELb0ELb1ELb0ELb1ELb0ELb0ELb0ELb0EEENS1_21CollectiveEpilogueFwdINS6_IJSA_NS7_ILi256EEESB_EEES9_SE_SG_Li256ELb1ELb0ELb0ELb0EEENS1_36VarlenDynamicPersistentTileSchedulerILi128ELi96ELi256ELi32ELb0ELb0ELb1ELb0ELb1ELb1EEEEEEEEEvNT_6ParamsE,"a",@progbits
	.sectionflags	@""
	.align	4
.nv.constant0._ZN7cutlass13device_kernelIN5flash11enable_sm90INS1_16FlashAttnFwdSm90INS1_25CollectiveMainloopFwdSm90ILi2EN4cute5tupleIJNS5_1CILi1EEES8_S8_EEENS6_IJNS7_ILi128EEENS7_ILi96EEENS7_ILi64EEEEEELi256ENS_10bfloat16_tEfNS_4arch4Sm90ELb0ELb0ELb0ELb1ELb0ELb1ELb0ELb1ELb0ELb0ELb0ELb0EEENS1_21CollectiveEpilogueFwdINS6_IJSA_NS7_ILi256EEESB_EEES9_SE_SG_Li256ELb1ELb0ELb0ELb0EEENS1_36VarlenDynamicPersistentTileSchedulerILi128ELi96ELi256ELi32ELb0ELb0ELb1ELb0ELb1ELb1EEEEEEEEEvNT_6ParamsE:
	.zero		3456


//--------------------- .nv.constant0._ZN7cutlass13device_kernelIN5flash11enable_sm90INS1_16FlashAttnFwdSm90INS1_25CollectiveMainloopFwdSm90ILi2EN4cute5tupleIJNS5_1CILi1EEES8_S8_EEENS6_IJNS7_ILi128EEENS7_ILi96EEENS7_ILi64EEEEEELi256ENS_10bfloat16_tEfNS_4arch4Sm90ELb0ELb0ELb0ELb1ELb0ELb0ELb1ELb1ELb0ELb0ELb0ELb0EEENS1_21CollectiveEpilogueFwdINS6_IJSA_NS7_ILi256EEESB_EEES9_SE_SG_Li256ELb1ELb0ELb0ELb0EEENS1_36VarlenDynamicPersistentTileSchedulerILi128ELi96ELi256ELi32ELb0ELb0ELb1ELb0ELb1ELb1EEEEEEEEEvNT_6ParamsE --------------------------
	.section	.nv.constant0._ZN7cutlass13device_kernelIN5flash11enable_sm90INS1_16FlashAttnFwdSm90INS1_25CollectiveMainloopFwdSm90ILi2EN4cute5tupleIJNS5_1CILi1EEES8_S8_EEENS6_IJNS7_ILi128EEENS7_ILi96EEENS7_ILi64EEEEEELi256ENS_10bfloat16_tEfNS_4arch4Sm90ELb0ELb0ELb0ELb1ELb0ELb0ELb1ELb1ELb0ELb0ELb0ELb0EEENS1_21CollectiveEpilogueFwdINS6_IJSA_NS7_ILi256EEESB_EEES9_SE_SG_Li256ELb1ELb0ELb0ELb0EEENS1_36VarlenDynamicPersistentTileSchedulerILi128ELi96ELi256ELi32ELb0ELb0ELb1ELb0ELb1ELb1EEEEEEEEEvNT_6ParamsE,"a",@progbits
	.sectionflags	@""
	.align	4
.nv.constant0._ZN7cutlass13device_kernelIN5flash11enable_sm90INS1_16FlashAttnFwdSm90INS1_25CollectiveMainloopFwdSm90ILi2EN4cute5tupleIJNS5_1CILi1EEES8_S8_EEENS6_IJNS7_ILi128EEENS7_ILi96EEENS7_ILi64EEEEEELi256ENS_10bfloat16_tEfNS_4arch4Sm90ELb0ELb0ELb0ELb1ELb0ELb0ELb1ELb1ELb0ELb0ELb0ELb0EEENS1_21CollectiveEpilogueFwdINS6_IJSA_NS7_ILi256EEESB_EEES9_SE_SG_Li256ELb1ELb0ELb0ELb0EEENS1_36VarlenDynamicPersistentTileSchedulerILi128ELi96ELi256ELi32ELb0ELb0ELb1ELb0ELb1ELb1EEEEEEEEEvNT_6ParamsE:
	.zero		3712


//--------------------- .nv.constant0._ZN7cutlass13device_kernelIN5flash11enable_sm90INS1_16FlashAttnFwdSm90INS1_25CollectiveMainloopFwdSm90ILi2EN4cute5tupleIJNS5_1CILi1EEES8_S8_EEENS6_IJNS7_ILi128EEENS7_ILi96EEENS7_ILi64EEEEEELi256ENS_10bfloat16_tEfNS_4arch4Sm90ELb0ELb0ELb0ELb1ELb0ELb1ELb1ELb1ELb0ELb0ELb0ELb0EEENS1_21CollectiveEpilogueFwdINS6_IJSA_NS7_ILi256EEESB_EEES9_SE_SG_Li256ELb1ELb0ELb0ELb0EEENS1_36VarlenDynamicPersistentTileSchedulerILi128ELi96ELi256ELi32ELb0ELb0ELb1ELb0ELb1ELb1EEEEEEEEEvNT_6ParamsE --------------------------
	.section	.nv.constant0._ZN7cutlass13device_kernelIN5flash11enable_sm90INS1_16FlashAttnFwdSm90INS1_25CollectiveMainloopFwdSm90ILi2EN4cute5tupleIJNS5_1CILi1EEES8_S8_EEENS6_IJNS7_ILi128EEENS7_ILi96EEENS7_ILi64EEEEEELi256ENS_10bfloat16_tEfNS_4arch4Sm90ELb0ELb0ELb0ELb1ELb0ELb1ELb1ELb1ELb0ELb0ELb0ELb0EEENS1_21CollectiveEpilogueFwdINS6_IJSA_NS7_ILi256EEESB_EEES9_SE_SG_Li256ELb1ELb0ELb0ELb0EEENS1_36VarlenDynamicPersistentTileSchedulerILi128ELi96ELi256ELi32ELb0ELb0ELb1ELb0ELb1ELb1EEEEEEEEEvNT_6ParamsE,"a",@progbits
	.sectionflags	@""
	.align	4
.nv.constant0._ZN7cutlass13device_kernelIN5flash11enable_sm90INS1_16FlashAttnFwdSm90INS1_25CollectiveMainloopFwdSm90ILi2EN4cute5tupleIJNS5_1CILi1EEES8_S8_EEENS6_IJNS7_ILi128EEENS7_ILi96EEENS7_ILi64EEEEEELi256ENS_10bfloat16_tEfNS_4arch4Sm90ELb0ELb0ELb0ELb1ELb0ELb1ELb1ELb1ELb0ELb0ELb0ELb0EEENS1_21CollectiveEpilogueFwdINS6_IJSA_NS7_ILi256EEESB_EEES9_SE_SG_Li256ELb1ELb0ELb0ELb0EEENS1_36VarlenDynamicPersistentTileSchedulerILi128ELi96ELi256ELi32ELb0ELb0ELb1ELb0ELb1ELb1EEEEEEEEEvNT_6ParamsE:
	.zero		3712


//--------------------- .nv.constant0._ZN7cutlass13device_kernelIN5flash11enable_sm90INS1_16FlashAttnFwdSm90INS1_25CollectiveMainloopFwdSm90ILi2EN4cute5tupleIJNS5_1CILi1EEES8_S8_EEENS6_IJNS7_ILi128EEENS7_ILi96EEENS7_ILi64EEEEEELi256ENS_10bfloat16_tEfNS_4arch4Sm90ELb0ELb1ELb0ELb0ELb0ELb0ELb0ELb1ELb0ELb0ELb0ELb0EEENS1_21CollectiveEpilogueFwdINS6_IJSA_NS7_ILi256EEESB_EEES9_SE_SG_Li256ELb0ELb0ELb0ELb0EEENS1_30DynamicPersistentTileSchedulerILi256ELi32ELb0ELb0ELb1EEEEEEEEEvNT_6ParamsE --------------------------
	.section	.nv.constant0._ZN7cutlass13device_kernelIN5flash11enable_sm90INS1_16FlashAttnFwdSm90INS1_25CollectiveMainloopFwdSm90ILi2EN4cute5tupleIJNS5_1CILi1EEES8_S8_EEENS6_IJNS7_ILi128EEENS7_ILi96EEENS7_ILi64EEEEEELi256ENS_10bfloat16_tEfNS_4arch4Sm90ELb0ELb1ELb0ELb0ELb0ELb0ELb0ELb1ELb0ELb0ELb0ELb0EEENS1_21CollectiveEpilogueFwdINS6_IJSA_NS7_ILi256EEESB_EEES9_SE_SG_Li256ELb0ELb0ELb0ELb0EEENS1_30DynamicPersistentTileSchedulerILi256ELi32ELb0ELb0ELb1EEEEEEEEEvNT_6ParamsE,"a",@progbits
	.sectionflags	@""
	.align	4
.nv.constant0._ZN7cutlass13device_kernelIN5flash11enable_sm90INS1_16FlashAttnFwdSm90INS1_25CollectiveMainloopFwdSm90ILi2EN4cute5tupleIJNS5_1CILi1EEES8_S8_EEENS6_IJNS7_ILi128EEENS7_ILi96EEENS7_ILi64EEEEEELi256ENS_10bfloat16_tEfNS_4arch4Sm90ELb0ELb1ELb0ELb0ELb0ELb0ELb0ELb1ELb0ELb0ELb0ELb0EEENS1_21CollectiveEpilogueFwdINS6_IJSA_NS7_ILi256EEESB_EEES9_SE_SG_Li256ELb0ELb0ELb0ELb0EEENS1_30DynamicPersistentTileSchedulerILi256ELi32ELb0ELb0ELb1EEEEEEEEEvNT_6ParamsE:
	.zero		3840


//--------------------- .nv.constant0._ZN7cutlass13device_kernelIN5flash11enable_sm90INS1_16FlashAttnFwdSm90INS1_25CollectiveMainloopFwdSm90ILi2EN4cute5tupleIJNS5_1CILi1EEES8_S8_EEENS6_IJNS7_ILi128EEENS7_ILi96EEENS7_ILi64EEEEEELi256ENS_10bfloat16_tEfNS_4arch4Sm90ELb0ELb1ELb0ELb0ELb0ELb0ELb1ELb1ELb0ELb0ELb0ELb0EEENS1_21CollectiveEpilogueFwdINS6_IJSA_NS7_ILi256EEESB_EEES9_SE_SG_Li256ELb0ELb0ELb0ELb0EEENS1_30DynamicPersistentTileSchedulerILi256ELi32ELb0ELb0ELb1EEEEEEEEEvNT_6ParamsE --------------------------
	.section	.nv.constant0._ZN7cutlass13device_kernelIN5flash11enable_sm90INS1_16FlashAttnFwdSm90INS1_25CollectiveMainloopFwdSm90ILi2EN4cute5tupleIJNS5_1CILi1EEES8_S8_EEENS6_IJNS7_ILi128EEENS7_ILi96EEENS7_ILi64EEEEEELi256ENS_10bfloat16_tEfNS_4arch4Sm90ELb0ELb1ELb0ELb0ELb0ELb0ELb1ELb1ELb0ELb0ELb0ELb0EEENS1_21CollectiveEpilogueFwdINS6_IJSA_NS7_ILi256EEESB_EEES9_SE_SG_Li256ELb0ELb0ELb0ELb0EEENS1_30DynamicPersistentTileSchedulerILi256ELi32ELb0ELb0ELb1EEEEEEEEEvNT_6ParamsE,"a",@progbits
	.sectionflags	@""
	.align	4
.nv.constant0._ZN7cutlass13device_kernelIN5flash11enable_sm90INS1_16FlashAttnFwdSm90INS1_25CollectiveMainloopFwdSm90ILi2EN4cute5tupleIJNS5_1CILi1EEES8_S8_EEENS6_IJNS7_ILi128EEENS7_ILi96EEENS7_ILi64EEEEEELi256ENS_10bfloat16_tEfNS_4arch4Sm90ELb0ELb1ELb0ELb0ELb0ELb0ELb1ELb1ELb0ELb0ELb0ELb0EEENS1_21CollectiveEpilogueFwdINS6_IJSA_NS7_ILi256EEESB_EEES9_SE_SG_Li256ELb0ELb0ELb0ELb0EEENS1_30DynamicPersistentTileSchedulerILi256ELi32ELb0ELb0ELb1EEEEEEEEEvNT_6ParamsE:
	.zero		4096


//--------------------- .nv.constant0._ZN7cutlass13device_kernelIN5flash11enable_sm90INS1_16FlashAttnFwdSm90INS1_25CollectiveMainloopFwdSm90ILi2EN4cute5tupleIJNS5_1CILi1EEES8_S8_EEENS6_IJNS7_ILi128EEENS7_ILi96EEENS7_ILi64EEEEEELi256ENS_10bfloat16_tEfNS_4arch4Sm90ELb0ELb1ELb0ELb1ELb0ELb0ELb0ELb1ELb0ELb0ELb0ELb0EEENS1_21CollectiveEpilogueFwdINS6_IJSA_NS7_ILi256EEESB_EEES9_SE_SG_Li256ELb1ELb0ELb0ELb0EEENS1_36VarlenDynamicPersistentTileSchedulerILi128ELi96ELi256ELi32ELb0ELb0ELb1ELb1ELb0ELb1EEEEEEEEEvNT_6ParamsE --------------------------
	.section	.nv.constant0._ZN7cutlass13device_kernelIN5flash11enable_sm90INS1_16FlashAttnFwdSm90INS1_25CollectiveMainloopFwdSm90ILi2EN4cute5tupleIJNS5_1CILi1EEES8_S8_EEENS6_IJNS7_ILi128EEENS7_ILi96EEENS7_ILi64EEEEEELi256ENS_10bfloat16_tEfNS_4arch4Sm90ELb0ELb1ELb0ELb1ELb0ELb0ELb0ELb1ELb0ELb0ELb0ELb0EEENS1_21CollectiveEpilogueFwdINS6_IJSA_NS7_ILi256EEESB_EEES9_SE_SG_Li256ELb1ELb0ELb0ELb0EEENS1_36VarlenDynamicPersistentTileSchedulerILi128ELi96ELi256ELi32ELb0ELb0ELb1ELb1ELb0ELb1EEEEEEEEEvNT_6ParamsE,"a",@progbits
	.sectionflags	@""
	.align	4
.nv.constant0._ZN7cutlass13device_kernelIN5flash11enable_sm90INS1_16FlashAttnFwdSm90INS1_25CollectiveMainloopFwdSm90ILi2EN4cute5tupleIJNS5_1CILi1EEES8_S8_EEENS6_IJNS7_ILi128EEENS7_ILi96EEENS7_ILi64EEEEEELi256ENS_10bfloat16_tEfNS_4arch4Sm90ELb0ELb1ELb0ELb1ELb0ELb0ELb0ELb1ELb0ELb0ELb0ELb0EEENS1_21CollectiveEpilogueFwdINS6_IJSA_NS7_ILi256EEESB_EEES9_SE_SG_Li256ELb1ELb0ELb0ELb0EEENS1_36VarlenDynamicPersistentTileSchedulerILi128ELi96ELi256ELi32ELb0ELb0ELb1ELb1ELb0ELb1EEEEEEEEEvNT_6ParamsE:
	.zero		3456


//--------------------- .nv.constant0._ZN7cutlass13device_kernelIN5flash11enable_sm90INS1_16FlashAttnFwdSm90INS1_25CollectiveMainloopFwdSm90ILi2EN4cute5tupleIJNS5_1CILi1EEES8_S8_EEENS6_IJNS7_ILi128EEENS7_ILi96EEENS7_ILi64EEEEEELi256ENS_10bfloat16_tEfNS_4arch4Sm90ELb0ELb1ELb0ELb1ELb0ELb1ELb0ELb1ELb0ELb0ELb0ELb0EEENS1_21CollectiveEpilogueFwdINS6_IJSA_NS7_ILi256EEESB_EEES9_SE_SG_Li256ELb1ELb0ELb0ELb0EEENS1_36VarlenDynamicPersistentTileSchedulerILi128ELi96ELi256ELi32ELb0ELb0ELb1ELb1ELb0ELb1EEEEEEEEEvNT_6ParamsE --------------------------
	.section	.nv.constant0._ZN7cutlass13device_kernelIN5flash11enable_sm90INS1_16FlashAttnFwdSm90INS1_25CollectiveMainloopFwdSm90ILi2EN4cute5tupleIJNS5_1CILi1EEES8_S8_EEENS6_IJNS7_ILi128EEENS7_ILi96EEENS7_ILi64EEEEEELi256ENS_10bfloat16_tEfNS_4arch4Sm90ELb0ELb1ELb0ELb1ELb0ELb1ELb0ELb1ELb0ELb0ELb0ELb0EEENS1_21CollectiveEpilogueFwdINS6_IJSA_NS7_ILi256EEESB_EEES9_SE_SG_Li256ELb1ELb0ELb0ELb0EEENS1_36VarlenDynamicPersistentTileSchedulerILi128ELi96ELi256ELi32ELb0ELb0ELb1ELb1ELb0ELb1EEEEEEEEEvNT_6ParamsE,"a",@progbits
	.sectionflags	@""
	.align	4
.nv.constant0._ZN7cutlass13device_kernelIN5flash11enable_sm90INS1_16FlashAttnFwdSm90INS1_25CollectiveMainloopFwdSm90ILi2EN4cute5tupleIJNS5_1CILi1EEES8_S8_EEENS6_IJNS7_ILi128EEENS7_ILi96EEENS7_ILi64EEEEEELi256ENS_10bfloat16_tEfNS_4arch4Sm90ELb0ELb1ELb0ELb1ELb0ELb1ELb0ELb1ELb0ELb0ELb0ELb0EEENS1_21CollectiveEpilogueFwdINS6_IJSA_NS7_ILi256EEESB_EEES9_SE_SG_Li256ELb1ELb0ELb0ELb0EEENS1_36VarlenDynamicPersistentTileSchedulerILi128ELi96ELi256ELi32ELb0ELb0ELb1ELb1ELb0ELb1EEEEEEEEEvNT_6ParamsE:
	.zero		3456


//--------------------- .nv.constant0._ZN7cutlass13device_kernelIN5flash11enable_sm90INS1_16FlashAttnFwdSm90INS1_25CollectiveMainloopFwdSm90ILi2EN4cute5tupleIJNS5_1CILi1EEES8_S8_EEENS6_IJNS7_ILi128EEENS7_ILi96EEENS7_ILi64EEEEEELi256ENS_10bfloat16_tEfNS_4arch4Sm90ELb0ELb1ELb0ELb1ELb0ELb0ELb1ELb1ELb0ELb0ELb0ELb0EEENS1_21CollectiveEpilogueFwdINS6_IJSA_NS7_ILi256EEESB_EEES9_SE_SG_Li256ELb1ELb0ELb0ELb0EEENS1_36VarlenDynamicPersistentTileSchedulerILi128ELi96ELi256ELi32ELb0ELb0ELb1ELb1ELb0ELb1EEEEEEEEEvNT_6ParamsE --------------------------
	.section	.nv.constant0._ZN7cutlass13device_kernelIN5flash11enable_sm90INS1_16FlashAttnFwdSm90INS1_25CollectiveMainloopFwdSm90ILi2EN4cute5tupleIJNS5_1CILi1EEES8_S8_EEENS6_IJNS7_ILi128EEENS7_ILi96EEENS7_ILi64EEEEEELi256ENS_10bfloat16_tEfNS_4arch4Sm90ELb0ELb1ELb0ELb1ELb0ELb0ELb1ELb1ELb0ELb0ELb0ELb0EEENS1_21CollectiveEpilogueFwdINS6_IJSA_NS7_ILi256EEESB_EEES9_SE_SG_Li256ELb1ELb0ELb0ELb0EEENS1_36VarlenDynamicPersistentTileSchedulerILi128ELi96ELi256ELi32ELb0ELb0ELb1ELb1ELb0ELb1EEEEEEEEEvNT_6ParamsE,"a",@progbits
	.sectionflags	@""
	.align	4
.nv.constant0._ZN7cutlass13device_kernelIN5flash11enable_sm90INS1_16FlashAttnFwdSm90INS1_25CollectiveMainloopFwdSm90ILi2EN4cute5tupleIJNS5_1CILi1EEES8_S8_EEENS6_IJNS7_ILi128EEENS7_ILi96EEENS7_ILi64EEEEEELi256ENS_10bfloat16_tEfNS_4arch4Sm90ELb0ELb1ELb0ELb1ELb0ELb0ELb1ELb1ELb0ELb0ELb0ELb0EEENS1_21CollectiveEpilogueFwdINS6_IJSA_NS7_ILi256EEESB_EEES9_SE_SG_Li256ELb1ELb0ELb0ELb0EEENS1_36VarlenDynamicPersistentTileSchedulerILi128ELi96ELi256ELi32ELb0ELb0ELb1ELb1ELb0ELb1EEEEEEEEEvNT_6ParamsE:
	.zero		3712


//--------------------- .nv.constant0._ZN7cutlass13device_kernelIN5flash11enable_sm90INS1_16FlashAttnFwdSm90INS1_25CollectiveMainloopFwdSm90ILi2EN4cute5tupleIJNS5_1CILi1EEES8_S8_EEENS6_IJNS7_ILi128EEENS7_ILi96EEENS7_ILi64EEEEEELi256ENS_10bfloat16_tEfNS_4arch4Sm90ELb0ELb1ELb0ELb1ELb0ELb1ELb1ELb1ELb0ELb0ELb0ELb0EEENS1_21CollectiveEpilogueFwdINS6_IJSA_NS7_ILi256EEESB_EEES9_SE_SG_Li256ELb1ELb0ELb0ELb0EEENS1_36VarlenDynamicPersistentTileSchedulerILi128ELi96ELi256ELi32ELb0ELb0ELb1ELb1ELb0ELb1EEEEEEEEEvNT_6ParamsE --------------------------
	.section	.nv.constant0._ZN7cutlass13device_kernelIN5flash11enable_sm90INS1_16FlashAttnFwdSm90INS1_25CollectiveMainloopFwdSm90ILi2EN4cute5tupleIJNS5_1CILi1EEES8_S8_EEENS6_IJNS7_ILi128EEENS7_ILi96EEENS7_ILi64EEEEEELi256ENS_10bfloat16_tEfNS_4arch4Sm90ELb0ELb1ELb0ELb1ELb0ELb1ELb1ELb1ELb0ELb0ELb0ELb0EEENS1_21CollectiveEpilogueFwdINS6_IJSA_NS7_ILi256EEESB_EEES9_SE_SG_Li256ELb1ELb0ELb0ELb0EEENS1_36VarlenDynamicPersistentTileSchedulerILi128ELi96ELi256ELi32ELb0ELb0ELb1ELb1ELb0ELb1EEEEEEEEEvNT_6ParamsE,"a",@progbits
	.sectionflags	@""
	.align	4
.nv.constant0._ZN7cutlass13device_kernelIN5flash11enable_sm90INS1_16FlashAttnFwdSm90INS1_25CollectiveMainloopFwdSm90ILi2EN4cute5tupleIJNS5_1CILi1EEES8_S8_EEENS6_IJNS7_ILi128EEENS7_ILi96EEENS7_ILi64EEEEEELi256ENS_10bfloat16_tEfNS_4arch4Sm90ELb0ELb1ELb0ELb1ELb0ELb1ELb1ELb1ELb0ELb0ELb0ELb0EEENS1_21CollectiveEpilogueFwdINS6_IJSA_NS7_ILi256EEESB_EEES9_SE_SG_Li256ELb1ELb0ELb0ELb0EEENS1_36VarlenDynamicPersistentTileSchedulerILi128ELi96ELi256ELi32ELb0ELb0ELb1ELb1ELb0ELb1EEEEEEEEEvNT_6ParamsE:
	.zero		3712


//--------------------- .nv.constant0._ZN7cutlass13device_kernelIN5flash11enable_sm90INS1_16FlashAttnFwdSm90INS1_25CollectiveMainloopFwdSm90ILi2EN4cute5tupleIJNS5_1CILi1EEES8_S8_EEENS6_IJNS7_ILi128EEENS7_ILi96EEENS7_ILi64EEEEEELi256ENS_10bfloat16_tEfNS_4arch4Sm90ELb1ELb0ELb0ELb0ELb0ELb0ELb0ELb1ELb0ELb0ELb0ELb0EEENS1_21CollectiveEpilogueFwdINS6_IJSA_NS7_ILi256EEESB_EEES9_SE_SG_Li256ELb0ELb0ELb0ELb0EEENS1_30DynamicPersistentTileSchedulerILi256ELi32ELb0ELb0ELb1EEEEEEEEEvNT_6ParamsE --------------------------
	.section	.nv.constant0._ZN7cutlass13device_kernelIN5flash11enable_sm90INS1_16FlashAttnFwdSm90INS1_25CollectiveMainloopFwdSm90ILi2EN4cute5tupleIJNS5_1CILi1EEES8_S8_EEENS6_IJNS7_ILi128EEENS7_ILi96EEENS7_ILi64EEEEEELi256ENS_10bfloat16_tEfNS_4arch4Sm90ELb1ELb0ELb0ELb0ELb0ELb0ELb0ELb1ELb0ELb0ELb0ELb0EEENS1_21CollectiveEpilogueFwdINS6_IJSA_NS7_ILi256EEESB_EEES9_SE_SG_Li256ELb0ELb0ELb0ELb0EEENS1_30DynamicPersistentTileSchedulerILi256ELi32ELb0ELb0ELb1EEEEEEEEEvNT_6ParamsE,"a",@progbits
	.sectionflags	@""
	.align	4
.nv.constant0._ZN7cutlass13device_kernelIN5flash11enable_sm90INS1_16FlashAttnFwdSm90INS1_25CollectiveMainloopFwdSm90ILi2EN4cute5tupleIJNS5_1CILi1EEES8_S8_EEENS6_IJNS7_ILi128EEENS7_ILi96EEENS7_ILi64EEEEEELi256ENS_10bfloat16_tEfNS_4arch4Sm90ELb1ELb0ELb0ELb0ELb0ELb0ELb0ELb1ELb0ELb0ELb0ELb0EEENS1_21CollectiveEpilogueFwdINS6_IJSA_NS7_ILi256EEESB_EEES9_SE_SG_Li256ELb0ELb0ELb0ELb0EEENS1_30DynamicPersistentTileSchedulerILi256ELi32ELb0ELb0ELb1EEEEEEEEEvNT_6ParamsE:
	.zero		3840


//--------------------- .nv.constant0._ZN7cutlass13device_kernelIN5flash11enable_sm90INS1_16FlashAttnFwdSm90INS1_25CollectiveMainloopFwdSm90ILi2EN4cute5tupleIJNS5_1CILi1EEES8_S8_EEENS6_IJNS7_ILi128EEENS7_ILi96EEENS7_ILi64EEEEEELi256ENS_10bfloat16_tEfNS_4arch4Sm90ELb1ELb0ELb0ELb0ELb0ELb0ELb1ELb1ELb0ELb0ELb0ELb0EEENS1_21CollectiveEpilogueFwdINS6_IJSA_NS7_ILi256EEESB_EEES9_SE_SG_Li256ELb0ELb0ELb0ELb0EEENS1_30DynamicPersistentTileSchedulerILi256ELi32ELb0ELb0ELb1EEEEEEEEEvNT_6ParamsE --------------------------
	.section	.nv.constant0._ZN7cutlass13device_kernelIN5flash11enable_sm90INS1_16FlashAttnFwdSm90INS1_25CollectiveMainloopFwdSm90ILi2EN4cute5tupleIJNS5_1CILi1EEES8_S8_EEENS6_IJNS7_ILi128EEENS7_ILi96EEENS7_ILi64EEEEEELi256ENS_10bfloat16_tEfNS_4arch4Sm90ELb1ELb0ELb0ELb0ELb0ELb0ELb1ELb1ELb0ELb0ELb0ELb0EEENS1_21CollectiveEpilogueFwdINS6_IJSA_NS7_ILi256EEESB_EEES9_SE_SG_Li256ELb0ELb0ELb0ELb0EEENS1_30DynamicPersistentTileSchedulerILi256ELi32ELb0ELb0ELb1EEEEEEEEEvNT_6ParamsE,"a",@progbits
	.sectionflags	@""
	.align	4
.nv.constant0._ZN7cutlass13device_kernelIN5flash11enable_sm90INS1_16FlashAttnFwdSm90INS1_25CollectiveMainloopFwdSm90ILi2EN4cute5tupleIJNS5_1CILi1EEES8_S8_EEENS6_IJNS7_ILi128EEENS7_ILi96EEENS7_ILi64EEEEEELi256ENS_10bfloat16_tEfNS_4arch4Sm90ELb1ELb0ELb0ELb0ELb0ELb0ELb1ELb1ELb0ELb0ELb0ELb0EEENS1_21CollectiveEpilogueFwdINS6_IJSA_NS7_ILi256EEESB_EEES9_SE_SG_Li256ELb0ELb0ELb0ELb0EEENS1_30DynamicPersistentTileSchedulerILi256ELi32ELb0ELb0ELb1EEEEEEEEEvNT_6ParamsE:
	.zero		4096


//--------------------- .nv.constant0._ZN7cutlass13device_kernelIN5flash11enable_sm90INS1_16FlashAttnFwdSm90INS1_25CollectiveMainloopFwdSm90ILi2EN4cute5tupleIJNS5_1CILi1EEES8_S8_EEENS6_IJNS7_ILi128EEENS7_ILi96EEENS7_ILi64EEEEEELi256ENS_10bfloat16_tEfNS_4arch4Sm90ELb1ELb0ELb0ELb1ELb0ELb0ELb0ELb1ELb0ELb0ELb0ELb0EEENS1_21CollectiveEpilogueFwdINS6_IJSA_NS7_ILi256EEESB_EEES9_SE_SG_Li256ELb1ELb0ELb0ELb0EEENS1_36VarlenDynamicPersistentTileSchedulerILi128ELi96ELi256ELi32ELb0ELb0ELb1ELb1ELb1ELb1EEEEEEEEEvNT_6ParamsE --------------------------
	.section	.nv.constant0._ZN7cutlass13device_kernelIN5flash11enable_sm90INS1_16FlashAttnFwdSm90INS1_25CollectiveMainloopFwdSm90ILi2EN4cute5tupleIJNS5_1CILi1EEES8_S8_EEENS6_IJNS7_ILi128EEENS7_ILi96EEENS7_ILi64EEEEEELi256ENS_10bfloat16_tEfNS_4arch4Sm90ELb1ELb0ELb0ELb1ELb0ELb0ELb0ELb1ELb0ELb0ELb0ELb0EEENS1_21CollectiveEpilogueFwdINS6_IJSA_NS7_ILi256EEESB_EEES9_SE_SG_Li256ELb1ELb0ELb0ELb0EEENS1_36VarlenDynamicPersistentTileSchedulerILi128ELi96ELi256ELi32ELb0ELb0ELb1ELb1ELb1ELb1EEEEEEEEEvNT_6ParamsE,"a",@progbits
	.sectionflags	@""
	.align	4
.nv.constant0._ZN7cutlass13device_kernelIN5flash11enable_sm90INS1_16FlashAttnFwdSm90INS1_25CollectiveMainloopFwdSm90ILi2EN4cute5tupleIJNS5_1CILi1EEES8_S8_EEENS6_IJNS7_ILi128EEENS7_ILi96EEENS7_ILi64EEEEEELi256ENS_10bfloat16_tEfNS_4arch4Sm90ELb1ELb0ELb0ELb1ELb0ELb0ELb0ELb1ELb0ELb0ELb0ELb0EEENS1_21CollectiveEpilogueFwdINS6_IJSA_NS7_ILi256EEESB_EEES9_SE_SG_Li256ELb1ELb0ELb0ELb0EEENS1_36VarlenDynamicPersistentTileSchedulerILi128ELi96ELi256ELi32ELb0ELb0ELb1ELb1ELb1ELb1EEEEEEEEEvNT_6ParamsE:
	.zero		3456


//--------------------- .nv.constant0._ZN7cutlass13device_kernelIN5flash11enable_sm90INS1_16FlashAttnFwdSm90INS1_25CollectiveMainloopFwdSm90ILi2EN4cute5tupleIJNS5_1CILi1EEES8_S8_EEENS6_IJNS7_ILi128EEENS7_ILi96EEENS7_ILi64EEEEEELi256ENS_10bfloat16_tEfNS_4arch4Sm90ELb1ELb0ELb0ELb1ELb0ELb1ELb0ELb1ELb0ELb0ELb0ELb0EEENS1_21CollectiveEpilogueFwdINS6_IJSA_NS7_ILi256EEESB_EEES9_SE_SG_Li256ELb1ELb0ELb0ELb0EEENS1_36VarlenDynamicPersistentTileSchedulerILi128ELi96ELi256ELi32ELb0ELb0ELb1ELb1ELb1ELb1EEEEEEEEEvNT_6ParamsE --------------------------
	.section	.nv.constant0._ZN7cutlass13device_kernelIN5flash11enable_sm90INS1_16FlashAttnFwdSm90INS1_25CollectiveMainloopFwdSm90ILi2EN4cute5tupleIJNS5_1CILi1EEES8_S8_EEENS6_IJNS7_ILi128EEENS7_ILi96EEENS7_ILi64EEEEEELi256ENS_10bfloat16_tEfNS_4arch4Sm90ELb1ELb0ELb0ELb1ELb0ELb1ELb0ELb1ELb0ELb0ELb0ELb0EEENS1_21CollectiveEpilogueFwdINS6_IJSA_NS7_ILi256EEESB_EEES9_SE_SG_Li256ELb1ELb0ELb0ELb0EEENS1_36VarlenDynamicPersistentTileSchedulerILi128ELi96ELi256ELi32ELb0ELb0ELb1ELb1ELb1ELb1EEEEEEEEEvNT_6ParamsE,"a",@progbits
	.sectionflags	@""
	.align	4
.nv.constant0._ZN7cutlass13device_kernelIN5flash11enable_sm90INS1_16FlashAttnFwdSm90INS1_25CollectiveMainloopFwdSm90ILi2EN4cute5tupleIJNS5_1CILi1EEES8_S8_EEENS6_IJNS7_ILi128EEENS7_ILi96EEENS7_ILi64EEEEEELi256ENS_10bfloat16_tEfNS_4arch4Sm90ELb1ELb0ELb0ELb1ELb0ELb1ELb0ELb1ELb0ELb0ELb0ELb0EEENS1_21CollectiveEpilogueFwdINS6_IJSA_NS7_ILi256EEESB_EEES9_SE_SG_Li256ELb1ELb0ELb0ELb0EEENS1_36VarlenDynamicPersistentTileSchedulerILi128ELi96ELi256ELi32ELb0ELb0ELb1ELb1ELb1ELb1EEEEEEEEEvNT_6ParamsE:
	.zero		3456


//--------------------- .nv.constant0._ZN7cutlass13device_kernelIN5flash11enable_sm90INS1_16FlashAttnFwdSm90INS1_25CollectiveMainloopFwdSm90ILi2EN4cute5tupleIJNS5_1CILi1EEES8_S8_EEENS6_IJNS7_ILi128EEENS7_ILi96EEENS7_ILi64EEEEEELi256ENS_10bfloat16_tEfNS_4arch4Sm90ELb1ELb0ELb0ELb1ELb0ELb0ELb1ELb1ELb0ELb0ELb0ELb0EEENS1_21CollectiveEpilogueFwdINS6_IJSA_NS7_ILi256EEESB_EEES9_SE_SG_Li256ELb1ELb0ELb0ELb0EEENS1_36VarlenDynamicPersistentTileSchedulerILi128ELi96ELi256ELi32ELb0ELb0ELb1ELb1ELb1ELb1EEEEEEEEEvNT_6ParamsE --------------------------
	.section	.nv.constant0._ZN7cutlass13device_kernelIN5flash11enable_sm90INS1_16FlashAttnFwdSm90INS1_25CollectiveMainloopFwdSm90ILi2EN4cute5tupleIJNS5_1CILi1EEES8_S8_EEENS6_IJNS7_ILi128EEENS7_ILi96EEENS7_ILi64EEEEEELi256ENS_10bfloat16_tEfNS_4arch4Sm90ELb1ELb0ELb0ELb1ELb0ELb0ELb1ELb1ELb0ELb0ELb0ELb0EEENS1_21CollectiveEpilogueFwdINS6_IJSA_NS7_ILi256EEESB_EEES9_SE_SG_Li256ELb1ELb0ELb0ELb0EEENS1_36VarlenDynamicPersistentTileSchedulerILi128ELi96ELi256ELi32ELb0ELb0ELb1ELb1ELb1ELb1EEEEEEEEEvNT_6ParamsE,"a",@progbits
	.sectionflags	@""
	.align	4
.nv.constant0._ZN7cutlass13device_kernelIN5flash11enable_sm90INS1_16FlashAttnFwdSm90INS1_25CollectiveMainloopFwdSm90ILi2EN4cute5tupleIJNS5_1CILi1EEES8_S8_EEENS6_IJNS7_ILi128EEENS7_ILi96EEENS7_ILi64EEEEEELi256ENS_10bfloat16_tEfNS_4arch4Sm90ELb1ELb0ELb0ELb1ELb0ELb0ELb1ELb1ELb0ELb0ELb0ELb0EEENS1_21CollectiveEpilogueFwdINS6_IJSA_NS7_ILi256EEESB_EEES9_SE_SG_Li256ELb1ELb0ELb0ELb0EEENS1_36VarlenDynamicPersistentTileSchedulerILi128ELi96ELi256ELi32ELb0ELb0ELb1ELb1ELb1ELb1EEEEEEEEEvNT_6ParamsE:
	.zero		3712


//--------------------- .nv.constant0._ZN7cutlass13device_kernelIN5flash11enable_sm90INS1_16FlashAttnFwdSm90INS1_25CollectiveMainloopFwdSm90ILi2EN4cute5tupleIJNS5_1CILi1EEES8_S8_EEENS6_IJNS7_ILi128EEENS7_ILi96EEENS7_ILi64EEEEEELi256ENS_10bfloat16_tEfNS_4arch4Sm90ELb1ELb0ELb0ELb1ELb0ELb1ELb1ELb1ELb0ELb0ELb0ELb0EEENS1_21CollectiveEpilogueFwdINS6_IJSA_NS7_ILi256EEESB_EEES9_SE_SG_Li256ELb1ELb0ELb0ELb0EEENS1_36VarlenDynamicPersistentTileSchedulerILi128ELi96ELi256ELi32ELb0ELb0ELb1ELb1ELb1ELb1EEEEEEEEEvNT_6ParamsE --------------------------
	.section	.nv.constant0._ZN7cutlass13device_kernelIN5flash11enable_sm90INS1_16FlashAttnFwdSm90INS1_25CollectiveMainloopFwdSm90ILi2EN4cute5tupleIJNS5_1CILi1EEES8_S8_EEENS6_IJNS7_ILi128EEENS7_ILi96EEENS7_ILi64EEEEEELi256ENS_10bfloat16_tEfNS_4arch4Sm90ELb1ELb0ELb0ELb1ELb0ELb1ELb1ELb1ELb0ELb0ELb0ELb0EEENS1_21CollectiveEpilogueFwdINS6_IJSA_NS7_ILi256EEESB_EEES9_SE_SG_Li256ELb1ELb0ELb0ELb0EEENS1_36VarlenDynamicPersistentTileSchedulerILi128ELi96ELi256ELi32ELb0ELb0ELb1ELb1ELb1ELb1EEEEEEEEEvNT_6ParamsE,"a",@progbits
	.sectionflags	@""
	.align	4
.nv.constant0._ZN7cutlass13device_kernelIN5flash11enable_sm90INS1_16FlashAttnFwdSm90INS1_25CollectiveMainloopFwdSm90ILi2EN4cute5tupleIJNS5_1CILi1EEES8_S8_EEENS6_IJNS7_ILi128EEENS7_ILi96EEENS7_ILi64EEEEEELi256ENS_10bfloat16_tEfNS_4arch4Sm90ELb1ELb0ELb0ELb1ELb0ELb1ELb1ELb1ELb0ELb0ELb0ELb0EEENS1_21CollectiveEpilogueFwdINS6_IJSA_NS7_ILi256EEESB_EEES9_SE_SG_Li256ELb1ELb0ELb0ELb0EEENS1_36VarlenDynamicPersistentTileSchedulerILi128ELi96ELi256ELi32ELb0ELb0ELb1ELb1ELb1ELb1EEEEEEEEEvNT_6ParamsE:
	.zero		3712


//--------------------- SYMBOLS --------------------------

	.type		.nv.reservedSmem.offset0,@object
	.size		.nv.reservedSmem.offset0,0x4
